//
// Generated by NVIDIA NVVM Compiler
//
// Compiler Build ID: CL-36424714
// Cuda compilation tools, release 13.0, V13.0.88
// Based on NVVM 20.0.0
//

.version 9.0
.target sm_100
.address_size 64

	// .globl	_Z21chunk_scan_fwd_kernelPKfS0_S0_S0_S0_S0_S0_PKlllPflllllllll
// _ZZ21chunk_scan_fwd_kernelPKfS0_S0_S0_S0_S0_S0_PKlllPflllllllllE4cb_s has been demoted
// _ZZ21chunk_scan_fwd_kernelPKfS0_S0_S0_S0_S0_S0_PKlllPflllllllllE3x_s has been demoted
// _ZZ21chunk_scan_fwd_kernelPKfS0_S0_S0_S0_S0_S0_PKlllPflllllllllE3c_s has been demoted
// _ZZ21chunk_scan_fwd_kernelPKfS0_S0_S0_S0_S0_S0_PKlllPflllllllllE4st_s has been demoted
// _ZZ21chunk_scan_fwd_kernelPKfS0_S0_S0_S0_S0_S0_PKlllPflllllllllE4dA_m has been demoted
// _ZZ21chunk_scan_fwd_kernelPKfS0_S0_S0_S0_S0_S0_PKlllPflllllllllE4dA_k has been demoted
// _ZZ21chunk_scan_fwd_kernelPKfS0_S0_S0_S0_S0_S0_PKlllPflllllllllE4dt_k has been demoted
// _ZZ31chunk_scan_bwd_dC_dstate_kernelPKfS0_S0_S0_S0_PfS1_llllllllE4dy_s has been demoted
// _ZZ31chunk_scan_bwd_dC_dstate_kernelPKfS0_S0_S0_S0_PfS1_llllllllE4st_s has been demoted
// _ZZ31chunk_scan_bwd_dC_dstate_kernelPKfS0_S0_S0_S0_PfS1_llllllllE3c_s has been demoted
// _ZZ31chunk_scan_bwd_dC_dstate_kernelPKfS0_S0_S0_S0_PfS1_llllllllE5dy2_s has been demoted
// _ZZ24chunk_scan_bwd_dx_kernelPKfS0_S0_S0_S0_PfS1_S1_S1_lllllE7sh_temp has been demoted
// _ZZ24chunk_scan_bwd_dx_kernelPKfS0_S0_S0_S0_PfS1_S1_S1_lllllE6sh_ddt has been demoted
// _ZZ24chunk_scan_bwd_dx_kernelPKfS0_S0_S0_S0_PfS1_S1_S1_lllllE6sh_ddA has been demoted
// _ZZ24chunk_scan_bwd_dx_kernelPKfS0_S0_S0_S0_PfS1_S1_S1_lllllE3a_s has been demoted
// _ZZ24chunk_scan_bwd_dx_kernelPKfS0_S0_S0_S0_PfS1_S1_S1_lllllE3b_s has been demoted
// _ZZ24chunk_scan_bwd_dB_kernelPKfS0_S0_S0_PfllllllllE3a_s has been demoted
// _ZZ24chunk_scan_bwd_dB_kernelPKfS0_S0_S0_PfllllllllE3b_s has been demoted

.visible .entry _Z21chunk_scan_fwd_kernelPKfS0_S0_S0_S0_S0_S0_PKlllPflllllllll(
	.param .u64 .ptr .align 1 _Z21chunk_scan_fwd_kernelPKfS0_S0_S0_S0_S0_S0_PKlllPflllllllll_param_0,
	.param .u64 .ptr .align 1 _Z21chunk_scan_fwd_kernelPKfS0_S0_S0_S0_S0_S0_PKlllPflllllllll_param_1,
	.param .u64 .ptr .align 1 _Z21chunk_scan_fwd_kernelPKfS0_S0_S0_S0_S0_S0_PKlllPflllllllll_param_2,
	.param .u64 .ptr .align 1 _Z21chunk_scan_fwd_kernelPKfS0_S0_S0_S0_S0_S0_PKlllPflllllllll_param_3,
	.param .u64 .ptr .align 1 _Z21chunk_scan_fwd_kernelPKfS0_S0_S0_S0_S0_S0_PKlllPflllllllll_param_4,
	.param .u64 .ptr .align 1 _Z21chunk_scan_fwd_kernelPKfS0_S0_S0_S0_S0_S0_PKlllPflllllllll_param_5,
	.param .u64 .ptr .align 1 _Z21chunk_scan_fwd_kernelPKfS0_S0_S0_S0_S0_S0_PKlllPflllllllll_param_6,
	.param .u64 .ptr .align 1 _Z21chunk_scan_fwd_kernelPKfS0_S0_S0_S0_S0_S0_PKlllPflllllllll_param_7,
	.param .u64 _Z21chunk_scan_fwd_kernelPKfS0_S0_S0_S0_S0_S0_PKlllPflllllllll_param_8,
	.param .u64 _Z21chunk_scan_fwd_kernelPKfS0_S0_S0_S0_S0_S0_PKlllPflllllllll_param_9,
	.param .u64 .ptr .align 1 _Z21chunk_scan_fwd_kernelPKfS0_S0_S0_S0_S0_S0_PKlllPflllllllll_param_10,
	.param .u64 _Z21chunk_scan_fwd_kernelPKfS0_S0_S0_S0_S0_S0_PKlllPflllllllll_param_11,
	.param .u64 _Z21chunk_scan_fwd_kernelPKfS0_S0_S0_S0_S0_S0_PKlllPflllllllll_param_12,
	.param .u64 _Z21chunk_scan_fwd_kernelPKfS0_S0_S0_S0_S0_S0_PKlllPflllllllll_param_13,
	.param .u64 _Z21chunk_scan_fwd_kernelPKfS0_S0_S0_S0_S0_S0_PKlllPflllllllll_param_14,
	.param .u64 _Z21chunk_scan_fwd_kernelPKfS0_S0_S0_S0_S0_S0_PKlllPflllllllll_param_15,
	.param .u64 _Z21chunk_scan_fwd_kernelPKfS0_S0_S0_S0_S0_S0_PKlllPflllllllll_param_16,
	.param .u64 _Z21chunk_scan_fwd_kernelPKfS0_S0_S0_S0_S0_S0_PKlllPflllllllll_param_17,
	.param .u64 _Z21chunk_scan_fwd_kernelPKfS0_S0_S0_S0_S0_S0_PKlllPflllllllll_param_18,
	.param .u64 _Z21chunk_scan_fwd_kernelPKfS0_S0_S0_S0_S0_S0_PKlllPflllllllll_param_19
)
{
	.reg .pred 	%p<205>;
	.reg .b32 	%r<293>;
	.reg .b32 	%f<3209>;
	.reg .b64 	%rd<472>;
	// demoted variable
	.shared .align 4 .b8 _ZZ21chunk_scan_fwd_kernelPKfS0_S0_S0_S0_S0_S0_PKlllPflllllllllE4cb_s[4096];
	// demoted variable
	.shared .align 4 .b8 _ZZ21chunk_scan_fwd_kernelPKfS0_S0_S0_S0_S0_S0_PKlllPflllllllllE3x_s[4096];
	// demoted variable
	.shared .align 4 .b8 _ZZ21chunk_scan_fwd_kernelPKfS0_S0_S0_S0_S0_S0_PKlllPflllllllllE3c_s[4096];
	// demoted variable
	.shared .align 4 .b8 _ZZ21chunk_scan_fwd_kernelPKfS0_S0_S0_S0_S0_S0_PKlllPflllllllllE4st_s[4096];
	// demoted variable
	.shared .align 4 .b8 _ZZ21chunk_scan_fwd_kernelPKfS0_S0_S0_S0_S0_S0_PKlllPflllllllllE4dA_m[256];
	// demoted variable
	.shared .align 4 .b8 _ZZ21chunk_scan_fwd_kernelPKfS0_S0_S0_S0_S0_S0_PKlllPflllllllllE4dA_k[64];
	// demoted variable
	.shared .align 4 .b8 _ZZ21chunk_scan_fwd_kernelPKfS0_S0_S0_S0_S0_S0_PKlllPflllllllllE4dt_k[64];
	ld.param.u64 	%rd153, [_Z21chunk_scan_fwd_kernelPKfS0_S0_S0_S0_S0_S0_PKlllPflllllllll_param_0];
	ld.param.u64 	%rd154, [_Z21chunk_scan_fwd_kernelPKfS0_S0_S0_S0_S0_S0_PKlllPflllllllll_param_1];
	ld.param.u64 	%rd140, [_Z21chunk_scan_fwd_kernelPKfS0_S0_S0_S0_S0_S0_PKlllPflllllllll_param_2];
	ld.param.u64 	%rd155, [_Z21chunk_scan_fwd_kernelPKfS0_S0_S0_S0_S0_S0_PKlllPflllllllll_param_3];
	ld.param.u64 	%rd156, [_Z21chunk_scan_fwd_kernelPKfS0_S0_S0_S0_S0_S0_PKlllPflllllllll_param_4];
	ld.param.u64 	%rd157, [_Z21chunk_scan_fwd_kernelPKfS0_S0_S0_S0_S0_S0_PKlllPflllllllll_param_6];
	ld.param.u64 	%rd158, [_Z21chunk_scan_fwd_kernelPKfS0_S0_S0_S0_S0_S0_PKlllPflllllllll_param_7];
	ld.param.u64 	%rd142, [_Z21chunk_scan_fwd_kernelPKfS0_S0_S0_S0_S0_S0_PKlllPflllllllll_param_8];
	ld.param.u64 	%rd159, [_Z21chunk_scan_fwd_kernelPKfS0_S0_S0_S0_S0_S0_PKlllPflllllllll_param_10];
	ld.param.u64 	%rd144, [_Z21chunk_scan_fwd_kernelPKfS0_S0_S0_S0_S0_S0_PKlllPflllllllll_param_11];
	ld.param.u64 	%rd145, [_Z21chunk_scan_fwd_kernelPKfS0_S0_S0_S0_S0_S0_PKlllPflllllllll_param_12];
	ld.param.u64 	%rd146, [_Z21chunk_scan_fwd_kernelPKfS0_S0_S0_S0_S0_S0_PKlllPflllllllll_param_13];
	ld.param.u64 	%rd147, [_Z21chunk_scan_fwd_kernelPKfS0_S0_S0_S0_S0_S0_PKlllPflllllllll_param_14];
	ld.param.u64 	%rd148, [_Z21chunk_scan_fwd_kernelPKfS0_S0_S0_S0_S0_S0_PKlllPflllllllll_param_15];
	ld.param.u64 	%rd149, [_Z21chunk_scan_fwd_kernelPKfS0_S0_S0_S0_S0_S0_PKlllPflllllllll_param_16];
	ld.param.u64 	%rd150, [_Z21chunk_scan_fwd_kernelPKfS0_S0_S0_S0_S0_S0_PKlllPflllllllll_param_17];
	ld.param.u64 	%rd151, [_Z21chunk_scan_fwd_kernelPKfS0_S0_S0_S0_S0_S0_PKlllPflllllllll_param_18];
	ld.param.u64 	%rd152, [_Z21chunk_scan_fwd_kernelPKfS0_S0_S0_S0_S0_S0_PKlllPflllllllll_param_19];
	cvta.to.global.u64 	%rd1, %rd153;
	cvta.to.global.u64 	%rd468, %rd156;
	cvta.to.global.u64 	%rd3, %rd159;
	cvta.to.global.u64 	%rd4, %rd154;
	cvta.to.global.u64 	%rd5, %rd157;
	cvta.to.global.u64 	%rd6, %rd155;
	cvta.to.global.u64 	%rd7, %rd158;
	mov.u32 	%r28, %ctaid.z;
	cvt.u64.u32 	%rd8, %r28;
	mul.lo.s64 	%rd9, %rd147, %rd145;
	and.b64  	%rd160, %rd9, -4294967296;
	setp.ne.s64 	%p5, %rd160, 0;
	@%p5 bra 	$L__BB0_2;
	cvt.u32.u64 	%r29, %rd9;
	cvt.u32.u64 	%r30, %rd8;
	div.u32 	%r31, %r30, %r29;
	cvt.u64.u32 	%rd452, %r31;
	bra.uni 	$L__BB0_3;
$L__BB0_2:
	div.s64 	%rd452, %rd8, %rd9;
$L__BB0_3:
	mul.lo.s64 	%rd13, %rd452, %rd145;
	mul.lo.s64 	%rd161, %rd13, %rd147;
	sub.s64 	%rd14, %rd8, %rd161;
	or.b64  	%rd162, %rd14, %rd147;
	and.b64  	%rd163, %rd162, -4294967296;
	setp.ne.s64 	%p6, %rd163, 0;
	@%p6 bra 	$L__BB0_5;
	cvt.u32.u64 	%r32, %rd147;
	cvt.u32.u64 	%r33, %rd14;
	div.u32 	%r34, %r33, %r32;
	cvt.u64.u32 	%rd453, %r34;
	bra.uni 	$L__BB0_6;
$L__BB0_5:
	div.s64 	%rd453, %rd14, %rd147;
$L__BB0_6:
	mul.lo.s64 	%rd164, %rd453, %rd147;
	sub.s64 	%rd18, %rd14, %rd164;
	setp.ge.s64 	%p7, %rd452, %rd144;
	@%p7 bra 	$L__BB0_326;
	or.b64  	%rd165, %rd147, %rd150;
	and.b64  	%rd166, %rd165, -4294967296;
	setp.ne.s64 	%p8, %rd166, 0;
	@%p8 bra 	$L__BB0_9;
	cvt.u32.u64 	%r35, %rd150;
	cvt.u32.u64 	%r36, %rd147;
	div.u32 	%r37, %r36, %r35;
	cvt.u64.u32 	%rd454, %r37;
	bra.uni 	$L__BB0_10;
$L__BB0_9:
	div.s64 	%rd454, %rd147, %rd150;
$L__BB0_10:
	or.b64  	%rd167, %rd18, %rd454;
	and.b64  	%rd168, %rd167, -4294967296;
	setp.ne.s64 	%p9, %rd168, 0;
	@%p9 bra 	$L__BB0_12;
	cvt.u32.u64 	%r38, %rd454;
	cvt.u32.u64 	%r39, %rd18;
	div.u32 	%r40, %r39, %r38;
	cvt.u64.u32 	%rd455, %r40;
	bra.uni 	$L__BB0_13;
$L__BB0_12:
	div.s64 	%rd455, %rd18, %rd454;
$L__BB0_13:
	mov.u32 	%r41, %ctaid.x;
	mov.u32 	%r42, %ctaid.y;
	shl.b32 	%r1, %r42, 6;
	mul.wide.u32 	%rd25, %r41, 64;
	mov.u32 	%r2, %tid.y;
	mov.u32 	%r3, %tid.x;
	shl.b32 	%r4, %r2, 2;
	add.s32 	%r5, %r4, %r1;
	shl.b32 	%r6, %r3, 2;
	cvt.u64.u32 	%rd170, %r6;
	add.s64 	%rd26, %rd25, %rd170;
	add.s64 	%rd171, %rd13, %rd453;
	mad.lo.s64 	%rd27, %rd171, %rd150, %rd455;
	mul.lo.s64 	%rd172, %rd149, %rd146;
	mul.lo.s64 	%rd28, %rd172, %rd27;
	mul.lo.s64 	%rd173, %rd147, %rd146;
	mad.lo.s64 	%rd174, %rd173, %rd171, %rd18;
	mul.lo.s64 	%rd29, %rd174, %rd148;
	mad.lo.s64 	%rd30, %rd171, %rd147, %rd18;
	mad.lo.s64 	%rd175, %rd452, %rd147, %rd18;
	mad.lo.s64 	%rd176, %rd175, %rd145, %rd453;
	mul.lo.s64 	%rd31, %rd176, %rd146;
	mul.lo.s64 	%rd177, %rd453, %rd146;
	mad.lo.s64 	%rd32, %rd452, %rd142, %rd177;
	sub.s64 	%rd178, %rd151, %rd177;
	min.s64 	%rd33, %rd178, %rd146;
	setp.eq.s64 	%p10, %rd152, 0;
	setp.lt.s64 	%p11, %rd453, 1;
	mov.b64 	%rd456, -1;
	or.pred  	%p12, %p10, %p11;
	@%p12 bra 	$L__BB0_15;
	shl.b64 	%rd179, %rd32, 3;
	add.s64 	%rd180, %rd7, %rd179;
	ld.global.u64 	%rd456, [%rd180+-8];
$L__BB0_15:
	shl.b32 	%r43, %r2, 4;
	add.s32 	%r7, %r43, %r3;
	setp.gt.u32 	%p13, %r7, 63;
	@%p13 bra 	$L__BB0_19;
	add.s32 	%r44, %r1, %r7;
	cvt.u64.u32 	%rd36, %r44;
	setp.le.s64 	%p14, %rd146, %rd36;
	mov.f32 	%f2852, 0f00000000;
	@%p14 bra 	$L__BB0_18;
	add.s64 	%rd181, %rd31, %rd36;
	shl.b64 	%rd182, %rd181, 2;
	add.s64 	%rd183, %rd6, %rd182;
	ld.global.f32 	%f2852, [%rd183];
$L__BB0_18:
	shl.b32 	%r45, %r7, 2;
	mov.u32 	%r46, _ZZ21chunk_scan_fwd_kernelPKfS0_S0_S0_S0_S0_S0_PKlllPflllllllllE4dA_m;
	add.s32 	%r47, %r46, %r45;
	st.shared.f32 	[%r47], %f2852;
$L__BB0_19:
	bar.sync 	0;
	setp.lt.s64 	%p15, %rd146, 1;
	shl.b32 	%r48, %r4, 2;
	mov.u32 	%r49, _ZZ21chunk_scan_fwd_kernelPKfS0_S0_S0_S0_S0_S0_PKlllPflllllllllE4dA_m;
	add.s32 	%r8, %r49, %r48;
	mov.f32 	%f2853, 0f00000000;
	mov.f32 	%f2854, %f2853;
	mov.f32 	%f2855, %f2853;
	mov.f32 	%f2856, %f2853;
	mov.f32 	%f2857, %f2853;
	mov.f32 	%f2858, %f2853;
	mov.f32 	%f2859, %f2853;
	mov.f32 	%f2860, %f2853;
	mov.f32 	%f2861, %f2853;
	mov.f32 	%f2862, %f2853;
	mov.f32 	%f2863, %f2853;
	mov.f32 	%f2864, %f2853;
	mov.f32 	%f2865, %f2853;
	mov.f32 	%f2866, %f2853;
	mov.f32 	%f2867, %f2853;
	mov.f32 	%f2868, %f2853;
	@%p15 bra 	$L__BB0_180;
	and.b32  	%r50, %r3, 15;
	cvt.u64.u32 	%rd37, %r50;
	shl.b32 	%r51, %r3, 2;
	and.b32  	%r52, %r51, 60;
	mov.u32 	%r53, _ZZ21chunk_scan_fwd_kernelPKfS0_S0_S0_S0_S0_S0_PKlllPflllllllllE4cb_s;
	add.s32 	%r9, %r53, %r52;
	and.b32  	%r54, %r7, 63;
	cvt.u64.u32 	%rd185, %r54;
	add.s64 	%rd38, %rd25, %rd185;
	shl.b32 	%r55, %r7, 2;
	and.b32  	%r56, %r55, 252;
	mov.u32 	%r57, _ZZ21chunk_scan_fwd_kernelPKfS0_S0_S0_S0_S0_S0_PKlllPflllllllllE3x_s;
	add.s32 	%r58, %r57, %r56;
	and.b64  	%rd39, %rd149, 7;
	add.s64 	%rd40, %rd39, -1;
	and.b64  	%rd41, %rd149, 3;
	add.s64 	%rd42, %rd41, -1;
	and.b64  	%rd43, %rd149, 9223372036854775800;
	and.b64  	%rd44, %rd149, 1;
	and.b32  	%r59, %r55, 130816;
	add.s32 	%r10, %r58, %r59;
	add.s32 	%r60, %r55, 1024;
	and.b32  	%r61, %r60, 261888;
	add.s32 	%r11, %r58, %r61;
	cvt.u64.u32 	%rd45, %r5;
	shl.b32 	%r62, %r4, 6;
	add.s32 	%r12, %r53, %r62;
	shl.b32 	%r63, %r6, 2;
	add.s32 	%r13, %r57, %r63;
	add.s32 	%r64, %r5, 1;
	cvt.u64.u32 	%rd46, %r64;
	add.s32 	%r65, %r5, 2;
	cvt.u64.u32 	%rd47, %r65;
	add.s32 	%r66, %r5, 3;
	cvt.u64.u32 	%rd48, %r66;
	shl.b64 	%rd49, %rd149, 2;
	mul.lo.s64 	%rd50, %rd146, %rd27;
	cvta.to.global.u64 	%rd51, %rd140;
	mov.b64 	%rd457, 0;
	mov.f32 	%f2853, 0f00000000;
$L__BB0_21:
	setp.eq.s64 	%p16, %rd152, 0;
	add.s64 	%rd53, %rd457, %rd37;
	mad.lo.s64 	%rd54, %rd53, %rd149, %rd28;
	@%p16 bra 	$L__BB0_182;
	add.s64 	%rd186, %rd50, %rd37;
	add.s64 	%rd187, %rd186, %rd457;
	mad.lo.s64 	%rd188, %rd49, %rd187, %rd1;
	add.s64 	%rd55, %rd188, 16;
	add.s64 	%rd189, %rd53, %rd32;
	shl.b64 	%rd190, %rd189, 3;
	add.s64 	%rd56, %rd7, %rd190;
	mov.b32 	%r292, 0;
$L__BB0_23:
	shl.b32 	%r68, %r292, 8;
	add.s32 	%r69, %r68, %r7;
	shr.u32 	%r26, %r69, 4;
	setp.gt.u32 	%p17, %r69, 1023;
	mov.f32 	%f2900, 0f00000000;
	@%p17 bra 	$L__BB0_38;
	add.s32 	%r70, %r1, %r26;
	cvt.u64.u32 	%rd81, %r70;
	max.s64 	%rd191, %rd81, %rd53;
	setp.ge.s64 	%p18, %rd191, %rd33;
	@%p18 bra 	$L__BB0_37;
	setp.lt.s64 	%p19, %rd149, 1;
	add.s64 	%rd192, %rd32, %rd81;
	shl.b64 	%rd193, %rd192, 3;
	add.s64 	%rd194, %rd7, %rd193;
	ld.global.u64 	%rd195, [%rd194];
	ld.global.u64 	%rd196, [%rd56];
	setp.ne.s64 	%p20, %rd195, %rd196;
	or.pred  	%p21, %p20, %p19;
	@%p21 bra 	$L__BB0_37;
	setp.lt.u64 	%p22, %rd149, 8;
	mad.lo.s64 	%rd82, %rd149, %rd81, %rd28;
	mov.f32 	%f2900, 0f00000000;
	mov.b64 	%rd466, 0;
	@%p22 bra 	$L__BB0_29;
	add.s64 	%rd198, %rd50, %rd81;
	mad.lo.s64 	%rd199, %rd49, %rd198, %rd468;
	add.s64 	%rd463, %rd199, 16;
	mov.f32 	%f2900, 0f00000000;
	mov.u64 	%rd462, %rd55;
	mov.u64 	%rd464, %rd43;
$L__BB0_28:
	.pragma "nounroll";
	ld.global.f32 	%f697, [%rd463+-16];
	ld.global.f32 	%f698, [%rd462+-16];
	fma.rn.f32 	%f699, %f697, %f698, %f2900;
	ld.global.f32 	%f700, [%rd463+-12];
	ld.global.f32 	%f701, [%rd462+-12];
	fma.rn.f32 	%f702, %f700, %f701, %f699;
	ld.global.f32 	%f703, [%rd463+-8];
	ld.global.f32 	%f704, [%rd462+-8];
	fma.rn.f32 	%f705, %f703, %f704, %f702;
	ld.global.f32 	%f706, [%rd463+-4];
	ld.global.f32 	%f707, [%rd462+-4];
	fma.rn.f32 	%f708, %f706, %f707, %f705;
	ld.global.f32 	%f709, [%rd463];
	ld.global.f32 	%f710, [%rd462];
	fma.rn.f32 	%f711, %f709, %f710, %f708;
	ld.global.f32 	%f712, [%rd463+4];
	ld.global.f32 	%f713, [%rd462+4];
	fma.rn.f32 	%f714, %f712, %f713, %f711;
	ld.global.f32 	%f715, [%rd463+8];
	ld.global.f32 	%f716, [%rd462+8];
	fma.rn.f32 	%f717, %f715, %f716, %f714;
	ld.global.f32 	%f718, [%rd463+12];
	ld.global.f32 	%f719, [%rd462+12];
	fma.rn.f32 	%f2900, %f718, %f719, %f717;
	add.s64 	%rd464, %rd464, -8;
	add.s64 	%rd463, %rd463, 32;
	add.s64 	%rd462, %rd462, 32;
	setp.ne.s64 	%p23, %rd464, 0;
	mov.u64 	%rd466, %rd43;
	@%p23 bra 	$L__BB0_28;
$L__BB0_29:
	setp.eq.s64 	%p24, %rd39, 0;
	@%p24 bra 	$L__BB0_37;
	setp.lt.u64 	%p25, %rd40, 3;
	@%p25 bra 	$L__BB0_32;
	add.s64 	%rd200, %rd82, %rd466;
	shl.b64 	%rd201, %rd200, 2;
	add.s64 	%rd202, %rd468, %rd201;
	ld.global.f32 	%f721, [%rd202];
	add.s64 	%rd203, %rd54, %rd466;
	shl.b64 	%rd204, %rd203, 2;
	add.s64 	%rd205, %rd1, %rd204;
	ld.global.f32 	%f722, [%rd205];
	fma.rn.f32 	%f723, %f721, %f722, %f2900;
	ld.global.f32 	%f724, [%rd202+4];
	ld.global.f32 	%f725, [%rd205+4];
	fma.rn.f32 	%f726, %f724, %f725, %f723;
	ld.global.f32 	%f727, [%rd202+8];
	ld.global.f32 	%f728, [%rd205+8];
	fma.rn.f32 	%f729, %f727, %f728, %f726;
	ld.global.f32 	%f730, [%rd202+12];
	ld.global.f32 	%f731, [%rd205+12];
	fma.rn.f32 	%f2900, %f730, %f731, %f729;
	add.s64 	%rd466, %rd466, 4;
$L__BB0_32:
	setp.eq.s64 	%p26, %rd41, 0;
	@%p26 bra 	$L__BB0_37;
	setp.eq.s64 	%p27, %rd42, 0;
	@%p27 bra 	$L__BB0_35;
	add.s64 	%rd206, %rd82, %rd466;
	shl.b64 	%rd207, %rd206, 2;
	add.s64 	%rd208, %rd468, %rd207;
	ld.global.f32 	%f733, [%rd208];
	add.s64 	%rd209, %rd54, %rd466;
	shl.b64 	%rd210, %rd209, 2;
	add.s64 	%rd211, %rd1, %rd210;
	ld.global.f32 	%f734, [%rd211];
	fma.rn.f32 	%f735, %f733, %f734, %f2900;
	ld.global.f32 	%f736, [%rd208+4];
	ld.global.f32 	%f737, [%rd211+4];
	fma.rn.f32 	%f2900, %f736, %f737, %f735;
	add.s64 	%rd466, %rd466, 2;
$L__BB0_35:
	setp.eq.s64 	%p28, %rd44, 0;
	@%p28 bra 	$L__BB0_37;
	add.s64 	%rd212, %rd82, %rd466;
	shl.b64 	%rd213, %rd212, 2;
	add.s64 	%rd214, %rd468, %rd213;
	ld.global.f32 	%f738, [%rd214];
	add.s64 	%rd215, %rd54, %rd466;
	shl.b64 	%rd216, %rd215, 2;
	add.s64 	%rd217, %rd1, %rd216;
	ld.global.f32 	%f739, [%rd217];
	fma.rn.f32 	%f2900, %f738, %f739, %f2900;
$L__BB0_37:
	shl.b32 	%r71, %r26, 6;
	add.s32 	%r72, %r9, %r71;
	st.shared.f32 	[%r72], %f2900;
$L__BB0_38:
	add.s32 	%r292, %r292, 1;
	setp.ne.s32 	%p29, %r292, 4;
	@%p29 bra 	$L__BB0_23;
$L__BB0_39:
	setp.gt.u32 	%p45, %r7, 1023;
	@%p45 bra 	$L__BB0_43;
	setp.ge.s64 	%p46, %rd38, %rd148;
	shr.u32 	%r98, %r7, 6;
	cvt.u64.u32 	%rd245, %r98;
	add.s64 	%rd95, %rd457, %rd245;
	setp.ge.s64 	%p47, %rd95, %rd146;
	mov.f32 	%f2901, 0f00000000;
	or.pred  	%p48, %p47, %p46;
	@%p48 bra 	$L__BB0_42;
	add.s64 	%rd246, %rd29, %rd38;
	mad.lo.s64 	%rd247, %rd95, %rd148, %rd246;
	shl.b64 	%rd248, %rd247, 2;
	add.s64 	%rd249, %rd4, %rd248;
	ld.global.f32 	%f2901, [%rd249];
$L__BB0_42:
	st.shared.f32 	[%r10], %f2901;
$L__BB0_43:
	setp.gt.u32 	%p49, %r7, 767;
	@%p49 bra 	$L__BB0_47;
	setp.ge.s64 	%p50, %rd38, %rd148;
	add.s32 	%r99, %r7, 256;
	shr.u32 	%r100, %r99, 6;
	cvt.u64.u32 	%rd250, %r100;
	add.s64 	%rd96, %rd457, %rd250;
	setp.ge.s64 	%p51, %rd96, %rd146;
	mov.f32 	%f2902, 0f00000000;
	or.pred  	%p52, %p51, %p50;
	@%p52 bra 	$L__BB0_46;
	add.s64 	%rd251, %rd29, %rd38;
	mad.lo.s64 	%rd252, %rd96, %rd148, %rd251;
	shl.b64 	%rd253, %rd252, 2;
	add.s64 	%rd254, %rd4, %rd253;
	ld.global.f32 	%f2902, [%rd254];
$L__BB0_46:
	st.shared.f32 	[%r11], %f2902;
$L__BB0_47:
	setp.gt.u32 	%p53, %r7, 15;
	@%p53 bra 	$L__BB0_51;
	cvt.u64.u32 	%rd255, %r7;
	add.s64 	%rd97, %rd457, %rd255;
	setp.ge.s64 	%p54, %rd97, %rd146;
	mov.f32 	%f2903, 0f00000000;
	mov.f32 	%f2904, %f2903;
	@%p54 bra 	$L__BB0_50;
	add.s64 	%rd256, %rd97, %rd31;
	shl.b64 	%rd257, %rd256, 2;
	add.s64 	%rd258, %rd6, %rd257;
	ld.global.f32 	%f2903, [%rd258];
	add.s64 	%rd259, %rd51, %rd257;
	ld.global.f32 	%f2904, [%rd259];
$L__BB0_50:
	shl.b32 	%r101, %r7, 2;
	mov.u32 	%r102, _ZZ21chunk_scan_fwd_kernelPKfS0_S0_S0_S0_S0_S0_PKlllPflllllllllE4dA_k;
	add.s32 	%r103, %r102, %r101;
	st.shared.f32 	[%r103], %f2903;
	mov.u32 	%r104, _ZZ21chunk_scan_fwd_kernelPKfS0_S0_S0_S0_S0_S0_PKlllPflllllllllE4dt_k;
	add.s32 	%r105, %r104, %r101;
	st.shared.f32 	[%r105], %f2904;
$L__BB0_51:
	bar.sync 	0;
	ld.shared.f32 	%f67, [_ZZ21chunk_scan_fwd_kernelPKfS0_S0_S0_S0_S0_S0_PKlllPflllllllllE4dA_k];
	ld.shared.f32 	%f68, [_ZZ21chunk_scan_fwd_kernelPKfS0_S0_S0_S0_S0_S0_PKlllPflllllllllE4dt_k];
	setp.gt.u64 	%p55, %rd457, %rd45;
	@%p55 bra 	$L__BB0_53;
	ld.shared.f32 	%f790, [%r8];
	sub.f32 	%f791, %f790, %f67;
	min.f32 	%f792, %f791, 0f00000000;
	fma.rn.f32 	%f793, %f792, 0f3BBB989D, 0f3F000000;
	cvt.sat.f32.f32 	%f794, %f793;
	mov.f32 	%f795, 0f4B400001;
	mov.f32 	%f796, 0f437C0000;
	fma.rm.f32 	%f797, %f794, %f796, %f795;
	add.f32 	%f798, %f797, 0fCB40007F;
	neg.f32 	%f799, %f798;
	fma.rn.f32 	%f800, %f792, 0f3FB8AA3B, %f799;
	fma.rn.f32 	%f801, %f792, 0f32A57060, %f800;
	mov.b32 	%r106, %f797;
	shl.b32 	%r107, %r106, 23;
	mov.b32 	%f802, %r107;
	ex2.approx.ftz.f32 	%f803, %f801;
	mul.f32 	%f804, %f803, %f802;
	mul.f32 	%f805, %f68, %f804;
	ld.shared.f32 	%f806, [%r12];
	mul.f32 	%f807, %f806, %f805;
	ld.shared.f32 	%f808, [%r13];
	fma.rn.f32 	%f2868, %f807, %f808, %f2868;
	ld.shared.f32 	%f809, [%r13+4];
	fma.rn.f32 	%f2867, %f807, %f809, %f2867;
	ld.shared.f32 	%f810, [%r13+8];
	fma.rn.f32 	%f2866, %f807, %f810, %f2866;
	ld.shared.f32 	%f811, [%r13+12];
	fma.rn.f32 	%f2865, %f807, %f811, %f2865;
$L__BB0_53:
	setp.gt.u64 	%p56, %rd457, %rd46;
	@%p56 bra 	$L__BB0_55;
	ld.shared.f32 	%f812, [%r8+4];
	sub.f32 	%f813, %f812, %f67;
	min.f32 	%f814, %f813, 0f00000000;
	fma.rn.f32 	%f815, %f814, 0f3BBB989D, 0f3F000000;
	cvt.sat.f32.f32 	%f816, %f815;
	mov.f32 	%f817, 0f4B400001;
	mov.f32 	%f818, 0f437C0000;
	fma.rm.f32 	%f819, %f816, %f818, %f817;
	add.f32 	%f820, %f819, 0fCB40007F;
	neg.f32 	%f821, %f820;
	fma.rn.f32 	%f822, %f814, 0f3FB8AA3B, %f821;
	fma.rn.f32 	%f823, %f814, 0f32A57060, %f822;
	mov.b32 	%r108, %f819;
	shl.b32 	%r109, %r108, 23;
	mov.b32 	%f824, %r109;
	ex2.approx.ftz.f32 	%f825, %f823;
	mul.f32 	%f826, %f825, %f824;
	mul.f32 	%f827, %f68, %f826;
	ld.shared.f32 	%f828, [%r12+64];
	mul.f32 	%f829, %f828, %f827;
	ld.shared.f32 	%f830, [%r13];
	fma.rn.f32 	%f2864, %f829, %f830, %f2864;
	ld.shared.f32 	%f831, [%r13+4];
	fma.rn.f32 	%f2863, %f829, %f831, %f2863;
	ld.shared.f32 	%f832, [%r13+8];
	fma.rn.f32 	%f2862, %f829, %f832, %f2862;
	ld.shared.f32 	%f833, [%r13+12];
	fma.rn.f32 	%f2861, %f829, %f833, %f2861;
$L__BB0_55:
	setp.gt.u64 	%p57, %rd457, %rd47;
	@%p57 bra 	$L__BB0_57;
	ld.shared.f32 	%f834, [%r8+8];
	sub.f32 	%f835, %f834, %f67;
	min.f32 	%f836, %f835, 0f00000000;
	fma.rn.f32 	%f837, %f836, 0f3BBB989D, 0f3F000000;
	cvt.sat.f32.f32 	%f838, %f837;
	mov.f32 	%f839, 0f4B400001;
	mov.f32 	%f840, 0f437C0000;
	fma.rm.f32 	%f841, %f838, %f840, %f839;
	add.f32 	%f842, %f841, 0fCB40007F;
	neg.f32 	%f843, %f842;
	fma.rn.f32 	%f844, %f836, 0f3FB8AA3B, %f843;
	fma.rn.f32 	%f845, %f836, 0f32A57060, %f844;
	mov.b32 	%r110, %f841;
	shl.b32 	%r111, %r110, 23;
	mov.b32 	%f846, %r111;
	ex2.approx.ftz.f32 	%f847, %f845;
	mul.f32 	%f848, %f847, %f846;
	mul.f32 	%f849, %f68, %f848;
	ld.shared.f32 	%f850, [%r12+128];
	mul.f32 	%f851, %f850, %f849;
	ld.shared.f32 	%f852, [%r13];
	fma.rn.f32 	%f2860, %f851, %f852, %f2860;
	ld.shared.f32 	%f853, [%r13+4];
	fma.rn.f32 	%f2859, %f851, %f853, %f2859;
	ld.shared.f32 	%f854, [%r13+8];
	fma.rn.f32 	%f2858, %f851, %f854, %f2858;
	ld.shared.f32 	%f855, [%r13+12];
	fma.rn.f32 	%f2857, %f851, %f855, %f2857;
$L__BB0_57:
	setp.gt.u64 	%p58, %rd457, %rd48;
	@%p58 bra 	$L__BB0_59;
	ld.shared.f32 	%f856, [%r8+12];
	sub.f32 	%f857, %f856, %f67;
	min.f32 	%f858, %f857, 0f00000000;
	fma.rn.f32 	%f859, %f858, 0f3BBB989D, 0f3F000000;
	cvt.sat.f32.f32 	%f860, %f859;
	mov.f32 	%f861, 0f4B400001;
	mov.f32 	%f862, 0f437C0000;
	fma.rm.f32 	%f863, %f860, %f862, %f861;
	add.f32 	%f864, %f863, 0fCB40007F;
	neg.f32 	%f865, %f864;
	fma.rn.f32 	%f866, %f858, 0f3FB8AA3B, %f865;
	fma.rn.f32 	%f867, %f858, 0f32A57060, %f866;
	mov.b32 	%r112, %f863;
	shl.b32 	%r113, %r112, 23;
	mov.b32 	%f868, %r113;
	ex2.approx.ftz.f32 	%f869, %f867;
	mul.f32 	%f870, %f869, %f868;
	mul.f32 	%f871, %f68, %f870;
	ld.shared.f32 	%f872, [%r12+192];
	mul.f32 	%f873, %f872, %f871;
	ld.shared.f32 	%f874, [%r13];
	fma.rn.f32 	%f2856, %f873, %f874, %f2856;
	ld.shared.f32 	%f875, [%r13+4];
	fma.rn.f32 	%f2855, %f873, %f875, %f2855;
	ld.shared.f32 	%f876, [%r13+8];
	fma.rn.f32 	%f2854, %f873, %f876, %f2854;
	ld.shared.f32 	%f877, [%r13+12];
	fma.rn.f32 	%f2853, %f873, %f877, %f2853;
$L__BB0_59:
	ld.shared.f32 	%f101, [_ZZ21chunk_scan_fwd_kernelPKfS0_S0_S0_S0_S0_S0_PKlllPflllllllllE4dA_k+4];
	ld.shared.f32 	%f102, [_ZZ21chunk_scan_fwd_kernelPKfS0_S0_S0_S0_S0_S0_PKlllPflllllllllE4dt_k+4];
	setp.ge.u64 	%p59, %rd457, %rd45;
	@%p59 bra 	$L__BB0_61;
	ld.shared.f32 	%f878, [%r8];
	sub.f32 	%f879, %f878, %f101;
	min.f32 	%f880, %f879, 0f00000000;
	fma.rn.f32 	%f881, %f880, 0f3BBB989D, 0f3F000000;
	cvt.sat.f32.f32 	%f882, %f881;
	mov.f32 	%f883, 0f4B400001;
	mov.f32 	%f884, 0f437C0000;
	fma.rm.f32 	%f885, %f882, %f884, %f883;
	add.f32 	%f886, %f885, 0fCB40007F;
	neg.f32 	%f887, %f886;
	fma.rn.f32 	%f888, %f880, 0f3FB8AA3B, %f887;
	fma.rn.f32 	%f889, %f880, 0f32A57060, %f888;
	mov.b32 	%r114, %f885;
	shl.b32 	%r115, %r114, 23;
	mov.b32 	%f890, %r115;
	ex2.approx.ftz.f32 	%f891, %f889;
	mul.f32 	%f892, %f891, %f890;
	mul.f32 	%f893, %f102, %f892;
	ld.shared.f32 	%f894, [%r12+4];
	mul.f32 	%f895, %f894, %f893;
	ld.shared.f32 	%f896, [%r13+256];
	fma.rn.f32 	%f2868, %f895, %f896, %f2868;
	ld.shared.f32 	%f897, [%r13+260];
	fma.rn.f32 	%f2867, %f895, %f897, %f2867;
	ld.shared.f32 	%f898, [%r13+264];
	fma.rn.f32 	%f2866, %f895, %f898, %f2866;
	ld.shared.f32 	%f899, [%r13+268];
	fma.rn.f32 	%f2865, %f895, %f899, %f2865;
$L__BB0_61:
	setp.ge.u64 	%p60, %rd457, %rd46;
	@%p60 bra 	$L__BB0_63;
	ld.shared.f32 	%f900, [%r8+4];
	sub.f32 	%f901, %f900, %f101;
	min.f32 	%f902, %f901, 0f00000000;
	fma.rn.f32 	%f903, %f902, 0f3BBB989D, 0f3F000000;
	cvt.sat.f32.f32 	%f904, %f903;
	mov.f32 	%f905, 0f4B400001;
	mov.f32 	%f906, 0f437C0000;
	fma.rm.f32 	%f907, %f904, %f906, %f905;
	add.f32 	%f908, %f907, 0fCB40007F;
	neg.f32 	%f909, %f908;
	fma.rn.f32 	%f910, %f902, 0f3FB8AA3B, %f909;
	fma.rn.f32 	%f911, %f902, 0f32A57060, %f910;
	mov.b32 	%r116, %f907;
	shl.b32 	%r117, %r116, 23;
	mov.b32 	%f912, %r117;
	ex2.approx.ftz.f32 	%f913, %f911;
	mul.f32 	%f914, %f913, %f912;
	mul.f32 	%f915, %f102, %f914;
	ld.shared.f32 	%f916, [%r12+68];
	mul.f32 	%f917, %f916, %f915;
	ld.shared.f32 	%f918, [%r13+256];
	fma.rn.f32 	%f2864, %f917, %f918, %f2864;
	ld.shared.f32 	%f919, [%r13+260];
	fma.rn.f32 	%f2863, %f917, %f919, %f2863;
	ld.shared.f32 	%f920, [%r13+264];
	fma.rn.f32 	%f2862, %f917, %f920, %f2862;
	ld.shared.f32 	%f921, [%r13+268];
	fma.rn.f32 	%f2861, %f917, %f921, %f2861;
$L__BB0_63:
	setp.ge.u64 	%p61, %rd457, %rd47;
	@%p61 bra 	$L__BB0_65;
	ld.shared.f32 	%f922, [%r8+8];
	sub.f32 	%f923, %f922, %f101;
	min.f32 	%f924, %f923, 0f00000000;
	fma.rn.f32 	%f925, %f924, 0f3BBB989D, 0f3F000000;
	cvt.sat.f32.f32 	%f926, %f925;
	mov.f32 	%f927, 0f4B400001;
	mov.f32 	%f928, 0f437C0000;
	fma.rm.f32 	%f929, %f926, %f928, %f927;
	add.f32 	%f930, %f929, 0fCB40007F;
	neg.f32 	%f931, %f930;
	fma.rn.f32 	%f932, %f924, 0f3FB8AA3B, %f931;
	fma.rn.f32 	%f933, %f924, 0f32A57060, %f932;
	mov.b32 	%r118, %f929;
	shl.b32 	%r119, %r118, 23;
	mov.b32 	%f934, %r119;
	ex2.approx.ftz.f32 	%f935, %f933;
	mul.f32 	%f936, %f935, %f934;
	mul.f32 	%f937, %f102, %f936;
	ld.shared.f32 	%f938, [%r12+132];
	mul.f32 	%f939, %f938, %f937;
	ld.shared.f32 	%f940, [%r13+256];
	fma.rn.f32 	%f2860, %f939, %f940, %f2860;
	ld.shared.f32 	%f941, [%r13+260];
	fma.rn.f32 	%f2859, %f939, %f941, %f2859;
	ld.shared.f32 	%f942, [%r13+264];
	fma.rn.f32 	%f2858, %f939, %f942, %f2858;
	ld.shared.f32 	%f943, [%r13+268];
	fma.rn.f32 	%f2857, %f939, %f943, %f2857;
$L__BB0_65:
	setp.ge.u64 	%p62, %rd457, %rd48;
	@%p62 bra 	$L__BB0_67;
	ld.shared.f32 	%f944, [%r8+12];
	sub.f32 	%f945, %f944, %f101;
	min.f32 	%f946, %f945, 0f00000000;
	fma.rn.f32 	%f947, %f946, 0f3BBB989D, 0f3F000000;
	cvt.sat.f32.f32 	%f948, %f947;
	mov.f32 	%f949, 0f4B400001;
	mov.f32 	%f950, 0f437C0000;
	fma.rm.f32 	%f951, %f948, %f950, %f949;
	add.f32 	%f952, %f951, 0fCB40007F;
	neg.f32 	%f953, %f952;
	fma.rn.f32 	%f954, %f946, 0f3FB8AA3B, %f953;
	fma.rn.f32 	%f955, %f946, 0f32A57060, %f954;
	mov.b32 	%r120, %f951;
	shl.b32 	%r121, %r120, 23;
	mov.b32 	%f956, %r121;
	ex2.approx.ftz.f32 	%f957, %f955;
	mul.f32 	%f958, %f957, %f956;
	mul.f32 	%f959, %f102, %f958;
	ld.shared.f32 	%f960, [%r12+196];
	mul.f32 	%f961, %f960, %f959;
	ld.shared.f32 	%f962, [%r13+256];
	fma.rn.f32 	%f2856, %f961, %f962, %f2856;
	ld.shared.f32 	%f963, [%r13+260];
	fma.rn.f32 	%f2855, %f961, %f963, %f2855;
	ld.shared.f32 	%f964, [%r13+264];
	fma.rn.f32 	%f2854, %f961, %f964, %f2854;
	ld.shared.f32 	%f965, [%r13+268];
	fma.rn.f32 	%f2853, %f961, %f965, %f2853;
$L__BB0_67:
	ld.shared.f32 	%f135, [_ZZ21chunk_scan_fwd_kernelPKfS0_S0_S0_S0_S0_S0_PKlllPflllllllllE4dA_k+8];
	ld.shared.f32 	%f136, [_ZZ21chunk_scan_fwd_kernelPKfS0_S0_S0_S0_S0_S0_PKlllPflllllllllE4dt_k+8];
	add.s64 	%rd98, %rd457, 2;
	setp.gt.u64 	%p63, %rd98, %rd45;
	@%p63 bra 	$L__BB0_69;
	ld.shared.f32 	%f966, [%r8];
	sub.f32 	%f967, %f966, %f135;
	min.f32 	%f968, %f967, 0f00000000;
	fma.rn.f32 	%f969, %f968, 0f3BBB989D, 0f3F000000;
	cvt.sat.f32.f32 	%f970, %f969;
	mov.f32 	%f971, 0f4B400001;
	mov.f32 	%f972, 0f437C0000;
	fma.rm.f32 	%f973, %f970, %f972, %f971;
	add.f32 	%f974, %f973, 0fCB40007F;
	neg.f32 	%f975, %f974;
	fma.rn.f32 	%f976, %f968, 0f3FB8AA3B, %f975;
	fma.rn.f32 	%f977, %f968, 0f32A57060, %f976;
	mov.b32 	%r122, %f973;
	shl.b32 	%r123, %r122, 23;
	mov.b32 	%f978, %r123;
	ex2.approx.ftz.f32 	%f979, %f977;
	mul.f32 	%f980, %f979, %f978;
	mul.f32 	%f981, %f136, %f980;
	ld.shared.f32 	%f982, [%r12+8];
	mul.f32 	%f983, %f982, %f981;
	ld.shared.f32 	%f984, [%r13+512];
	fma.rn.f32 	%f2868, %f983, %f984, %f2868;
	ld.shared.f32 	%f985, [%r13+516];
	fma.rn.f32 	%f2867, %f983, %f985, %f2867;
	ld.shared.f32 	%f986, [%r13+520];
	fma.rn.f32 	%f2866, %f983, %f986, %f2866;
	ld.shared.f32 	%f987, [%r13+524];
	fma.rn.f32 	%f2865, %f983, %f987, %f2865;
$L__BB0_69:
	setp.gt.u64 	%p64, %rd98, %rd46;
	@%p64 bra 	$L__BB0_71;
	ld.shared.f32 	%f988, [%r8+4];
	sub.f32 	%f989, %f988, %f135;
	min.f32 	%f990, %f989, 0f00000000;
	fma.rn.f32 	%f991, %f990, 0f3BBB989D, 0f3F000000;
	cvt.sat.f32.f32 	%f992, %f991;
	mov.f32 	%f993, 0f4B400001;
	mov.f32 	%f994, 0f437C0000;
	fma.rm.f32 	%f995, %f992, %f994, %f993;
	add.f32 	%f996, %f995, 0fCB40007F;
	neg.f32 	%f997, %f996;
	fma.rn.f32 	%f998, %f990, 0f3FB8AA3B, %f997;
	fma.rn.f32 	%f999, %f990, 0f32A57060, %f998;
	mov.b32 	%r124, %f995;
	shl.b32 	%r125, %r124, 23;
	mov.b32 	%f1000, %r125;
	ex2.approx.ftz.f32 	%f1001, %f999;
	mul.f32 	%f1002, %f1001, %f1000;
	mul.f32 	%f1003, %f136, %f1002;
	ld.shared.f32 	%f1004, [%r12+72];
	mul.f32 	%f1005, %f1004, %f1003;
	ld.shared.f32 	%f1006, [%r13+512];
	fma.rn.f32 	%f2864, %f1005, %f1006, %f2864;
	ld.shared.f32 	%f1007, [%r13+516];
	fma.rn.f32 	%f2863, %f1005, %f1007, %f2863;
	ld.shared.f32 	%f1008, [%r13+520];
	fma.rn.f32 	%f2862, %f1005, %f1008, %f2862;
	ld.shared.f32 	%f1009, [%r13+524];
	fma.rn.f32 	%f2861, %f1005, %f1009, %f2861;
$L__BB0_71:
	setp.gt.u64 	%p65, %rd98, %rd47;
	@%p65 bra 	$L__BB0_73;
	ld.shared.f32 	%f1010, [%r8+8];
	sub.f32 	%f1011, %f1010, %f135;
	min.f32 	%f1012, %f1011, 0f00000000;
	fma.rn.f32 	%f1013, %f1012, 0f3BBB989D, 0f3F000000;
	cvt.sat.f32.f32 	%f1014, %f1013;
	mov.f32 	%f1015, 0f4B400001;
	mov.f32 	%f1016, 0f437C0000;
	fma.rm.f32 	%f1017, %f1014, %f1016, %f1015;
	add.f32 	%f1018, %f1017, 0fCB40007F;
	neg.f32 	%f1019, %f1018;
	fma.rn.f32 	%f1020, %f1012, 0f3FB8AA3B, %f1019;
	fma.rn.f32 	%f1021, %f1012, 0f32A57060, %f1020;
	mov.b32 	%r126, %f1017;
	shl.b32 	%r127, %r126, 23;
	mov.b32 	%f1022, %r127;
	ex2.approx.ftz.f32 	%f1023, %f1021;
	mul.f32 	%f1024, %f1023, %f1022;
	mul.f32 	%f1025, %f136, %f1024;
	ld.shared.f32 	%f1026, [%r12+136];
	mul.f32 	%f1027, %f1026, %f1025;
	ld.shared.f32 	%f1028, [%r13+512];
	fma.rn.f32 	%f2860, %f1027, %f1028, %f2860;
	ld.shared.f32 	%f1029, [%r13+516];
	fma.rn.f32 	%f2859, %f1027, %f1029, %f2859;
	ld.shared.f32 	%f1030, [%r13+520];
	fma.rn.f32 	%f2858, %f1027, %f1030, %f2858;
	ld.shared.f32 	%f1031, [%r13+524];
	fma.rn.f32 	%f2857, %f1027, %f1031, %f2857;
$L__BB0_73:
	setp.gt.u64 	%p66, %rd98, %rd48;
	@%p66 bra 	$L__BB0_75;
	ld.shared.f32 	%f1032, [%r8+12];
	sub.f32 	%f1033, %f1032, %f135;
	min.f32 	%f1034, %f1033, 0f00000000;
	fma.rn.f32 	%f1035, %f1034, 0f3BBB989D, 0f3F000000;
	cvt.sat.f32.f32 	%f1036, %f1035;
	mov.f32 	%f1037, 0f4B400001;
	mov.f32 	%f1038, 0f437C0000;
	fma.rm.f32 	%f1039, %f1036, %f1038, %f1037;
	add.f32 	%f1040, %f1039, 0fCB40007F;
	neg.f32 	%f1041, %f1040;
	fma.rn.f32 	%f1042, %f1034, 0f3FB8AA3B, %f1041;
	fma.rn.f32 	%f1043, %f1034, 0f32A57060, %f1042;
	mov.b32 	%r128, %f1039;
	shl.b32 	%r129, %r128, 23;
	mov.b32 	%f1044, %r129;
	ex2.approx.ftz.f32 	%f1045, %f1043;
	mul.f32 	%f1046, %f1045, %f1044;
	mul.f32 	%f1047, %f136, %f1046;
	ld.shared.f32 	%f1048, [%r12+200];
	mul.f32 	%f1049, %f1048, %f1047;
	ld.shared.f32 	%f1050, [%r13+512];
	fma.rn.f32 	%f2856, %f1049, %f1050, %f2856;
	ld.shared.f32 	%f1051, [%r13+516];
	fma.rn.f32 	%f2855, %f1049, %f1051, %f2855;
	ld.shared.f32 	%f1052, [%r13+520];
	fma.rn.f32 	%f2854, %f1049, %f1052, %f2854;
	ld.shared.f32 	%f1053, [%r13+524];
	fma.rn.f32 	%f2853, %f1049, %f1053, %f2853;
$L__BB0_75:
	ld.shared.f32 	%f169, [_ZZ21chunk_scan_fwd_kernelPKfS0_S0_S0_S0_S0_S0_PKlllPflllllllllE4dA_k+12];
	ld.shared.f32 	%f170, [_ZZ21chunk_scan_fwd_kernelPKfS0_S0_S0_S0_S0_S0_PKlllPflllllllllE4dt_k+12];
	add.s64 	%rd99, %rd457, 3;
	setp.gt.u64 	%p67, %rd99, %rd45;
	@%p67 bra 	$L__BB0_77;
	ld.shared.f32 	%f1054, [%r8];
	sub.f32 	%f1055, %f1054, %f169;
	min.f32 	%f1056, %f1055, 0f00000000;
	fma.rn.f32 	%f1057, %f1056, 0f3BBB989D, 0f3F000000;
	cvt.sat.f32.f32 	%f1058, %f1057;
	mov.f32 	%f1059, 0f4B400001;
	mov.f32 	%f1060, 0f437C0000;
	fma.rm.f32 	%f1061, %f1058, %f1060, %f1059;
	add.f32 	%f1062, %f1061, 0fCB40007F;
	neg.f32 	%f1063, %f1062;
	fma.rn.f32 	%f1064, %f1056, 0f3FB8AA3B, %f1063;
	fma.rn.f32 	%f1065, %f1056, 0f32A57060, %f1064;
	mov.b32 	%r130, %f1061;
	shl.b32 	%r131, %r130, 23;
	mov.b32 	%f1066, %r131;
	ex2.approx.ftz.f32 	%f1067, %f1065;
	mul.f32 	%f1068, %f1067, %f1066;
	mul.f32 	%f1069, %f170, %f1068;
	ld.shared.f32 	%f1070, [%r12+12];
	mul.f32 	%f1071, %f1070, %f1069;
	ld.shared.f32 	%f1072, [%r13+768];
	fma.rn.f32 	%f2868, %f1071, %f1072, %f2868;
	ld.shared.f32 	%f1073, [%r13+772];
	fma.rn.f32 	%f2867, %f1071, %f1073, %f2867;
	ld.shared.f32 	%f1074, [%r13+776];
	fma.rn.f32 	%f2866, %f1071, %f1074, %f2866;
	ld.shared.f32 	%f1075, [%r13+780];
	fma.rn.f32 	%f2865, %f1071, %f1075, %f2865;
$L__BB0_77:
	setp.gt.u64 	%p68, %rd99, %rd46;
	@%p68 bra 	$L__BB0_79;
	ld.shared.f32 	%f1076, [%r8+4];
	sub.f32 	%f1077, %f1076, %f169;
	min.f32 	%f1078, %f1077, 0f00000000;
	fma.rn.f32 	%f1079, %f1078, 0f3BBB989D, 0f3F000000;
	cvt.sat.f32.f32 	%f1080, %f1079;
	mov.f32 	%f1081, 0f4B400001;
	mov.f32 	%f1082, 0f437C0000;
	fma.rm.f32 	%f1083, %f1080, %f1082, %f1081;
	add.f32 	%f1084, %f1083, 0fCB40007F;
	neg.f32 	%f1085, %f1084;
	fma.rn.f32 	%f1086, %f1078, 0f3FB8AA3B, %f1085;
	fma.rn.f32 	%f1087, %f1078, 0f32A57060, %f1086;
	mov.b32 	%r132, %f1083;
	shl.b32 	%r133, %r132, 23;
	mov.b32 	%f1088, %r133;
	ex2.approx.ftz.f32 	%f1089, %f1087;
	mul.f32 	%f1090, %f1089, %f1088;
	mul.f32 	%f1091, %f170, %f1090;
	ld.shared.f32 	%f1092, [%r12+76];
	mul.f32 	%f1093, %f1092, %f1091;
	ld.shared.f32 	%f1094, [%r13+768];
	fma.rn.f32 	%f2864, %f1093, %f1094, %f2864;
	ld.shared.f32 	%f1095, [%r13+772];
	fma.rn.f32 	%f2863, %f1093, %f1095, %f2863;
	ld.shared.f32 	%f1096, [%r13+776];
	fma.rn.f32 	%f2862, %f1093, %f1096, %f2862;
	ld.shared.f32 	%f1097, [%r13+780];
	fma.rn.f32 	%f2861, %f1093, %f1097, %f2861;
$L__BB0_79:
	setp.gt.u64 	%p69, %rd99, %rd47;
	@%p69 bra 	$L__BB0_81;
	ld.shared.f32 	%f1098, [%r8+8];
	sub.f32 	%f1099, %f1098, %f169;
	min.f32 	%f1100, %f1099, 0f00000000;
	fma.rn.f32 	%f1101, %f1100, 0f3BBB989D, 0f3F000000;
	cvt.sat.f32.f32 	%f1102, %f1101;
	mov.f32 	%f1103, 0f4B400001;
	mov.f32 	%f1104, 0f437C0000;
	fma.rm.f32 	%f1105, %f1102, %f1104, %f1103;
	add.f32 	%f1106, %f1105, 0fCB40007F;
	neg.f32 	%f1107, %f1106;
	fma.rn.f32 	%f1108, %f1100, 0f3FB8AA3B, %f1107;
	fma.rn.f32 	%f1109, %f1100, 0f32A57060, %f1108;
	mov.b32 	%r134, %f1105;
	shl.b32 	%r135, %r134, 23;
	mov.b32 	%f1110, %r135;
	ex2.approx.ftz.f32 	%f1111, %f1109;
	mul.f32 	%f1112, %f1111, %f1110;
	mul.f32 	%f1113, %f170, %f1112;
	ld.shared.f32 	%f1114, [%r12+140];
	mul.f32 	%f1115, %f1114, %f1113;
	ld.shared.f32 	%f1116, [%r13+768];
	fma.rn.f32 	%f2860, %f1115, %f1116, %f2860;
	ld.shared.f32 	%f1117, [%r13+772];
	fma.rn.f32 	%f2859, %f1115, %f1117, %f2859;
	ld.shared.f32 	%f1118, [%r13+776];
	fma.rn.f32 	%f2858, %f1115, %f1118, %f2858;
	ld.shared.f32 	%f1119, [%r13+780];
	fma.rn.f32 	%f2857, %f1115, %f1119, %f2857;
$L__BB0_81:
	setp.gt.u64 	%p70, %rd99, %rd48;
	@%p70 bra 	$L__BB0_83;
	ld.shared.f32 	%f1120, [%r8+12];
	sub.f32 	%f1121, %f1120, %f169;
	min.f32 	%f1122, %f1121, 0f00000000;
	fma.rn.f32 	%f1123, %f1122, 0f3BBB989D, 0f3F000000;
	cvt.sat.f32.f32 	%f1124, %f1123;
	mov.f32 	%f1125, 0f4B400001;
	mov.f32 	%f1126, 0f437C0000;
	fma.rm.f32 	%f1127, %f1124, %f1126, %f1125;
	add.f32 	%f1128, %f1127, 0fCB40007F;
	neg.f32 	%f1129, %f1128;
	fma.rn.f32 	%f1130, %f1122, 0f3FB8AA3B, %f1129;
	fma.rn.f32 	%f1131, %f1122, 0f32A57060, %f1130;
	mov.b32 	%r136, %f1127;
	shl.b32 	%r137, %r136, 23;
	mov.b32 	%f1132, %r137;
	ex2.approx.ftz.f32 	%f1133, %f1131;
	mul.f32 	%f1134, %f1133, %f1132;
	mul.f32 	%f1135, %f170, %f1134;
	ld.shared.f32 	%f1136, [%r12+204];
	mul.f32 	%f1137, %f1136, %f1135;
	ld.shared.f32 	%f1138, [%r13+768];
	fma.rn.f32 	%f2856, %f1137, %f1138, %f2856;
	ld.shared.f32 	%f1139, [%r13+772];
	fma.rn.f32 	%f2855, %f1137, %f1139, %f2855;
	ld.shared.f32 	%f1140, [%r13+776];
	fma.rn.f32 	%f2854, %f1137, %f1140, %f2854;
	ld.shared.f32 	%f1141, [%r13+780];
	fma.rn.f32 	%f2853, %f1137, %f1141, %f2853;
$L__BB0_83:
	ld.shared.f32 	%f203, [_ZZ21chunk_scan_fwd_kernelPKfS0_S0_S0_S0_S0_S0_PKlllPflllllllllE4dA_k+16];
	ld.shared.f32 	%f204, [_ZZ21chunk_scan_fwd_kernelPKfS0_S0_S0_S0_S0_S0_PKlllPflllllllllE4dt_k+16];
	add.s64 	%rd100, %rd457, 4;
	setp.gt.u64 	%p71, %rd100, %rd45;
	@%p71 bra 	$L__BB0_85;
	ld.shared.f32 	%f1142, [%r8];
	sub.f32 	%f1143, %f1142, %f203;
	min.f32 	%f1144, %f1143, 0f00000000;
	fma.rn.f32 	%f1145, %f1144, 0f3BBB989D, 0f3F000000;
	cvt.sat.f32.f32 	%f1146, %f1145;
	mov.f32 	%f1147, 0f4B400001;
	mov.f32 	%f1148, 0f437C0000;
	fma.rm.f32 	%f1149, %f1146, %f1148, %f1147;
	add.f32 	%f1150, %f1149, 0fCB40007F;
	neg.f32 	%f1151, %f1150;
	fma.rn.f32 	%f1152, %f1144, 0f3FB8AA3B, %f1151;
	fma.rn.f32 	%f1153, %f1144, 0f32A57060, %f1152;
	mov.b32 	%r138, %f1149;
	shl.b32 	%r139, %r138, 23;
	mov.b32 	%f1154, %r139;
	ex2.approx.ftz.f32 	%f1155, %f1153;
	mul.f32 	%f1156, %f1155, %f1154;
	mul.f32 	%f1157, %f204, %f1156;
	ld.shared.f32 	%f1158, [%r12+16];
	mul.f32 	%f1159, %f1158, %f1157;
	ld.shared.f32 	%f1160, [%r13+1024];
	fma.rn.f32 	%f2868, %f1159, %f1160, %f2868;
	ld.shared.f32 	%f1161, [%r13+1028];
	fma.rn.f32 	%f2867, %f1159, %f1161, %f2867;
	ld.shared.f32 	%f1162, [%r13+1032];
	fma.rn.f32 	%f2866, %f1159, %f1162, %f2866;
	ld.shared.f32 	%f1163, [%r13+1036];
	fma.rn.f32 	%f2865, %f1159, %f1163, %f2865;
$L__BB0_85:
	setp.gt.u64 	%p72, %rd100, %rd46;
	@%p72 bra 	$L__BB0_87;
	ld.shared.f32 	%f1164, [%r8+4];
	sub.f32 	%f1165, %f1164, %f203;
	min.f32 	%f1166, %f1165, 0f00000000;
	fma.rn.f32 	%f1167, %f1166, 0f3BBB989D, 0f3F000000;
	cvt.sat.f32.f32 	%f1168, %f1167;
	mov.f32 	%f1169, 0f4B400001;
	mov.f32 	%f1170, 0f437C0000;
	fma.rm.f32 	%f1171, %f1168, %f1170, %f1169;
	add.f32 	%f1172, %f1171, 0fCB40007F;
	neg.f32 	%f1173, %f1172;
	fma.rn.f32 	%f1174, %f1166, 0f3FB8AA3B, %f1173;
	fma.rn.f32 	%f1175, %f1166, 0f32A57060, %f1174;
	mov.b32 	%r140, %f1171;
	shl.b32 	%r141, %r140, 23;
	mov.b32 	%f1176, %r141;
	ex2.approx.ftz.f32 	%f1177, %f1175;
	mul.f32 	%f1178, %f1177, %f1176;
	mul.f32 	%f1179, %f204, %f1178;
	ld.shared.f32 	%f1180, [%r12+80];
	mul.f32 	%f1181, %f1180, %f1179;
	ld.shared.f32 	%f1182, [%r13+1024];
	fma.rn.f32 	%f2864, %f1181, %f1182, %f2864;
	ld.shared.f32 	%f1183, [%r13+1028];
	fma.rn.f32 	%f2863, %f1181, %f1183, %f2863;
	ld.shared.f32 	%f1184, [%r13+1032];
	fma.rn.f32 	%f2862, %f1181, %f1184, %f2862;
	ld.shared.f32 	%f1185, [%r13+1036];
	fma.rn.f32 	%f2861, %f1181, %f1185, %f2861;
$L__BB0_87:
	setp.gt.u64 	%p73, %rd100, %rd47;
	@%p73 bra 	$L__BB0_89;
	ld.shared.f32 	%f1186, [%r8+8];
	sub.f32 	%f1187, %f1186, %f203;
	min.f32 	%f1188, %f1187, 0f00000000;
	fma.rn.f32 	%f1189, %f1188, 0f3BBB989D, 0f3F000000;
	cvt.sat.f32.f32 	%f1190, %f1189;
	mov.f32 	%f1191, 0f4B400001;
	mov.f32 	%f1192, 0f437C0000;
	fma.rm.f32 	%f1193, %f1190, %f1192, %f1191;
	add.f32 	%f1194, %f1193, 0fCB40007F;
	neg.f32 	%f1195, %f1194;
	fma.rn.f32 	%f1196, %f1188, 0f3FB8AA3B, %f1195;
	fma.rn.f32 	%f1197, %f1188, 0f32A57060, %f1196;
	mov.b32 	%r142, %f1193;
	shl.b32 	%r143, %r142, 23;
	mov.b32 	%f1198, %r143;
	ex2.approx.ftz.f32 	%f1199, %f1197;
	mul.f32 	%f1200, %f1199, %f1198;
	mul.f32 	%f1201, %f204, %f1200;
	ld.shared.f32 	%f1202, [%r12+144];
	mul.f32 	%f1203, %f1202, %f1201;
	ld.shared.f32 	%f1204, [%r13+1024];
	fma.rn.f32 	%f2860, %f1203, %f1204, %f2860;
	ld.shared.f32 	%f1205, [%r13+1028];
	fma.rn.f32 	%f2859, %f1203, %f1205, %f2859;
	ld.shared.f32 	%f1206, [%r13+1032];
	fma.rn.f32 	%f2858, %f1203, %f1206, %f2858;
	ld.shared.f32 	%f1207, [%r13+1036];
	fma.rn.f32 	%f2857, %f1203, %f1207, %f2857;
$L__BB0_89:
	setp.gt.u64 	%p74, %rd100, %rd48;
	@%p74 bra 	$L__BB0_91;
	ld.shared.f32 	%f1208, [%r8+12];
	sub.f32 	%f1209, %f1208, %f203;
	min.f32 	%f1210, %f1209, 0f00000000;
	fma.rn.f32 	%f1211, %f1210, 0f3BBB989D, 0f3F000000;
	cvt.sat.f32.f32 	%f1212, %f1211;
	mov.f32 	%f1213, 0f4B400001;
	mov.f32 	%f1214, 0f437C0000;
	fma.rm.f32 	%f1215, %f1212, %f1214, %f1213;
	add.f32 	%f1216, %f1215, 0fCB40007F;
	neg.f32 	%f1217, %f1216;
	fma.rn.f32 	%f1218, %f1210, 0f3FB8AA3B, %f1217;
	fma.rn.f32 	%f1219, %f1210, 0f32A57060, %f1218;
	mov.b32 	%r144, %f1215;
	shl.b32 	%r145, %r144, 23;
	mov.b32 	%f1220, %r145;
	ex2.approx.ftz.f32 	%f1221, %f1219;
	mul.f32 	%f1222, %f1221, %f1220;
	mul.f32 	%f1223, %f204, %f1222;
	ld.shared.f32 	%f1224, [%r12+208];
	mul.f32 	%f1225, %f1224, %f1223;
	ld.shared.f32 	%f1226, [%r13+1024];
	fma.rn.f32 	%f2856, %f1225, %f1226, %f2856;
	ld.shared.f32 	%f1227, [%r13+1028];
	fma.rn.f32 	%f2855, %f1225, %f1227, %f2855;
	ld.shared.f32 	%f1228, [%r13+1032];
	fma.rn.f32 	%f2854, %f1225, %f1228, %f2854;
	ld.shared.f32 	%f1229, [%r13+1036];
	fma.rn.f32 	%f2853, %f1225, %f1229, %f2853;
$L__BB0_91:
	ld.shared.f32 	%f237, [_ZZ21chunk_scan_fwd_kernelPKfS0_S0_S0_S0_S0_S0_PKlllPflllllllllE4dA_k+20];
	ld.shared.f32 	%f238, [_ZZ21chunk_scan_fwd_kernelPKfS0_S0_S0_S0_S0_S0_PKlllPflllllllllE4dt_k+20];
	add.s64 	%rd101, %rd457, 5;
	setp.gt.u64 	%p75, %rd101, %rd45;
	@%p75 bra 	$L__BB0_93;
	ld.shared.f32 	%f1230, [%r8];
	sub.f32 	%f1231, %f1230, %f237;
	min.f32 	%f1232, %f1231, 0f00000000;
	fma.rn.f32 	%f1233, %f1232, 0f3BBB989D, 0f3F000000;
	cvt.sat.f32.f32 	%f1234, %f1233;
	mov.f32 	%f1235, 0f4B400001;
	mov.f32 	%f1236, 0f437C0000;
	fma.rm.f32 	%f1237, %f1234, %f1236, %f1235;
	add.f32 	%f1238, %f1237, 0fCB40007F;
	neg.f32 	%f1239, %f1238;
	fma.rn.f32 	%f1240, %f1232, 0f3FB8AA3B, %f1239;
	fma.rn.f32 	%f1241, %f1232, 0f32A57060, %f1240;
	mov.b32 	%r146, %f1237;
	shl.b32 	%r147, %r146, 23;
	mov.b32 	%f1242, %r147;
	ex2.approx.ftz.f32 	%f1243, %f1241;
	mul.f32 	%f1244, %f1243, %f1242;
	mul.f32 	%f1245, %f238, %f1244;
	ld.shared.f32 	%f1246, [%r12+20];
	mul.f32 	%f1247, %f1246, %f1245;
	ld.shared.f32 	%f1248, [%r13+1280];
	fma.rn.f32 	%f2868, %f1247, %f1248, %f2868;
	ld.shared.f32 	%f1249, [%r13+1284];
	fma.rn.f32 	%f2867, %f1247, %f1249, %f2867;
	ld.shared.f32 	%f1250, [%r13+1288];
	fma.rn.f32 	%f2866, %f1247, %f1250, %f2866;
	ld.shared.f32 	%f1251, [%r13+1292];
	fma.rn.f32 	%f2865, %f1247, %f1251, %f2865;
$L__BB0_93:
	setp.gt.u64 	%p76, %rd101, %rd46;
	@%p76 bra 	$L__BB0_95;
	ld.shared.f32 	%f1252, [%r8+4];
	sub.f32 	%f1253, %f1252, %f237;
	min.f32 	%f1254, %f1253, 0f00000000;
	fma.rn.f32 	%f1255, %f1254, 0f3BBB989D, 0f3F000000;
	cvt.sat.f32.f32 	%f1256, %f1255;
	mov.f32 	%f1257, 0f4B400001;
	mov.f32 	%f1258, 0f437C0000;
	fma.rm.f32 	%f1259, %f1256, %f1258, %f1257;
	add.f32 	%f1260, %f1259, 0fCB40007F;
	neg.f32 	%f1261, %f1260;
	fma.rn.f32 	%f1262, %f1254, 0f3FB8AA3B, %f1261;
	fma.rn.f32 	%f1263, %f1254, 0f32A57060, %f1262;
	mov.b32 	%r148, %f1259;
	shl.b32 	%r149, %r148, 23;
	mov.b32 	%f1264, %r149;
	ex2.approx.ftz.f32 	%f1265, %f1263;
	mul.f32 	%f1266, %f1265, %f1264;
	mul.f32 	%f1267, %f238, %f1266;
	ld.shared.f32 	%f1268, [%r12+84];
	mul.f32 	%f1269, %f1268, %f1267;
	ld.shared.f32 	%f1270, [%r13+1280];
	fma.rn.f32 	%f2864, %f1269, %f1270, %f2864;
	ld.shared.f32 	%f1271, [%r13+1284];
	fma.rn.f32 	%f2863, %f1269, %f1271, %f2863;
	ld.shared.f32 	%f1272, [%r13+1288];
	fma.rn.f32 	%f2862, %f1269, %f1272, %f2862;
	ld.shared.f32 	%f1273, [%r13+1292];
	fma.rn.f32 	%f2861, %f1269, %f1273, %f2861;
$L__BB0_95:
	setp.gt.u64 	%p77, %rd101, %rd47;
	@%p77 bra 	$L__BB0_97;
	ld.shared.f32 	%f1274, [%r8+8];
	sub.f32 	%f1275, %f1274, %f237;
	min.f32 	%f1276, %f1275, 0f00000000;
	fma.rn.f32 	%f1277, %f1276, 0f3BBB989D, 0f3F000000;
	cvt.sat.f32.f32 	%f1278, %f1277;
	mov.f32 	%f1279, 0f4B400001;
	mov.f32 	%f1280, 0f437C0000;
	fma.rm.f32 	%f1281, %f1278, %f1280, %f1279;
	add.f32 	%f1282, %f1281, 0fCB40007F;
	neg.f32 	%f1283, %f1282;
	fma.rn.f32 	%f1284, %f1276, 0f3FB8AA3B, %f1283;
	fma.rn.f32 	%f1285, %f1276, 0f32A57060, %f1284;
	mov.b32 	%r150, %f1281;
	shl.b32 	%r151, %r150, 23;
	mov.b32 	%f1286, %r151;
	ex2.approx.ftz.f32 	%f1287, %f1285;
	mul.f32 	%f1288, %f1287, %f1286;
	mul.f32 	%f1289, %f238, %f1288;
	ld.shared.f32 	%f1290, [%r12+148];
	mul.f32 	%f1291, %f1290, %f1289;
	ld.shared.f32 	%f1292, [%r13+1280];
	fma.rn.f32 	%f2860, %f1291, %f1292, %f2860;
	ld.shared.f32 	%f1293, [%r13+1284];
	fma.rn.f32 	%f2859, %f1291, %f1293, %f2859;
	ld.shared.f32 	%f1294, [%r13+1288];
	fma.rn.f32 	%f2858, %f1291, %f1294, %f2858;
	ld.shared.f32 	%f1295, [%r13+1292];
	fma.rn.f32 	%f2857, %f1291, %f1295, %f2857;
$L__BB0_97:
	setp.gt.u64 	%p78, %rd101, %rd48;
	@%p78 bra 	$L__BB0_99;
	ld.shared.f32 	%f1296, [%r8+12];
	sub.f32 	%f1297, %f1296, %f237;
	min.f32 	%f1298, %f1297, 0f00000000;
	fma.rn.f32 	%f1299, %f1298, 0f3BBB989D, 0f3F000000;
	cvt.sat.f32.f32 	%f1300, %f1299;
	mov.f32 	%f1301, 0f4B400001;
	mov.f32 	%f1302, 0f437C0000;
	fma.rm.f32 	%f1303, %f1300, %f1302, %f1301;
	add.f32 	%f1304, %f1303, 0fCB40007F;
	neg.f32 	%f1305, %f1304;
	fma.rn.f32 	%f1306, %f1298, 0f3FB8AA3B, %f1305;
	fma.rn.f32 	%f1307, %f1298, 0f32A57060, %f1306;
	mov.b32 	%r152, %f1303;
	shl.b32 	%r153, %r152, 23;
	mov.b32 	%f1308, %r153;
	ex2.approx.ftz.f32 	%f1309, %f1307;
	mul.f32 	%f1310, %f1309, %f1308;
	mul.f32 	%f1311, %f238, %f1310;
	ld.shared.f32 	%f1312, [%r12+212];
	mul.f32 	%f1313, %f1312, %f1311;
	ld.shared.f32 	%f1314, [%r13+1280];
	fma.rn.f32 	%f2856, %f1313, %f1314, %f2856;
	ld.shared.f32 	%f1315, [%r13+1284];
	fma.rn.f32 	%f2855, %f1313, %f1315, %f2855;
	ld.shared.f32 	%f1316, [%r13+1288];
	fma.rn.f32 	%f2854, %f1313, %f1316, %f2854;
	ld.shared.f32 	%f1317, [%r13+1292];
	fma.rn.f32 	%f2853, %f1313, %f1317, %f2853;
$L__BB0_99:
	ld.shared.f32 	%f271, [_ZZ21chunk_scan_fwd_kernelPKfS0_S0_S0_S0_S0_S0_PKlllPflllllllllE4dA_k+24];
	ld.shared.f32 	%f272, [_ZZ21chunk_scan_fwd_kernelPKfS0_S0_S0_S0_S0_S0_PKlllPflllllllllE4dt_k+24];
	add.s64 	%rd102, %rd457, 6;
	setp.gt.u64 	%p79, %rd102, %rd45;
	@%p79 bra 	$L__BB0_101;
	ld.shared.f32 	%f1318, [%r8];
	sub.f32 	%f1319, %f1318, %f271;
	min.f32 	%f1320, %f1319, 0f00000000;
	fma.rn.f32 	%f1321, %f1320, 0f3BBB989D, 0f3F000000;
	cvt.sat.f32.f32 	%f1322, %f1321;
	mov.f32 	%f1323, 0f4B400001;
	mov.f32 	%f1324, 0f437C0000;
	fma.rm.f32 	%f1325, %f1322, %f1324, %f1323;
	add.f32 	%f1326, %f1325, 0fCB40007F;
	neg.f32 	%f1327, %f1326;
	fma.rn.f32 	%f1328, %f1320, 0f3FB8AA3B, %f1327;
	fma.rn.f32 	%f1329, %f1320, 0f32A57060, %f1328;
	mov.b32 	%r154, %f1325;
	shl.b32 	%r155, %r154, 23;
	mov.b32 	%f1330, %r155;
	ex2.approx.ftz.f32 	%f1331, %f1329;
	mul.f32 	%f1332, %f1331, %f1330;
	mul.f32 	%f1333, %f272, %f1332;
	ld.shared.f32 	%f1334, [%r12+24];
	mul.f32 	%f1335, %f1334, %f1333;
	ld.shared.f32 	%f1336, [%r13+1536];
	fma.rn.f32 	%f2868, %f1335, %f1336, %f2868;
	ld.shared.f32 	%f1337, [%r13+1540];
	fma.rn.f32 	%f2867, %f1335, %f1337, %f2867;
	ld.shared.f32 	%f1338, [%r13+1544];
	fma.rn.f32 	%f2866, %f1335, %f1338, %f2866;
	ld.shared.f32 	%f1339, [%r13+1548];
	fma.rn.f32 	%f2865, %f1335, %f1339, %f2865;
$L__BB0_101:
	setp.gt.u64 	%p80, %rd102, %rd46;
	@%p80 bra 	$L__BB0_103;
	ld.shared.f32 	%f1340, [%r8+4];
	sub.f32 	%f1341, %f1340, %f271;
	min.f32 	%f1342, %f1341, 0f00000000;
	fma.rn.f32 	%f1343, %f1342, 0f3BBB989D, 0f3F000000;
	cvt.sat.f32.f32 	%f1344, %f1343;
	mov.f32 	%f1345, 0f4B400001;
	mov.f32 	%f1346, 0f437C0000;
	fma.rm.f32 	%f1347, %f1344, %f1346, %f1345;
	add.f32 	%f1348, %f1347, 0fCB40007F;
	neg.f32 	%f1349, %f1348;
	fma.rn.f32 	%f1350, %f1342, 0f3FB8AA3B, %f1349;
	fma.rn.f32 	%f1351, %f1342, 0f32A57060, %f1350;
	mov.b32 	%r156, %f1347;
	shl.b32 	%r157, %r156, 23;
	mov.b32 	%f1352, %r157;
	ex2.approx.ftz.f32 	%f1353, %f1351;
	mul.f32 	%f1354, %f1353, %f1352;
	mul.f32 	%f1355, %f272, %f1354;
	ld.shared.f32 	%f1356, [%r12+88];
	mul.f32 	%f1357, %f1356, %f1355;
	ld.shared.f32 	%f1358, [%r13+1536];
	fma.rn.f32 	%f2864, %f1357, %f1358, %f2864;
	ld.shared.f32 	%f1359, [%r13+1540];
	fma.rn.f32 	%f2863, %f1357, %f1359, %f2863;
	ld.shared.f32 	%f1360, [%r13+1544];
	fma.rn.f32 	%f2862, %f1357, %f1360, %f2862;
	ld.shared.f32 	%f1361, [%r13+1548];
	fma.rn.f32 	%f2861, %f1357, %f1361, %f2861;
$L__BB0_103:
	setp.gt.u64 	%p81, %rd102, %rd47;
	@%p81 bra 	$L__BB0_105;
	ld.shared.f32 	%f1362, [%r8+8];
	sub.f32 	%f1363, %f1362, %f271;
	min.f32 	%f1364, %f1363, 0f00000000;
	fma.rn.f32 	%f1365, %f1364, 0f3BBB989D, 0f3F000000;
	cvt.sat.f32.f32 	%f1366, %f1365;
	mov.f32 	%f1367, 0f4B400001;
	mov.f32 	%f1368, 0f437C0000;
	fma.rm.f32 	%f1369, %f1366, %f1368, %f1367;
	add.f32 	%f1370, %f1369, 0fCB40007F;
	neg.f32 	%f1371, %f1370;
	fma.rn.f32 	%f1372, %f1364, 0f3FB8AA3B, %f1371;
	fma.rn.f32 	%f1373, %f1364, 0f32A57060, %f1372;
	mov.b32 	%r158, %f1369;
	shl.b32 	%r159, %r158, 23;
	mov.b32 	%f1374, %r159;
	ex2.approx.ftz.f32 	%f1375, %f1373;
	mul.f32 	%f1376, %f1375, %f1374;
	mul.f32 	%f1377, %f272, %f1376;
	ld.shared.f32 	%f1378, [%r12+152];
	mul.f32 	%f1379, %f1378, %f1377;
	ld.shared.f32 	%f1380, [%r13+1536];
	fma.rn.f32 	%f2860, %f1379, %f1380, %f2860;
	ld.shared.f32 	%f1381, [%r13+1540];
	fma.rn.f32 	%f2859, %f1379, %f1381, %f2859;
	ld.shared.f32 	%f1382, [%r13+1544];
	fma.rn.f32 	%f2858, %f1379, %f1382, %f2858;
	ld.shared.f32 	%f1383, [%r13+1548];
	fma.rn.f32 	%f2857, %f1379, %f1383, %f2857;
$L__BB0_105:
	setp.gt.u64 	%p82, %rd102, %rd48;
	@%p82 bra 	$L__BB0_107;
	ld.shared.f32 	%f1384, [%r8+12];
	sub.f32 	%f1385, %f1384, %f271;
	min.f32 	%f1386, %f1385, 0f00000000;
	fma.rn.f32 	%f1387, %f1386, 0f3BBB989D, 0f3F000000;
	cvt.sat.f32.f32 	%f1388, %f1387;
	mov.f32 	%f1389, 0f4B400001;
	mov.f32 	%f1390, 0f437C0000;
	fma.rm.f32 	%f1391, %f1388, %f1390, %f1389;
	add.f32 	%f1392, %f1391, 0fCB40007F;
	neg.f32 	%f1393, %f1392;
	fma.rn.f32 	%f1394, %f1386, 0f3FB8AA3B, %f1393;
	fma.rn.f32 	%f1395, %f1386, 0f32A57060, %f1394;
	mov.b32 	%r160, %f1391;
	shl.b32 	%r161, %r160, 23;
	mov.b32 	%f1396, %r161;
	ex2.approx.ftz.f32 	%f1397, %f1395;
	mul.f32 	%f1398, %f1397, %f1396;
	mul.f32 	%f1399, %f272, %f1398;
	ld.shared.f32 	%f1400, [%r12+216];
	mul.f32 	%f1401, %f1400, %f1399;
	ld.shared.f32 	%f1402, [%r13+1536];
	fma.rn.f32 	%f2856, %f1401, %f1402, %f2856;
	ld.shared.f32 	%f1403, [%r13+1540];
	fma.rn.f32 	%f2855, %f1401, %f1403, %f2855;
	ld.shared.f32 	%f1404, [%r13+1544];
	fma.rn.f32 	%f2854, %f1401, %f1404, %f2854;
	ld.shared.f32 	%f1405, [%r13+1548];
	fma.rn.f32 	%f2853, %f1401, %f1405, %f2853;
$L__BB0_107:
	ld.shared.f32 	%f305, [_ZZ21chunk_scan_fwd_kernelPKfS0_S0_S0_S0_S0_S0_PKlllPflllllllllE4dA_k+28];
	ld.shared.f32 	%f306, [_ZZ21chunk_scan_fwd_kernelPKfS0_S0_S0_S0_S0_S0_PKlllPflllllllllE4dt_k+28];
	add.s64 	%rd103, %rd457, 7;
	setp.gt.u64 	%p83, %rd103, %rd45;
	@%p83 bra 	$L__BB0_109;
	ld.shared.f32 	%f1406, [%r8];
	sub.f32 	%f1407, %f1406, %f305;
	min.f32 	%f1408, %f1407, 0f00000000;
	fma.rn.f32 	%f1409, %f1408, 0f3BBB989D, 0f3F000000;
	cvt.sat.f32.f32 	%f1410, %f1409;
	mov.f32 	%f1411, 0f4B400001;
	mov.f32 	%f1412, 0f437C0000;
	fma.rm.f32 	%f1413, %f1410, %f1412, %f1411;
	add.f32 	%f1414, %f1413, 0fCB40007F;
	neg.f32 	%f1415, %f1414;
	fma.rn.f32 	%f1416, %f1408, 0f3FB8AA3B, %f1415;
	fma.rn.f32 	%f1417, %f1408, 0f32A57060, %f1416;
	mov.b32 	%r162, %f1413;
	shl.b32 	%r163, %r162, 23;
	mov.b32 	%f1418, %r163;
	ex2.approx.ftz.f32 	%f1419, %f1417;
	mul.f32 	%f1420, %f1419, %f1418;
	mul.f32 	%f1421, %f306, %f1420;
	ld.shared.f32 	%f1422, [%r12+28];
	mul.f32 	%f1423, %f1422, %f1421;
	ld.shared.f32 	%f1424, [%r13+1792];
	fma.rn.f32 	%f2868, %f1423, %f1424, %f2868;
	ld.shared.f32 	%f1425, [%r13+1796];
	fma.rn.f32 	%f2867, %f1423, %f1425, %f2867;
	ld.shared.f32 	%f1426, [%r13+1800];
	fma.rn.f32 	%f2866, %f1423, %f1426, %f2866;
	ld.shared.f32 	%f1427, [%r13+1804];
	fma.rn.f32 	%f2865, %f1423, %f1427, %f2865;
$L__BB0_109:
	setp.gt.u64 	%p84, %rd103, %rd46;
	@%p84 bra 	$L__BB0_111;
	ld.shared.f32 	%f1428, [%r8+4];
	sub.f32 	%f1429, %f1428, %f305;
	min.f32 	%f1430, %f1429, 0f00000000;
	fma.rn.f32 	%f1431, %f1430, 0f3BBB989D, 0f3F000000;
	cvt.sat.f32.f32 	%f1432, %f1431;
	mov.f32 	%f1433, 0f4B400001;
	mov.f32 	%f1434, 0f437C0000;
	fma.rm.f32 	%f1435, %f1432, %f1434, %f1433;
	add.f32 	%f1436, %f1435, 0fCB40007F;
	neg.f32 	%f1437, %f1436;
	fma.rn.f32 	%f1438, %f1430, 0f3FB8AA3B, %f1437;
	fma.rn.f32 	%f1439, %f1430, 0f32A57060, %f1438;
	mov.b32 	%r164, %f1435;
	shl.b32 	%r165, %r164, 23;
	mov.b32 	%f1440, %r165;
	ex2.approx.ftz.f32 	%f1441, %f1439;
	mul.f32 	%f1442, %f1441, %f1440;
	mul.f32 	%f1443, %f306, %f1442;
	ld.shared.f32 	%f1444, [%r12+92];
	mul.f32 	%f1445, %f1444, %f1443;
	ld.shared.f32 	%f1446, [%r13+1792];
	fma.rn.f32 	%f2864, %f1445, %f1446, %f2864;
	ld.shared.f32 	%f1447, [%r13+1796];
	fma.rn.f32 	%f2863, %f1445, %f1447, %f2863;
	ld.shared.f32 	%f1448, [%r13+1800];
	fma.rn.f32 	%f2862, %f1445, %f1448, %f2862;
	ld.shared.f32 	%f1449, [%r13+1804];
	fma.rn.f32 	%f2861, %f1445, %f1449, %f2861;
$L__BB0_111:
	setp.gt.u64 	%p85, %rd103, %rd47;
	@%p85 bra 	$L__BB0_113;
	ld.shared.f32 	%f1450, [%r8+8];
	sub.f32 	%f1451, %f1450, %f305;
	min.f32 	%f1452, %f1451, 0f00000000;
	fma.rn.f32 	%f1453, %f1452, 0f3BBB989D, 0f3F000000;
	cvt.sat.f32.f32 	%f1454, %f1453;
	mov.f32 	%f1455, 0f4B400001;
	mov.f32 	%f1456, 0f437C0000;
	fma.rm.f32 	%f1457, %f1454, %f1456, %f1455;
	add.f32 	%f1458, %f1457, 0fCB40007F;
	neg.f32 	%f1459, %f1458;
	fma.rn.f32 	%f1460, %f1452, 0f3FB8AA3B, %f1459;
	fma.rn.f32 	%f1461, %f1452, 0f32A57060, %f1460;
	mov.b32 	%r166, %f1457;
	shl.b32 	%r167, %r166, 23;
	mov.b32 	%f1462, %r167;
	ex2.approx.ftz.f32 	%f1463, %f1461;
	mul.f32 	%f1464, %f1463, %f1462;
	mul.f32 	%f1465, %f306, %f1464;
	ld.shared.f32 	%f1466, [%r12+156];
	mul.f32 	%f1467, %f1466, %f1465;
	ld.shared.f32 	%f1468, [%r13+1792];
	fma.rn.f32 	%f2860, %f1467, %f1468, %f2860;
	ld.shared.f32 	%f1469, [%r13+1796];
	fma.rn.f32 	%f2859, %f1467, %f1469, %f2859;
	ld.shared.f32 	%f1470, [%r13+1800];
	fma.rn.f32 	%f2858, %f1467, %f1470, %f2858;
	ld.shared.f32 	%f1471, [%r13+1804];
	fma.rn.f32 	%f2857, %f1467, %f1471, %f2857;
$L__BB0_113:
	setp.gt.u64 	%p86, %rd103, %rd48;
	@%p86 bra 	$L__BB0_115;
	ld.shared.f32 	%f1472, [%r8+12];
	sub.f32 	%f1473, %f1472, %f305;
	min.f32 	%f1474, %f1473, 0f00000000;
	fma.rn.f32 	%f1475, %f1474, 0f3BBB989D, 0f3F000000;
	cvt.sat.f32.f32 	%f1476, %f1475;
	mov.f32 	%f1477, 0f4B400001;
	mov.f32 	%f1478, 0f437C0000;
	fma.rm.f32 	%f1479, %f1476, %f1478, %f1477;
	add.f32 	%f1480, %f1479, 0fCB40007F;
	neg.f32 	%f1481, %f1480;
	fma.rn.f32 	%f1482, %f1474, 0f3FB8AA3B, %f1481;
	fma.rn.f32 	%f1483, %f1474, 0f32A57060, %f1482;
	mov.b32 	%r168, %f1479;
	shl.b32 	%r169, %r168, 23;
	mov.b32 	%f1484, %r169;
	ex2.approx.ftz.f32 	%f1485, %f1483;
	mul.f32 	%f1486, %f1485, %f1484;
	mul.f32 	%f1487, %f306, %f1486;
	ld.shared.f32 	%f1488, [%r12+220];
	mul.f32 	%f1489, %f1488, %f1487;
	ld.shared.f32 	%f1490, [%r13+1792];
	fma.rn.f32 	%f2856, %f1489, %f1490, %f2856;
	ld.shared.f32 	%f1491, [%r13+1796];
	fma.rn.f32 	%f2855, %f1489, %f1491, %f2855;
	ld.shared.f32 	%f1492, [%r13+1800];
	fma.rn.f32 	%f2854, %f1489, %f1492, %f2854;
	ld.shared.f32 	%f1493, [%r13+1804];
	fma.rn.f32 	%f2853, %f1489, %f1493, %f2853;
$L__BB0_115:
	ld.shared.f32 	%f339, [_ZZ21chunk_scan_fwd_kernelPKfS0_S0_S0_S0_S0_S0_PKlllPflllllllllE4dA_k+32];
	ld.shared.f32 	%f340, [_ZZ21chunk_scan_fwd_kernelPKfS0_S0_S0_S0_S0_S0_PKlllPflllllllllE4dt_k+32];
	add.s64 	%rd104, %rd457, 8;
	setp.gt.u64 	%p87, %rd104, %rd45;
	@%p87 bra 	$L__BB0_117;
	ld.shared.f32 	%f1494, [%r8];
	sub.f32 	%f1495, %f1494, %f339;
	min.f32 	%f1496, %f1495, 0f00000000;
	fma.rn.f32 	%f1497, %f1496, 0f3BBB989D, 0f3F000000;
	cvt.sat.f32.f32 	%f1498, %f1497;
	mov.f32 	%f1499, 0f4B400001;
	mov.f32 	%f1500, 0f437C0000;
	fma.rm.f32 	%f1501, %f1498, %f1500, %f1499;
	add.f32 	%f1502, %f1501, 0fCB40007F;
	neg.f32 	%f1503, %f1502;
	fma.rn.f32 	%f1504, %f1496, 0f3FB8AA3B, %f1503;
	fma.rn.f32 	%f1505, %f1496, 0f32A57060, %f1504;
	mov.b32 	%r170, %f1501;
	shl.b32 	%r171, %r170, 23;
	mov.b32 	%f1506, %r171;
	ex2.approx.ftz.f32 	%f1507, %f1505;
	mul.f32 	%f1508, %f1507, %f1506;
	mul.f32 	%f1509, %f340, %f1508;
	ld.shared.f32 	%f1510, [%r12+32];
	mul.f32 	%f1511, %f1510, %f1509;
	ld.shared.f32 	%f1512, [%r13+2048];
	fma.rn.f32 	%f2868, %f1511, %f1512, %f2868;
	ld.shared.f32 	%f1513, [%r13+2052];
	fma.rn.f32 	%f2867, %f1511, %f1513, %f2867;
	ld.shared.f32 	%f1514, [%r13+2056];
	fma.rn.f32 	%f2866, %f1511, %f1514, %f2866;
	ld.shared.f32 	%f1515, [%r13+2060];
	fma.rn.f32 	%f2865, %f1511, %f1515, %f2865;
$L__BB0_117:
	setp.gt.u64 	%p88, %rd104, %rd46;
	@%p88 bra 	$L__BB0_119;
	ld.shared.f32 	%f1516, [%r8+4];
	sub.f32 	%f1517, %f1516, %f339;
	min.f32 	%f1518, %f1517, 0f00000000;
	fma.rn.f32 	%f1519, %f1518, 0f3BBB989D, 0f3F000000;
	cvt.sat.f32.f32 	%f1520, %f1519;
	mov.f32 	%f1521, 0f4B400001;
	mov.f32 	%f1522, 0f437C0000;
	fma.rm.f32 	%f1523, %f1520, %f1522, %f1521;
	add.f32 	%f1524, %f1523, 0fCB40007F;
	neg.f32 	%f1525, %f1524;
	fma.rn.f32 	%f1526, %f1518, 0f3FB8AA3B, %f1525;
	fma.rn.f32 	%f1527, %f1518, 0f32A57060, %f1526;
	mov.b32 	%r172, %f1523;
	shl.b32 	%r173, %r172, 23;
	mov.b32 	%f1528, %r173;
	ex2.approx.ftz.f32 	%f1529, %f1527;
	mul.f32 	%f1530, %f1529, %f1528;
	mul.f32 	%f1531, %f340, %f1530;
	ld.shared.f32 	%f1532, [%r12+96];
	mul.f32 	%f1533, %f1532, %f1531;
	ld.shared.f32 	%f1534, [%r13+2048];
	fma.rn.f32 	%f2864, %f1533, %f1534, %f2864;
	ld.shared.f32 	%f1535, [%r13+2052];
	fma.rn.f32 	%f2863, %f1533, %f1535, %f2863;
	ld.shared.f32 	%f1536, [%r13+2056];
	fma.rn.f32 	%f2862, %f1533, %f1536, %f2862;
	ld.shared.f32 	%f1537, [%r13+2060];
	fma.rn.f32 	%f2861, %f1533, %f1537, %f2861;
$L__BB0_119:
	setp.gt.u64 	%p89, %rd104, %rd47;
	@%p89 bra 	$L__BB0_121;
	ld.shared.f32 	%f1538, [%r8+8];
	sub.f32 	%f1539, %f1538, %f339;
	min.f32 	%f1540, %f1539, 0f00000000;
	fma.rn.f32 	%f1541, %f1540, 0f3BBB989D, 0f3F000000;
	cvt.sat.f32.f32 	%f1542, %f1541;
	mov.f32 	%f1543, 0f4B400001;
	mov.f32 	%f1544, 0f437C0000;
	fma.rm.f32 	%f1545, %f1542, %f1544, %f1543;
	add.f32 	%f1546, %f1545, 0fCB40007F;
	neg.f32 	%f1547, %f1546;
	fma.rn.f32 	%f1548, %f1540, 0f3FB8AA3B, %f1547;
	fma.rn.f32 	%f1549, %f1540, 0f32A57060, %f1548;
	mov.b32 	%r174, %f1545;
	shl.b32 	%r175, %r174, 23;
	mov.b32 	%f1550, %r175;
	ex2.approx.ftz.f32 	%f1551, %f1549;
	mul.f32 	%f1552, %f1551, %f1550;
	mul.f32 	%f1553, %f340, %f1552;
	ld.shared.f32 	%f1554, [%r12+160];
	mul.f32 	%f1555, %f1554, %f1553;
	ld.shared.f32 	%f1556, [%r13+2048];
	fma.rn.f32 	%f2860, %f1555, %f1556, %f2860;
	ld.shared.f32 	%f1557, [%r13+2052];
	fma.rn.f32 	%f2859, %f1555, %f1557, %f2859;
	ld.shared.f32 	%f1558, [%r13+2056];
	fma.rn.f32 	%f2858, %f1555, %f1558, %f2858;
	ld.shared.f32 	%f1559, [%r13+2060];
	fma.rn.f32 	%f2857, %f1555, %f1559, %f2857;
$L__BB0_121:
	setp.gt.u64 	%p90, %rd104, %rd48;
	@%p90 bra 	$L__BB0_123;
	ld.shared.f32 	%f1560, [%r8+12];
	sub.f32 	%f1561, %f1560, %f339;
	min.f32 	%f1562, %f1561, 0f00000000;
	fma.rn.f32 	%f1563, %f1562, 0f3BBB989D, 0f3F000000;
	cvt.sat.f32.f32 	%f1564, %f1563;
	mov.f32 	%f1565, 0f4B400001;
	mov.f32 	%f1566, 0f437C0000;
	fma.rm.f32 	%f1567, %f1564, %f1566, %f1565;
	add.f32 	%f1568, %f1567, 0fCB40007F;
	neg.f32 	%f1569, %f1568;
	fma.rn.f32 	%f1570, %f1562, 0f3FB8AA3B, %f1569;
	fma.rn.f32 	%f1571, %f1562, 0f32A57060, %f1570;
	mov.b32 	%r176, %f1567;
	shl.b32 	%r177, %r176, 23;
	mov.b32 	%f1572, %r177;
	ex2.approx.ftz.f32 	%f1573, %f1571;
	mul.f32 	%f1574, %f1573, %f1572;
	mul.f32 	%f1575, %f340, %f1574;
	ld.shared.f32 	%f1576, [%r12+224];
	mul.f32 	%f1577, %f1576, %f1575;
	ld.shared.f32 	%f1578, [%r13+2048];
	fma.rn.f32 	%f2856, %f1577, %f1578, %f2856;
	ld.shared.f32 	%f1579, [%r13+2052];
	fma.rn.f32 	%f2855, %f1577, %f1579, %f2855;
	ld.shared.f32 	%f1580, [%r13+2056];
	fma.rn.f32 	%f2854, %f1577, %f1580, %f2854;
	ld.shared.f32 	%f1581, [%r13+2060];
	fma.rn.f32 	%f2853, %f1577, %f1581, %f2853;
$L__BB0_123:
	ld.shared.f32 	%f373, [_ZZ21chunk_scan_fwd_kernelPKfS0_S0_S0_S0_S0_S0_PKlllPflllllllllE4dA_k+36];
	ld.shared.f32 	%f374, [_ZZ21chunk_scan_fwd_kernelPKfS0_S0_S0_S0_S0_S0_PKlllPflllllllllE4dt_k+36];
	add.s64 	%rd105, %rd457, 9;
	setp.gt.u64 	%p91, %rd105, %rd45;
	@%p91 bra 	$L__BB0_125;
	ld.shared.f32 	%f1582, [%r8];
	sub.f32 	%f1583, %f1582, %f373;
	min.f32 	%f1584, %f1583, 0f00000000;
	fma.rn.f32 	%f1585, %f1584, 0f3BBB989D, 0f3F000000;
	cvt.sat.f32.f32 	%f1586, %f1585;
	mov.f32 	%f1587, 0f4B400001;
	mov.f32 	%f1588, 0f437C0000;
	fma.rm.f32 	%f1589, %f1586, %f1588, %f1587;
	add.f32 	%f1590, %f1589, 0fCB40007F;
	neg.f32 	%f1591, %f1590;
	fma.rn.f32 	%f1592, %f1584, 0f3FB8AA3B, %f1591;
	fma.rn.f32 	%f1593, %f1584, 0f32A57060, %f1592;
	mov.b32 	%r178, %f1589;
	shl.b32 	%r179, %r178, 23;
	mov.b32 	%f1594, %r179;
	ex2.approx.ftz.f32 	%f1595, %f1593;
	mul.f32 	%f1596, %f1595, %f1594;
	mul.f32 	%f1597, %f374, %f1596;
	ld.shared.f32 	%f1598, [%r12+36];
	mul.f32 	%f1599, %f1598, %f1597;
	ld.shared.f32 	%f1600, [%r13+2304];
	fma.rn.f32 	%f2868, %f1599, %f1600, %f2868;
	ld.shared.f32 	%f1601, [%r13+2308];
	fma.rn.f32 	%f2867, %f1599, %f1601, %f2867;
	ld.shared.f32 	%f1602, [%r13+2312];
	fma.rn.f32 	%f2866, %f1599, %f1602, %f2866;
	ld.shared.f32 	%f1603, [%r13+2316];
	fma.rn.f32 	%f2865, %f1599, %f1603, %f2865;
$L__BB0_125:
	setp.gt.u64 	%p92, %rd105, %rd46;
	@%p92 bra 	$L__BB0_127;
	ld.shared.f32 	%f1604, [%r8+4];
	sub.f32 	%f1605, %f1604, %f373;
	min.f32 	%f1606, %f1605, 0f00000000;
	fma.rn.f32 	%f1607, %f1606, 0f3BBB989D, 0f3F000000;
	cvt.sat.f32.f32 	%f1608, %f1607;
	mov.f32 	%f1609, 0f4B400001;
	mov.f32 	%f1610, 0f437C0000;
	fma.rm.f32 	%f1611, %f1608, %f1610, %f1609;
	add.f32 	%f1612, %f1611, 0fCB40007F;
	neg.f32 	%f1613, %f1612;
	fma.rn.f32 	%f1614, %f1606, 0f3FB8AA3B, %f1613;
	fma.rn.f32 	%f1615, %f1606, 0f32A57060, %f1614;
	mov.b32 	%r180, %f1611;
	shl.b32 	%r181, %r180, 23;
	mov.b32 	%f1616, %r181;
	ex2.approx.ftz.f32 	%f1617, %f1615;
	mul.f32 	%f1618, %f1617, %f1616;
	mul.f32 	%f1619, %f374, %f1618;
	ld.shared.f32 	%f1620, [%r12+100];
	mul.f32 	%f1621, %f1620, %f1619;
	ld.shared.f32 	%f1622, [%r13+2304];
	fma.rn.f32 	%f2864, %f1621, %f1622, %f2864;
	ld.shared.f32 	%f1623, [%r13+2308];
	fma.rn.f32 	%f2863, %f1621, %f1623, %f2863;
	ld.shared.f32 	%f1624, [%r13+2312];
	fma.rn.f32 	%f2862, %f1621, %f1624, %f2862;
	ld.shared.f32 	%f1625, [%r13+2316];
	fma.rn.f32 	%f2861, %f1621, %f1625, %f2861;
$L__BB0_127:
	setp.gt.u64 	%p93, %rd105, %rd47;
	@%p93 bra 	$L__BB0_129;
	ld.shared.f32 	%f1626, [%r8+8];
	sub.f32 	%f1627, %f1626, %f373;
	min.f32 	%f1628, %f1627, 0f00000000;
	fma.rn.f32 	%f1629, %f1628, 0f3BBB989D, 0f3F000000;
	cvt.sat.f32.f32 	%f1630, %f1629;
	mov.f32 	%f1631, 0f4B400001;
	mov.f32 	%f1632, 0f437C0000;
	fma.rm.f32 	%f1633, %f1630, %f1632, %f1631;
	add.f32 	%f1634, %f1633, 0fCB40007F;
	neg.f32 	%f1635, %f1634;
	fma.rn.f32 	%f1636, %f1628, 0f3FB8AA3B, %f1635;
	fma.rn.f32 	%f1637, %f1628, 0f32A57060, %f1636;
	mov.b32 	%r182, %f1633;
	shl.b32 	%r183, %r182, 23;
	mov.b32 	%f1638, %r183;
	ex2.approx.ftz.f32 	%f1639, %f1637;
	mul.f32 	%f1640, %f1639, %f1638;
	mul.f32 	%f1641, %f374, %f1640;
	ld.shared.f32 	%f1642, [%r12+164];
	mul.f32 	%f1643, %f1642, %f1641;
	ld.shared.f32 	%f1644, [%r13+2304];
	fma.rn.f32 	%f2860, %f1643, %f1644, %f2860;
	ld.shared.f32 	%f1645, [%r13+2308];
	fma.rn.f32 	%f2859, %f1643, %f1645, %f2859;
	ld.shared.f32 	%f1646, [%r13+2312];
	fma.rn.f32 	%f2858, %f1643, %f1646, %f2858;
	ld.shared.f32 	%f1647, [%r13+2316];
	fma.rn.f32 	%f2857, %f1643, %f1647, %f2857;
$L__BB0_129:
	setp.gt.u64 	%p94, %rd105, %rd48;
	@%p94 bra 	$L__BB0_131;
	ld.shared.f32 	%f1648, [%r8+12];
	sub.f32 	%f1649, %f1648, %f373;
	min.f32 	%f1650, %f1649, 0f00000000;
	fma.rn.f32 	%f1651, %f1650, 0f3BBB989D, 0f3F000000;
	cvt.sat.f32.f32 	%f1652, %f1651;
	mov.f32 	%f1653, 0f4B400001;
	mov.f32 	%f1654, 0f437C0000;
	fma.rm.f32 	%f1655, %f1652, %f1654, %f1653;
	add.f32 	%f1656, %f1655, 0fCB40007F;
	neg.f32 	%f1657, %f1656;
	fma.rn.f32 	%f1658, %f1650, 0f3FB8AA3B, %f1657;
	fma.rn.f32 	%f1659, %f1650, 0f32A57060, %f1658;
	mov.b32 	%r184, %f1655;
	shl.b32 	%r185, %r184, 23;
	mov.b32 	%f1660, %r185;
	ex2.approx.ftz.f32 	%f1661, %f1659;
	mul.f32 	%f1662, %f1661, %f1660;
	mul.f32 	%f1663, %f374, %f1662;
	ld.shared.f32 	%f1664, [%r12+228];
	mul.f32 	%f1665, %f1664, %f1663;
	ld.shared.f32 	%f1666, [%r13+2304];
	fma.rn.f32 	%f2856, %f1665, %f1666, %f2856;
	ld.shared.f32 	%f1667, [%r13+2308];
	fma.rn.f32 	%f2855, %f1665, %f1667, %f2855;
	ld.shared.f32 	%f1668, [%r13+2312];
	fma.rn.f32 	%f2854, %f1665, %f1668, %f2854;
	ld.shared.f32 	%f1669, [%r13+2316];
	fma.rn.f32 	%f2853, %f1665, %f1669, %f2853;
$L__BB0_131:
	ld.shared.f32 	%f407, [_ZZ21chunk_scan_fwd_kernelPKfS0_S0_S0_S0_S0_S0_PKlllPflllllllllE4dA_k+40];
	ld.shared.f32 	%f408, [_ZZ21chunk_scan_fwd_kernelPKfS0_S0_S0_S0_S0_S0_PKlllPflllllllllE4dt_k+40];
	add.s64 	%rd106, %rd457, 10;
	setp.gt.u64 	%p95, %rd106, %rd45;
	@%p95 bra 	$L__BB0_133;
	ld.shared.f32 	%f1670, [%r8];
	sub.f32 	%f1671, %f1670, %f407;
	min.f32 	%f1672, %f1671, 0f00000000;
	fma.rn.f32 	%f1673, %f1672, 0f3BBB989D, 0f3F000000;
	cvt.sat.f32.f32 	%f1674, %f1673;
	mov.f32 	%f1675, 0f4B400001;
	mov.f32 	%f1676, 0f437C0000;
	fma.rm.f32 	%f1677, %f1674, %f1676, %f1675;
	add.f32 	%f1678, %f1677, 0fCB40007F;
	neg.f32 	%f1679, %f1678;
	fma.rn.f32 	%f1680, %f1672, 0f3FB8AA3B, %f1679;
	fma.rn.f32 	%f1681, %f1672, 0f32A57060, %f1680;
	mov.b32 	%r186, %f1677;
	shl.b32 	%r187, %r186, 23;
	mov.b32 	%f1682, %r187;
	ex2.approx.ftz.f32 	%f1683, %f1681;
	mul.f32 	%f1684, %f1683, %f1682;
	mul.f32 	%f1685, %f408, %f1684;
	ld.shared.f32 	%f1686, [%r12+40];
	mul.f32 	%f1687, %f1686, %f1685;
	ld.shared.f32 	%f1688, [%r13+2560];
	fma.rn.f32 	%f2868, %f1687, %f1688, %f2868;
	ld.shared.f32 	%f1689, [%r13+2564];
	fma.rn.f32 	%f2867, %f1687, %f1689, %f2867;
	ld.shared.f32 	%f1690, [%r13+2568];
	fma.rn.f32 	%f2866, %f1687, %f1690, %f2866;
	ld.shared.f32 	%f1691, [%r13+2572];
	fma.rn.f32 	%f2865, %f1687, %f1691, %f2865;
$L__BB0_133:
	setp.gt.u64 	%p96, %rd106, %rd46;
	@%p96 bra 	$L__BB0_135;
	ld.shared.f32 	%f1692, [%r8+4];
	sub.f32 	%f1693, %f1692, %f407;
	min.f32 	%f1694, %f1693, 0f00000000;
	fma.rn.f32 	%f1695, %f1694, 0f3BBB989D, 0f3F000000;
	cvt.sat.f32.f32 	%f1696, %f1695;
	mov.f32 	%f1697, 0f4B400001;
	mov.f32 	%f1698, 0f437C0000;
	fma.rm.f32 	%f1699, %f1696, %f1698, %f1697;
	add.f32 	%f1700, %f1699, 0fCB40007F;
	neg.f32 	%f1701, %f1700;
	fma.rn.f32 	%f1702, %f1694, 0f3FB8AA3B, %f1701;
	fma.rn.f32 	%f1703, %f1694, 0f32A57060, %f1702;
	mov.b32 	%r188, %f1699;
	shl.b32 	%r189, %r188, 23;
	mov.b32 	%f1704, %r189;
	ex2.approx.ftz.f32 	%f1705, %f1703;
	mul.f32 	%f1706, %f1705, %f1704;
	mul.f32 	%f1707, %f408, %f1706;
	ld.shared.f32 	%f1708, [%r12+104];
	mul.f32 	%f1709, %f1708, %f1707;
	ld.shared.f32 	%f1710, [%r13+2560];
	fma.rn.f32 	%f2864, %f1709, %f1710, %f2864;
	ld.shared.f32 	%f1711, [%r13+2564];
	fma.rn.f32 	%f2863, %f1709, %f1711, %f2863;
	ld.shared.f32 	%f1712, [%r13+2568];
	fma.rn.f32 	%f2862, %f1709, %f1712, %f2862;
	ld.shared.f32 	%f1713, [%r13+2572];
	fma.rn.f32 	%f2861, %f1709, %f1713, %f2861;
$L__BB0_135:
	setp.gt.u64 	%p97, %rd106, %rd47;
	@%p97 bra 	$L__BB0_137;
	ld.shared.f32 	%f1714, [%r8+8];
	sub.f32 	%f1715, %f1714, %f407;
	min.f32 	%f1716, %f1715, 0f00000000;
	fma.rn.f32 	%f1717, %f1716, 0f3BBB989D, 0f3F000000;
	cvt.sat.f32.f32 	%f1718, %f1717;
	mov.f32 	%f1719, 0f4B400001;
	mov.f32 	%f1720, 0f437C0000;
	fma.rm.f32 	%f1721, %f1718, %f1720, %f1719;
	add.f32 	%f1722, %f1721, 0fCB40007F;
	neg.f32 	%f1723, %f1722;
	fma.rn.f32 	%f1724, %f1716, 0f3FB8AA3B, %f1723;
	fma.rn.f32 	%f1725, %f1716, 0f32A57060, %f1724;
	mov.b32 	%r190, %f1721;
	shl.b32 	%r191, %r190, 23;
	mov.b32 	%f1726, %r191;
	ex2.approx.ftz.f32 	%f1727, %f1725;
	mul.f32 	%f1728, %f1727, %f1726;
	mul.f32 	%f1729, %f408, %f1728;
	ld.shared.f32 	%f1730, [%r12+168];
	mul.f32 	%f1731, %f1730, %f1729;
	ld.shared.f32 	%f1732, [%r13+2560];
	fma.rn.f32 	%f2860, %f1731, %f1732, %f2860;
	ld.shared.f32 	%f1733, [%r13+2564];
	fma.rn.f32 	%f2859, %f1731, %f1733, %f2859;
	ld.shared.f32 	%f1734, [%r13+2568];
	fma.rn.f32 	%f2858, %f1731, %f1734, %f2858;
	ld.shared.f32 	%f1735, [%r13+2572];
	fma.rn.f32 	%f2857, %f1731, %f1735, %f2857;
$L__BB0_137:
	setp.gt.u64 	%p98, %rd106, %rd48;
	@%p98 bra 	$L__BB0_139;
	ld.shared.f32 	%f1736, [%r8+12];
	sub.f32 	%f1737, %f1736, %f407;
	min.f32 	%f1738, %f1737, 0f00000000;
	fma.rn.f32 	%f1739, %f1738, 0f3BBB989D, 0f3F000000;
	cvt.sat.f32.f32 	%f1740, %f1739;
	mov.f32 	%f1741, 0f4B400001;
	mov.f32 	%f1742, 0f437C0000;
	fma.rm.f32 	%f1743, %f1740, %f1742, %f1741;
	add.f32 	%f1744, %f1743, 0fCB40007F;
	neg.f32 	%f1745, %f1744;
	fma.rn.f32 	%f1746, %f1738, 0f3FB8AA3B, %f1745;
	fma.rn.f32 	%f1747, %f1738, 0f32A57060, %f1746;
	mov.b32 	%r192, %f1743;
	shl.b32 	%r193, %r192, 23;
	mov.b32 	%f1748, %r193;
	ex2.approx.ftz.f32 	%f1749, %f1747;
	mul.f32 	%f1750, %f1749, %f1748;
	mul.f32 	%f1751, %f408, %f1750;
	ld.shared.f32 	%f1752, [%r12+232];
	mul.f32 	%f1753, %f1752, %f1751;
	ld.shared.f32 	%f1754, [%r13+2560];
	fma.rn.f32 	%f2856, %f1753, %f1754, %f2856;
	ld.shared.f32 	%f1755, [%r13+2564];
	fma.rn.f32 	%f2855, %f1753, %f1755, %f2855;
	ld.shared.f32 	%f1756, [%r13+2568];
	fma.rn.f32 	%f2854, %f1753, %f1756, %f2854;
	ld.shared.f32 	%f1757, [%r13+2572];
	fma.rn.f32 	%f2853, %f1753, %f1757, %f2853;
$L__BB0_139:
	ld.shared.f32 	%f441, [_ZZ21chunk_scan_fwd_kernelPKfS0_S0_S0_S0_S0_S0_PKlllPflllllllllE4dA_k+44];
	ld.shared.f32 	%f442, [_ZZ21chunk_scan_fwd_kernelPKfS0_S0_S0_S0_S0_S0_PKlllPflllllllllE4dt_k+44];
	add.s64 	%rd107, %rd457, 11;
	setp.gt.u64 	%p99, %rd107, %rd45;
	@%p99 bra 	$L__BB0_141;
	ld.shared.f32 	%f1758, [%r8];
	sub.f32 	%f1759, %f1758, %f441;
	min.f32 	%f1760, %f1759, 0f00000000;
	fma.rn.f32 	%f1761, %f1760, 0f3BBB989D, 0f3F000000;
	cvt.sat.f32.f32 	%f1762, %f1761;
	mov.f32 	%f1763, 0f4B400001;
	mov.f32 	%f1764, 0f437C0000;
	fma.rm.f32 	%f1765, %f1762, %f1764, %f1763;
	add.f32 	%f1766, %f1765, 0fCB40007F;
	neg.f32 	%f1767, %f1766;
	fma.rn.f32 	%f1768, %f1760, 0f3FB8AA3B, %f1767;
	fma.rn.f32 	%f1769, %f1760, 0f32A57060, %f1768;
	mov.b32 	%r194, %f1765;
	shl.b32 	%r195, %r194, 23;
	mov.b32 	%f1770, %r195;
	ex2.approx.ftz.f32 	%f1771, %f1769;
	mul.f32 	%f1772, %f1771, %f1770;
	mul.f32 	%f1773, %f442, %f1772;
	ld.shared.f32 	%f1774, [%r12+44];
	mul.f32 	%f1775, %f1774, %f1773;
	ld.shared.f32 	%f1776, [%r13+2816];
	fma.rn.f32 	%f2868, %f1775, %f1776, %f2868;
	ld.shared.f32 	%f1777, [%r13+2820];
	fma.rn.f32 	%f2867, %f1775, %f1777, %f2867;
	ld.shared.f32 	%f1778, [%r13+2824];
	fma.rn.f32 	%f2866, %f1775, %f1778, %f2866;
	ld.shared.f32 	%f1779, [%r13+2828];
	fma.rn.f32 	%f2865, %f1775, %f1779, %f2865;
$L__BB0_141:
	setp.gt.u64 	%p100, %rd107, %rd46;
	@%p100 bra 	$L__BB0_143;
	ld.shared.f32 	%f1780, [%r8+4];
	sub.f32 	%f1781, %f1780, %f441;
	min.f32 	%f1782, %f1781, 0f00000000;
	fma.rn.f32 	%f1783, %f1782, 0f3BBB989D, 0f3F000000;
	cvt.sat.f32.f32 	%f1784, %f1783;
	mov.f32 	%f1785, 0f4B400001;
	mov.f32 	%f1786, 0f437C0000;
	fma.rm.f32 	%f1787, %f1784, %f1786, %f1785;
	add.f32 	%f1788, %f1787, 0fCB40007F;
	neg.f32 	%f1789, %f1788;
	fma.rn.f32 	%f1790, %f1782, 0f3FB8AA3B, %f1789;
	fma.rn.f32 	%f1791, %f1782, 0f32A57060, %f1790;
	mov.b32 	%r196, %f1787;
	shl.b32 	%r197, %r196, 23;
	mov.b32 	%f1792, %r197;
	ex2.approx.ftz.f32 	%f1793, %f1791;
	mul.f32 	%f1794, %f1793, %f1792;
	mul.f32 	%f1795, %f442, %f1794;
	ld.shared.f32 	%f1796, [%r12+108];
	mul.f32 	%f1797, %f1796, %f1795;
	ld.shared.f32 	%f1798, [%r13+2816];
	fma.rn.f32 	%f2864, %f1797, %f1798, %f2864;
	ld.shared.f32 	%f1799, [%r13+2820];
	fma.rn.f32 	%f2863, %f1797, %f1799, %f2863;
	ld.shared.f32 	%f1800, [%r13+2824];
	fma.rn.f32 	%f2862, %f1797, %f1800, %f2862;
	ld.shared.f32 	%f1801, [%r13+2828];
	fma.rn.f32 	%f2861, %f1797, %f1801, %f2861;
$L__BB0_143:
	setp.gt.u64 	%p101, %rd107, %rd47;
	@%p101 bra 	$L__BB0_145;
	ld.shared.f32 	%f1802, [%r8+8];
	sub.f32 	%f1803, %f1802, %f441;
	min.f32 	%f1804, %f1803, 0f00000000;
	fma.rn.f32 	%f1805, %f1804, 0f3BBB989D, 0f3F000000;
	cvt.sat.f32.f32 	%f1806, %f1805;
	mov.f32 	%f1807, 0f4B400001;
	mov.f32 	%f1808, 0f437C0000;
	fma.rm.f32 	%f1809, %f1806, %f1808, %f1807;
	add.f32 	%f1810, %f1809, 0fCB40007F;
	neg.f32 	%f1811, %f1810;
	fma.rn.f32 	%f1812, %f1804, 0f3FB8AA3B, %f1811;
	fma.rn.f32 	%f1813, %f1804, 0f32A57060, %f1812;
	mov.b32 	%r198, %f1809;
	shl.b32 	%r199, %r198, 23;
	mov.b32 	%f1814, %r199;
	ex2.approx.ftz.f32 	%f1815, %f1813;
	mul.f32 	%f1816, %f1815, %f1814;
	mul.f32 	%f1817, %f442, %f1816;
	ld.shared.f32 	%f1818, [%r12+172];
	mul.f32 	%f1819, %f1818, %f1817;
	ld.shared.f32 	%f1820, [%r13+2816];
	fma.rn.f32 	%f2860, %f1819, %f1820, %f2860;
	ld.shared.f32 	%f1821, [%r13+2820];
	fma.rn.f32 	%f2859, %f1819, %f1821, %f2859;
	ld.shared.f32 	%f1822, [%r13+2824];
	fma.rn.f32 	%f2858, %f1819, %f1822, %f2858;
	ld.shared.f32 	%f1823, [%r13+2828];
	fma.rn.f32 	%f2857, %f1819, %f1823, %f2857;
$L__BB0_145:
	setp.gt.u64 	%p102, %rd107, %rd48;
	@%p102 bra 	$L__BB0_147;
	ld.shared.f32 	%f1824, [%r8+12];
	sub.f32 	%f1825, %f1824, %f441;
	min.f32 	%f1826, %f1825, 0f00000000;
	fma.rn.f32 	%f1827, %f1826, 0f3BBB989D, 0f3F000000;
	cvt.sat.f32.f32 	%f1828, %f1827;
	mov.f32 	%f1829, 0f4B400001;
	mov.f32 	%f1830, 0f437C0000;
	fma.rm.f32 	%f1831, %f1828, %f1830, %f1829;
	add.f32 	%f1832, %f1831, 0fCB40007F;
	neg.f32 	%f1833, %f1832;
	fma.rn.f32 	%f1834, %f1826, 0f3FB8AA3B, %f1833;
	fma.rn.f32 	%f1835, %f1826, 0f32A57060, %f1834;
	mov.b32 	%r200, %f1831;
	shl.b32 	%r201, %r200, 23;
	mov.b32 	%f1836, %r201;
	ex2.approx.ftz.f32 	%f1837, %f1835;
	mul.f32 	%f1838, %f1837, %f1836;
	mul.f32 	%f1839, %f442, %f1838;
	ld.shared.f32 	%f1840, [%r12+236];
	mul.f32 	%f1841, %f1840, %f1839;
	ld.shared.f32 	%f1842, [%r13+2816];
	fma.rn.f32 	%f2856, %f1841, %f1842, %f2856;
	ld.shared.f32 	%f1843, [%r13+2820];
	fma.rn.f32 	%f2855, %f1841, %f1843, %f2855;
	ld.shared.f32 	%f1844, [%r13+2824];
	fma.rn.f32 	%f2854, %f1841, %f1844, %f2854;
	ld.shared.f32 	%f1845, [%r13+2828];
	fma.rn.f32 	%f2853, %f1841, %f1845, %f2853;
$L__BB0_147:
	ld.shared.f32 	%f475, [_ZZ21chunk_scan_fwd_kernelPKfS0_S0_S0_S0_S0_S0_PKlllPflllllllllE4dA_k+48];
	ld.shared.f32 	%f476, [_ZZ21chunk_scan_fwd_kernelPKfS0_S0_S0_S0_S0_S0_PKlllPflllllllllE4dt_k+48];
	add.s64 	%rd108, %rd457, 12;
	setp.gt.u64 	%p103, %rd108, %rd45;
	@%p103 bra 	$L__BB0_149;
	ld.shared.f32 	%f1846, [%r8];
	sub.f32 	%f1847, %f1846, %f475;
	min.f32 	%f1848, %f1847, 0f00000000;
	fma.rn.f32 	%f1849, %f1848, 0f3BBB989D, 0f3F000000;
	cvt.sat.f32.f32 	%f1850, %f1849;
	mov.f32 	%f1851, 0f4B400001;
	mov.f32 	%f1852, 0f437C0000;
	fma.rm.f32 	%f1853, %f1850, %f1852, %f1851;
	add.f32 	%f1854, %f1853, 0fCB40007F;
	neg.f32 	%f1855, %f1854;
	fma.rn.f32 	%f1856, %f1848, 0f3FB8AA3B, %f1855;
	fma.rn.f32 	%f1857, %f1848, 0f32A57060, %f1856;
	mov.b32 	%r202, %f1853;
	shl.b32 	%r203, %r202, 23;
	mov.b32 	%f1858, %r203;
	ex2.approx.ftz.f32 	%f1859, %f1857;
	mul.f32 	%f1860, %f1859, %f1858;
	mul.f32 	%f1861, %f476, %f1860;
	ld.shared.f32 	%f1862, [%r12+48];
	mul.f32 	%f1863, %f1862, %f1861;
	ld.shared.f32 	%f1864, [%r13+3072];
	fma.rn.f32 	%f2868, %f1863, %f1864, %f2868;
	ld.shared.f32 	%f1865, [%r13+3076];
	fma.rn.f32 	%f2867, %f1863, %f1865, %f2867;
	ld.shared.f32 	%f1866, [%r13+3080];
	fma.rn.f32 	%f2866, %f1863, %f1866, %f2866;
	ld.shared.f32 	%f1867, [%r13+3084];
	fma.rn.f32 	%f2865, %f1863, %f1867, %f2865;
$L__BB0_149:
	setp.gt.u64 	%p104, %rd108, %rd46;
	@%p104 bra 	$L__BB0_151;
	ld.shared.f32 	%f1868, [%r8+4];
	sub.f32 	%f1869, %f1868, %f475;
	min.f32 	%f1870, %f1869, 0f00000000;
	fma.rn.f32 	%f1871, %f1870, 0f3BBB989D, 0f3F000000;
	cvt.sat.f32.f32 	%f1872, %f1871;
	mov.f32 	%f1873, 0f4B400001;
	mov.f32 	%f1874, 0f437C0000;
	fma.rm.f32 	%f1875, %f1872, %f1874, %f1873;
	add.f32 	%f1876, %f1875, 0fCB40007F;
	neg.f32 	%f1877, %f1876;
	fma.rn.f32 	%f1878, %f1870, 0f3FB8AA3B, %f1877;
	fma.rn.f32 	%f1879, %f1870, 0f32A57060, %f1878;
	mov.b32 	%r204, %f1875;
	shl.b32 	%r205, %r204, 23;
	mov.b32 	%f1880, %r205;
	ex2.approx.ftz.f32 	%f1881, %f1879;
	mul.f32 	%f1882, %f1881, %f1880;
	mul.f32 	%f1883, %f476, %f1882;
	ld.shared.f32 	%f1884, [%r12+112];
	mul.f32 	%f1885, %f1884, %f1883;
	ld.shared.f32 	%f1886, [%r13+3072];
	fma.rn.f32 	%f2864, %f1885, %f1886, %f2864;
	ld.shared.f32 	%f1887, [%r13+3076];
	fma.rn.f32 	%f2863, %f1885, %f1887, %f2863;
	ld.shared.f32 	%f1888, [%r13+3080];
	fma.rn.f32 	%f2862, %f1885, %f1888, %f2862;
	ld.shared.f32 	%f1889, [%r13+3084];
	fma.rn.f32 	%f2861, %f1885, %f1889, %f2861;
$L__BB0_151:
	setp.gt.u64 	%p105, %rd108, %rd47;
	@%p105 bra 	$L__BB0_153;
	ld.shared.f32 	%f1890, [%r8+8];
	sub.f32 	%f1891, %f1890, %f475;
	min.f32 	%f1892, %f1891, 0f00000000;
	fma.rn.f32 	%f1893, %f1892, 0f3BBB989D, 0f3F000000;
	cvt.sat.f32.f32 	%f1894, %f1893;
	mov.f32 	%f1895, 0f4B400001;
	mov.f32 	%f1896, 0f437C0000;
	fma.rm.f32 	%f1897, %f1894, %f1896, %f1895;
	add.f32 	%f1898, %f1897, 0fCB40007F;
	neg.f32 	%f1899, %f1898;
	fma.rn.f32 	%f1900, %f1892, 0f3FB8AA3B, %f1899;
	fma.rn.f32 	%f1901, %f1892, 0f32A57060, %f1900;
	mov.b32 	%r206, %f1897;
	shl.b32 	%r207, %r206, 23;
	mov.b32 	%f1902, %r207;
	ex2.approx.ftz.f32 	%f1903, %f1901;
	mul.f32 	%f1904, %f1903, %f1902;
	mul.f32 	%f1905, %f476, %f1904;
	ld.shared.f32 	%f1906, [%r12+176];
	mul.f32 	%f1907, %f1906, %f1905;
	ld.shared.f32 	%f1908, [%r13+3072];
	fma.rn.f32 	%f2860, %f1907, %f1908, %f2860;
	ld.shared.f32 	%f1909, [%r13+3076];
	fma.rn.f32 	%f2859, %f1907, %f1909, %f2859;
	ld.shared.f32 	%f1910, [%r13+3080];
	fma.rn.f32 	%f2858, %f1907, %f1910, %f2858;
	ld.shared.f32 	%f1911, [%r13+3084];
	fma.rn.f32 	%f2857, %f1907, %f1911, %f2857;
$L__BB0_153:
	setp.gt.u64 	%p106, %rd108, %rd48;
	@%p106 bra 	$L__BB0_155;
	ld.shared.f32 	%f1912, [%r8+12];
	sub.f32 	%f1913, %f1912, %f475;
	min.f32 	%f1914, %f1913, 0f00000000;
	fma.rn.f32 	%f1915, %f1914, 0f3BBB989D, 0f3F000000;
	cvt.sat.f32.f32 	%f1916, %f1915;
	mov.f32 	%f1917, 0f4B400001;
	mov.f32 	%f1918, 0f437C0000;
	fma.rm.f32 	%f1919, %f1916, %f1918, %f1917;
	add.f32 	%f1920, %f1919, 0fCB40007F;
	neg.f32 	%f1921, %f1920;
	fma.rn.f32 	%f1922, %f1914, 0f3FB8AA3B, %f1921;
	fma.rn.f32 	%f1923, %f1914, 0f32A57060, %f1922;
	mov.b32 	%r208, %f1919;
	shl.b32 	%r209, %r208, 23;
	mov.b32 	%f1924, %r209;
	ex2.approx.ftz.f32 	%f1925, %f1923;
	mul.f32 	%f1926, %f1925, %f1924;
	mul.f32 	%f1927, %f476, %f1926;
	ld.shared.f32 	%f1928, [%r12+240];
	mul.f32 	%f1929, %f1928, %f1927;
	ld.shared.f32 	%f1930, [%r13+3072];
	fma.rn.f32 	%f2856, %f1929, %f1930, %f2856;
	ld.shared.f32 	%f1931, [%r13+3076];
	fma.rn.f32 	%f2855, %f1929, %f1931, %f2855;
	ld.shared.f32 	%f1932, [%r13+3080];
	fma.rn.f32 	%f2854, %f1929, %f1932, %f2854;
	ld.shared.f32 	%f1933, [%r13+3084];
	fma.rn.f32 	%f2853, %f1929, %f1933, %f2853;
$L__BB0_155:
	ld.shared.f32 	%f509, [_ZZ21chunk_scan_fwd_kernelPKfS0_S0_S0_S0_S0_S0_PKlllPflllllllllE4dA_k+52];
	ld.shared.f32 	%f510, [_ZZ21chunk_scan_fwd_kernelPKfS0_S0_S0_S0_S0_S0_PKlllPflllllllllE4dt_k+52];
	add.s64 	%rd109, %rd457, 13;
	setp.gt.u64 	%p107, %rd109, %rd45;
	@%p107 bra 	$L__BB0_157;
	ld.shared.f32 	%f1934, [%r8];
	sub.f32 	%f1935, %f1934, %f509;
	min.f32 	%f1936, %f1935, 0f00000000;
	fma.rn.f32 	%f1937, %f1936, 0f3BBB989D, 0f3F000000;
	cvt.sat.f32.f32 	%f1938, %f1937;
	mov.f32 	%f1939, 0f4B400001;
	mov.f32 	%f1940, 0f437C0000;
	fma.rm.f32 	%f1941, %f1938, %f1940, %f1939;
	add.f32 	%f1942, %f1941, 0fCB40007F;
	neg.f32 	%f1943, %f1942;
	fma.rn.f32 	%f1944, %f1936, 0f3FB8AA3B, %f1943;
	fma.rn.f32 	%f1945, %f1936, 0f32A57060, %f1944;
	mov.b32 	%r210, %f1941;
	shl.b32 	%r211, %r210, 23;
	mov.b32 	%f1946, %r211;
	ex2.approx.ftz.f32 	%f1947, %f1945;
	mul.f32 	%f1948, %f1947, %f1946;
	mul.f32 	%f1949, %f510, %f1948;
	ld.shared.f32 	%f1950, [%r12+52];
	mul.f32 	%f1951, %f1950, %f1949;
	ld.shared.f32 	%f1952, [%r13+3328];
	fma.rn.f32 	%f2868, %f1951, %f1952, %f2868;
	ld.shared.f32 	%f1953, [%r13+3332];
	fma.rn.f32 	%f2867, %f1951, %f1953, %f2867;
	ld.shared.f32 	%f1954, [%r13+3336];
	fma.rn.f32 	%f2866, %f1951, %f1954, %f2866;
	ld.shared.f32 	%f1955, [%r13+3340];
	fma.rn.f32 	%f2865, %f1951, %f1955, %f2865;
$L__BB0_157:
	setp.gt.u64 	%p108, %rd109, %rd46;
	@%p108 bra 	$L__BB0_159;
	ld.shared.f32 	%f1956, [%r8+4];
	sub.f32 	%f1957, %f1956, %f509;
	min.f32 	%f1958, %f1957, 0f00000000;
	fma.rn.f32 	%f1959, %f1958, 0f3BBB989D, 0f3F000000;
	cvt.sat.f32.f32 	%f1960, %f1959;
	mov.f32 	%f1961, 0f4B400001;
	mov.f32 	%f1962, 0f437C0000;
	fma.rm.f32 	%f1963, %f1960, %f1962, %f1961;
	add.f32 	%f1964, %f1963, 0fCB40007F;
	neg.f32 	%f1965, %f1964;
	fma.rn.f32 	%f1966, %f1958, 0f3FB8AA3B, %f1965;
	fma.rn.f32 	%f1967, %f1958, 0f32A57060, %f1966;
	mov.b32 	%r212, %f1963;
	shl.b32 	%r213, %r212, 23;
	mov.b32 	%f1968, %r213;
	ex2.approx.ftz.f32 	%f1969, %f1967;
	mul.f32 	%f1970, %f1969, %f1968;
	mul.f32 	%f1971, %f510, %f1970;
	ld.shared.f32 	%f1972, [%r12+116];
	mul.f32 	%f1973, %f1972, %f1971;
	ld.shared.f32 	%f1974, [%r13+3328];
	fma.rn.f32 	%f2864, %f1973, %f1974, %f2864;
	ld.shared.f32 	%f1975, [%r13+3332];
	fma.rn.f32 	%f2863, %f1973, %f1975, %f2863;
	ld.shared.f32 	%f1976, [%r13+3336];
	fma.rn.f32 	%f2862, %f1973, %f1976, %f2862;
	ld.shared.f32 	%f1977, [%r13+3340];
	fma.rn.f32 	%f2861, %f1973, %f1977, %f2861;
$L__BB0_159:
	setp.gt.u64 	%p109, %rd109, %rd47;
	@%p109 bra 	$L__BB0_161;
	ld.shared.f32 	%f1978, [%r8+8];
	sub.f32 	%f1979, %f1978, %f509;
	min.f32 	%f1980, %f1979, 0f00000000;
	fma.rn.f32 	%f1981, %f1980, 0f3BBB989D, 0f3F000000;
	cvt.sat.f32.f32 	%f1982, %f1981;
	mov.f32 	%f1983, 0f4B400001;
	mov.f32 	%f1984, 0f437C0000;
	fma.rm.f32 	%f1985, %f1982, %f1984, %f1983;
	add.f32 	%f1986, %f1985, 0fCB40007F;
	neg.f32 	%f1987, %f1986;
	fma.rn.f32 	%f1988, %f1980, 0f3FB8AA3B, %f1987;
	fma.rn.f32 	%f1989, %f1980, 0f32A57060, %f1988;
	mov.b32 	%r214, %f1985;
	shl.b32 	%r215, %r214, 23;
	mov.b32 	%f1990, %r215;
	ex2.approx.ftz.f32 	%f1991, %f1989;
	mul.f32 	%f1992, %f1991, %f1990;
	mul.f32 	%f1993, %f510, %f1992;
	ld.shared.f32 	%f1994, [%r12+180];
	mul.f32 	%f1995, %f1994, %f1993;
	ld.shared.f32 	%f1996, [%r13+3328];
	fma.rn.f32 	%f2860, %f1995, %f1996, %f2860;
	ld.shared.f32 	%f1997, [%r13+3332];
	fma.rn.f32 	%f2859, %f1995, %f1997, %f2859;
	ld.shared.f32 	%f1998, [%r13+3336];
	fma.rn.f32 	%f2858, %f1995, %f1998, %f2858;
	ld.shared.f32 	%f1999, [%r13+3340];
	fma.rn.f32 	%f2857, %f1995, %f1999, %f2857;
$L__BB0_161:
	setp.gt.u64 	%p110, %rd109, %rd48;
	@%p110 bra 	$L__BB0_163;
	ld.shared.f32 	%f2000, [%r8+12];
	sub.f32 	%f2001, %f2000, %f509;
	min.f32 	%f2002, %f2001, 0f00000000;
	fma.rn.f32 	%f2003, %f2002, 0f3BBB989D, 0f3F000000;
	cvt.sat.f32.f32 	%f2004, %f2003;
	mov.f32 	%f2005, 0f4B400001;
	mov.f32 	%f2006, 0f437C0000;
	fma.rm.f32 	%f2007, %f2004, %f2006, %f2005;
	add.f32 	%f2008, %f2007, 0fCB40007F;
	neg.f32 	%f2009, %f2008;
	fma.rn.f32 	%f2010, %f2002, 0f3FB8AA3B, %f2009;
	fma.rn.f32 	%f2011, %f2002, 0f32A57060, %f2010;
	mov.b32 	%r216, %f2007;
	shl.b32 	%r217, %r216, 23;
	mov.b32 	%f2012, %r217;
	ex2.approx.ftz.f32 	%f2013, %f2011;
	mul.f32 	%f2014, %f2013, %f2012;
	mul.f32 	%f2015, %f510, %f2014;
	ld.shared.f32 	%f2016, [%r12+244];
	mul.f32 	%f2017, %f2016, %f2015;
	ld.shared.f32 	%f2018, [%r13+3328];
	fma.rn.f32 	%f2856, %f2017, %f2018, %f2856;
	ld.shared.f32 	%f2019, [%r13+3332];
	fma.rn.f32 	%f2855, %f2017, %f2019, %f2855;
	ld.shared.f32 	%f2020, [%r13+3336];
	fma.rn.f32 	%f2854, %f2017, %f2020, %f2854;
	ld.shared.f32 	%f2021, [%r13+3340];
	fma.rn.f32 	%f2853, %f2017, %f2021, %f2853;
$L__BB0_163:
	ld.shared.f32 	%f543, [_ZZ21chunk_scan_fwd_kernelPKfS0_S0_S0_S0_S0_S0_PKlllPflllllllllE4dA_k+56];
	ld.shared.f32 	%f544, [_ZZ21chunk_scan_fwd_kernelPKfS0_S0_S0_S0_S0_S0_PKlllPflllllllllE4dt_k+56];
	add.s64 	%rd110, %rd457, 14;
	setp.gt.u64 	%p111, %rd110, %rd45;
	@%p111 bra 	$L__BB0_165;
	ld.shared.f32 	%f2022, [%r8];
	sub.f32 	%f2023, %f2022, %f543;
	min.f32 	%f2024, %f2023, 0f00000000;
	fma.rn.f32 	%f2025, %f2024, 0f3BBB989D, 0f3F000000;
	cvt.sat.f32.f32 	%f2026, %f2025;
	mov.f32 	%f2027, 0f4B400001;
	mov.f32 	%f2028, 0f437C0000;
	fma.rm.f32 	%f2029, %f2026, %f2028, %f2027;
	add.f32 	%f2030, %f2029, 0fCB40007F;
	neg.f32 	%f2031, %f2030;
	fma.rn.f32 	%f2032, %f2024, 0f3FB8AA3B, %f2031;
	fma.rn.f32 	%f2033, %f2024, 0f32A57060, %f2032;
	mov.b32 	%r218, %f2029;
	shl.b32 	%r219, %r218, 23;
	mov.b32 	%f2034, %r219;
	ex2.approx.ftz.f32 	%f2035, %f2033;
	mul.f32 	%f2036, %f2035, %f2034;
	mul.f32 	%f2037, %f544, %f2036;
	ld.shared.f32 	%f2038, [%r12+56];
	mul.f32 	%f2039, %f2038, %f2037;
	ld.shared.f32 	%f2040, [%r13+3584];
	fma.rn.f32 	%f2868, %f2039, %f2040, %f2868;
	ld.shared.f32 	%f2041, [%r13+3588];
	fma.rn.f32 	%f2867, %f2039, %f2041, %f2867;
	ld.shared.f32 	%f2042, [%r13+3592];
	fma.rn.f32 	%f2866, %f2039, %f2042, %f2866;
	ld.shared.f32 	%f2043, [%r13+3596];
	fma.rn.f32 	%f2865, %f2039, %f2043, %f2865;
$L__BB0_165:
	setp.gt.u64 	%p112, %rd110, %rd46;
	@%p112 bra 	$L__BB0_167;
	ld.shared.f32 	%f2044, [%r8+4];
	sub.f32 	%f2045, %f2044, %f543;
	min.f32 	%f2046, %f2045, 0f00000000;
	fma.rn.f32 	%f2047, %f2046, 0f3BBB989D, 0f3F000000;
	cvt.sat.f32.f32 	%f2048, %f2047;
	mov.f32 	%f2049, 0f4B400001;
	mov.f32 	%f2050, 0f437C0000;
	fma.rm.f32 	%f2051, %f2048, %f2050, %f2049;
	add.f32 	%f2052, %f2051, 0fCB40007F;
	neg.f32 	%f2053, %f2052;
	fma.rn.f32 	%f2054, %f2046, 0f3FB8AA3B, %f2053;
	fma.rn.f32 	%f2055, %f2046, 0f32A57060, %f2054;
	mov.b32 	%r220, %f2051;
	shl.b32 	%r221, %r220, 23;
	mov.b32 	%f2056, %r221;
	ex2.approx.ftz.f32 	%f2057, %f2055;
	mul.f32 	%f2058, %f2057, %f2056;
	mul.f32 	%f2059, %f544, %f2058;
	ld.shared.f32 	%f2060, [%r12+120];
	mul.f32 	%f2061, %f2060, %f2059;
	ld.shared.f32 	%f2062, [%r13+3584];
	fma.rn.f32 	%f2864, %f2061, %f2062, %f2864;
	ld.shared.f32 	%f2063, [%r13+3588];
	fma.rn.f32 	%f2863, %f2061, %f2063, %f2863;
	ld.shared.f32 	%f2064, [%r13+3592];
	fma.rn.f32 	%f2862, %f2061, %f2064, %f2862;
	ld.shared.f32 	%f2065, [%r13+3596];
	fma.rn.f32 	%f2861, %f2061, %f2065, %f2861;
$L__BB0_167:
	setp.gt.u64 	%p113, %rd110, %rd47;
	@%p113 bra 	$L__BB0_169;
	ld.shared.f32 	%f2066, [%r8+8];
	sub.f32 	%f2067, %f2066, %f543;
	min.f32 	%f2068, %f2067, 0f00000000;
	fma.rn.f32 	%f2069, %f2068, 0f3BBB989D, 0f3F000000;
	cvt.sat.f32.f32 	%f2070, %f2069;
	mov.f32 	%f2071, 0f4B400001;
	mov.f32 	%f2072, 0f437C0000;
	fma.rm.f32 	%f2073, %f2070, %f2072, %f2071;
	add.f32 	%f2074, %f2073, 0fCB40007F;
	neg.f32 	%f2075, %f2074;
	fma.rn.f32 	%f2076, %f2068, 0f3FB8AA3B, %f2075;
	fma.rn.f32 	%f2077, %f2068, 0f32A57060, %f2076;
	mov.b32 	%r222, %f2073;
	shl.b32 	%r223, %r222, 23;
	mov.b32 	%f2078, %r223;
	ex2.approx.ftz.f32 	%f2079, %f2077;
	mul.f32 	%f2080, %f2079, %f2078;
	mul.f32 	%f2081, %f544, %f2080;
	ld.shared.f32 	%f2082, [%r12+184];
	mul.f32 	%f2083, %f2082, %f2081;
	ld.shared.f32 	%f2084, [%r13+3584];
	fma.rn.f32 	%f2860, %f2083, %f2084, %f2860;
	ld.shared.f32 	%f2085, [%r13+3588];
	fma.rn.f32 	%f2859, %f2083, %f2085, %f2859;
	ld.shared.f32 	%f2086, [%r13+3592];
	fma.rn.f32 	%f2858, %f2083, %f2086, %f2858;
	ld.shared.f32 	%f2087, [%r13+3596];
	fma.rn.f32 	%f2857, %f2083, %f2087, %f2857;
$L__BB0_169:
	setp.gt.u64 	%p114, %rd110, %rd48;
	@%p114 bra 	$L__BB0_171;
	ld.shared.f32 	%f2088, [%r8+12];
	sub.f32 	%f2089, %f2088, %f543;
	min.f32 	%f2090, %f2089, 0f00000000;
	fma.rn.f32 	%f2091, %f2090, 0f3BBB989D, 0f3F000000;
	cvt.sat.f32.f32 	%f2092, %f2091;
	mov.f32 	%f2093, 0f4B400001;
	mov.f32 	%f2094, 0f437C0000;
	fma.rm.f32 	%f2095, %f2092, %f2094, %f2093;
	add.f32 	%f2096, %f2095, 0fCB40007F;
	neg.f32 	%f2097, %f2096;
	fma.rn.f32 	%f2098, %f2090, 0f3FB8AA3B, %f2097;
	fma.rn.f32 	%f2099, %f2090, 0f32A57060, %f2098;
	mov.b32 	%r224, %f2095;
	shl.b32 	%r225, %r224, 23;
	mov.b32 	%f2100, %r225;
	ex2.approx.ftz.f32 	%f2101, %f2099;
	mul.f32 	%f2102, %f2101, %f2100;
	mul.f32 	%f2103, %f544, %f2102;
	ld.shared.f32 	%f2104, [%r12+248];
	mul.f32 	%f2105, %f2104, %f2103;
	ld.shared.f32 	%f2106, [%r13+3584];
	fma.rn.f32 	%f2856, %f2105, %f2106, %f2856;
	ld.shared.f32 	%f2107, [%r13+3588];
	fma.rn.f32 	%f2855, %f2105, %f2107, %f2855;
	ld.shared.f32 	%f2108, [%r13+3592];
	fma.rn.f32 	%f2854, %f2105, %f2108, %f2854;
	ld.shared.f32 	%f2109, [%r13+3596];
	fma.rn.f32 	%f2853, %f2105, %f2109, %f2853;
$L__BB0_171:
	ld.shared.f32 	%f577, [_ZZ21chunk_scan_fwd_kernelPKfS0_S0_S0_S0_S0_S0_PKlllPflllllllllE4dA_k+60];
	ld.shared.f32 	%f578, [_ZZ21chunk_scan_fwd_kernelPKfS0_S0_S0_S0_S0_S0_PKlllPflllllllllE4dt_k+60];
	add.s64 	%rd111, %rd457, 15;
	setp.gt.u64 	%p115, %rd111, %rd45;
	@%p115 bra 	$L__BB0_173;
	ld.shared.f32 	%f2110, [%r8];
	sub.f32 	%f2111, %f2110, %f577;
	min.f32 	%f2112, %f2111, 0f00000000;
	fma.rn.f32 	%f2113, %f2112, 0f3BBB989D, 0f3F000000;
	cvt.sat.f32.f32 	%f2114, %f2113;
	mov.f32 	%f2115, 0f4B400001;
	mov.f32 	%f2116, 0f437C0000;
	fma.rm.f32 	%f2117, %f2114, %f2116, %f2115;
	add.f32 	%f2118, %f2117, 0fCB40007F;
	neg.f32 	%f2119, %f2118;
	fma.rn.f32 	%f2120, %f2112, 0f3FB8AA3B, %f2119;
	fma.rn.f32 	%f2121, %f2112, 0f32A57060, %f2120;
	mov.b32 	%r226, %f2117;
	shl.b32 	%r227, %r226, 23;
	mov.b32 	%f2122, %r227;
	ex2.approx.ftz.f32 	%f2123, %f2121;
	mul.f32 	%f2124, %f2123, %f2122;
	mul.f32 	%f2125, %f578, %f2124;
	ld.shared.f32 	%f2126, [%r12+60];
	mul.f32 	%f2127, %f2126, %f2125;
	ld.shared.f32 	%f2128, [%r13+3840];
	fma.rn.f32 	%f2868, %f2127, %f2128, %f2868;
	ld.shared.f32 	%f2129, [%r13+3844];
	fma.rn.f32 	%f2867, %f2127, %f2129, %f2867;
	ld.shared.f32 	%f2130, [%r13+3848];
	fma.rn.f32 	%f2866, %f2127, %f2130, %f2866;
	ld.shared.f32 	%f2131, [%r13+3852];
	fma.rn.f32 	%f2865, %f2127, %f2131, %f2865;
$L__BB0_173:
	setp.gt.u64 	%p116, %rd111, %rd46;
	@%p116 bra 	$L__BB0_175;
	ld.shared.f32 	%f2132, [%r8+4];
	sub.f32 	%f2133, %f2132, %f577;
	min.f32 	%f2134, %f2133, 0f00000000;
	fma.rn.f32 	%f2135, %f2134, 0f3BBB989D, 0f3F000000;
	cvt.sat.f32.f32 	%f2136, %f2135;
	mov.f32 	%f2137, 0f4B400001;
	mov.f32 	%f2138, 0f437C0000;
	fma.rm.f32 	%f2139, %f2136, %f2138, %f2137;
	add.f32 	%f2140, %f2139, 0fCB40007F;
	neg.f32 	%f2141, %f2140;
	fma.rn.f32 	%f2142, %f2134, 0f3FB8AA3B, %f2141;
	fma.rn.f32 	%f2143, %f2134, 0f32A57060, %f2142;
	mov.b32 	%r228, %f2139;
	shl.b32 	%r229, %r228, 23;
	mov.b32 	%f2144, %r229;
	ex2.approx.ftz.f32 	%f2145, %f2143;
	mul.f32 	%f2146, %f2145, %f2144;
	mul.f32 	%f2147, %f578, %f2146;
	ld.shared.f32 	%f2148, [%r12+124];
	mul.f32 	%f2149, %f2148, %f2147;
	ld.shared.f32 	%f2150, [%r13+3840];
	fma.rn.f32 	%f2864, %f2149, %f2150, %f2864;
	ld.shared.f32 	%f2151, [%r13+3844];
	fma.rn.f32 	%f2863, %f2149, %f2151, %f2863;
	ld.shared.f32 	%f2152, [%r13+3848];
	fma.rn.f32 	%f2862, %f2149, %f2152, %f2862;
	ld.shared.f32 	%f2153, [%r13+3852];
	fma.rn.f32 	%f2861, %f2149, %f2153, %f2861;
$L__BB0_175:
	setp.gt.u64 	%p117, %rd111, %rd47;
	@%p117 bra 	$L__BB0_177;
	ld.shared.f32 	%f2154, [%r8+8];
	sub.f32 	%f2155, %f2154, %f577;
	min.f32 	%f2156, %f2155, 0f00000000;
	fma.rn.f32 	%f2157, %f2156, 0f3BBB989D, 0f3F000000;
	cvt.sat.f32.f32 	%f2158, %f2157;
	mov.f32 	%f2159, 0f4B400001;
	mov.f32 	%f2160, 0f437C0000;
	fma.rm.f32 	%f2161, %f2158, %f2160, %f2159;
	add.f32 	%f2162, %f2161, 0fCB40007F;
	neg.f32 	%f2163, %f2162;
	fma.rn.f32 	%f2164, %f2156, 0f3FB8AA3B, %f2163;
	fma.rn.f32 	%f2165, %f2156, 0f32A57060, %f2164;
	mov.b32 	%r230, %f2161;
	shl.b32 	%r231, %r230, 23;
	mov.b32 	%f2166, %r231;
	ex2.approx.ftz.f32 	%f2167, %f2165;
	mul.f32 	%f2168, %f2167, %f2166;
	mul.f32 	%f2169, %f578, %f2168;
	ld.shared.f32 	%f2170, [%r12+188];
	mul.f32 	%f2171, %f2170, %f2169;
	ld.shared.f32 	%f2172, [%r13+3840];
	fma.rn.f32 	%f2860, %f2171, %f2172, %f2860;
	ld.shared.f32 	%f2173, [%r13+3844];
	fma.rn.f32 	%f2859, %f2171, %f2173, %f2859;
	ld.shared.f32 	%f2174, [%r13+3848];
	fma.rn.f32 	%f2858, %f2171, %f2174, %f2858;
	ld.shared.f32 	%f2175, [%r13+3852];
	fma.rn.f32 	%f2857, %f2171, %f2175, %f2857;
$L__BB0_177:
	setp.gt.u64 	%p118, %rd111, %rd48;
	@%p118 bra 	$L__BB0_179;
	ld.shared.f32 	%f2176, [%r8+12];
	sub.f32 	%f2177, %f2176, %f577;
	min.f32 	%f2178, %f2177, 0f00000000;
	fma.rn.f32 	%f2179, %f2178, 0f3BBB989D, 0f3F000000;
	cvt.sat.f32.f32 	%f2180, %f2179;
	mov.f32 	%f2181, 0f4B400001;
	mov.f32 	%f2182, 0f437C0000;
	fma.rm.f32 	%f2183, %f2180, %f2182, %f2181;
	add.f32 	%f2184, %f2183, 0fCB40007F;
	neg.f32 	%f2185, %f2184;
	fma.rn.f32 	%f2186, %f2178, 0f3FB8AA3B, %f2185;
	fma.rn.f32 	%f2187, %f2178, 0f32A57060, %f2186;
	mov.b32 	%r232, %f2183;
	shl.b32 	%r233, %r232, 23;
	mov.b32 	%f2188, %r233;
	ex2.approx.ftz.f32 	%f2189, %f2187;
	mul.f32 	%f2190, %f2189, %f2188;
	mul.f32 	%f2191, %f578, %f2190;
	ld.shared.f32 	%f2192, [%r12+252];
	mul.f32 	%f2193, %f2192, %f2191;
	ld.shared.f32 	%f2194, [%r13+3840];
	fma.rn.f32 	%f2856, %f2193, %f2194, %f2856;
	ld.shared.f32 	%f2195, [%r13+3844];
	fma.rn.f32 	%f2855, %f2193, %f2195, %f2855;
	ld.shared.f32 	%f2196, [%r13+3848];
	fma.rn.f32 	%f2854, %f2193, %f2196, %f2854;
	ld.shared.f32 	%f2197, [%r13+3852];
	fma.rn.f32 	%f2853, %f2193, %f2197, %f2853;
$L__BB0_179:
	bar.sync 	0;
	add.s64 	%rd457, %rd457, 16;
	setp.lt.s64 	%p119, %rd457, %rd146;
	@%p119 bra 	$L__BB0_21;
$L__BB0_180:
	setp.lt.s64 	%p120, %rd149, 1;
	@%p120 bra 	$L__BB0_240;
	ld.param.u64 	%rd450, [_Z21chunk_scan_fwd_kernelPKfS0_S0_S0_S0_S0_S0_PKlllPflllllllll_param_5];
	cvta.to.global.u64 	%rd261, %rd450;
	and.b32  	%r234, %r3, 15;
	cvt.u64.u32 	%rd66, %r234;
	shl.b32 	%r235, %r3, 2;
	and.b32  	%r236, %r235, 60;
	mov.u32 	%r237, _ZZ21chunk_scan_fwd_kernelPKfS0_S0_S0_S0_S0_S0_PKlllPflllllllllE3c_s;
	add.s32 	%r238, %r237, %r236;
	and.b32  	%r239, %r7, 63;
	cvt.u64.u32 	%rd262, %r239;
	add.s64 	%rd67, %rd25, %rd262;
	shl.b32 	%r240, %r7, 2;
	and.b32  	%r241, %r240, 252;
	mov.u32 	%r242, _ZZ21chunk_scan_fwd_kernelPKfS0_S0_S0_S0_S0_S0_PKlllPflllllllllE4st_s;
	add.s32 	%r243, %r242, %r241;
	shr.u32 	%r244, %r7, 4;
	add.s32 	%r245, %r1, %r244;
	cvt.u64.u32 	%rd68, %r245;
	shl.b32 	%r246, %r244, 6;
	add.s32 	%r17, %r238, %r246;
	add.s32 	%r247, %r7, 256;
	shr.u32 	%r248, %r247, 4;
	add.s32 	%r249, %r1, %r248;
	cvt.u64.u32 	%rd69, %r249;
	shl.b32 	%r250, %r248, 6;
	add.s32 	%r18, %r238, %r250;
	add.s32 	%r251, %r7, 512;
	shr.u32 	%r252, %r251, 4;
	add.s32 	%r253, %r1, %r252;
	cvt.u64.u32 	%rd70, %r253;
	shl.b32 	%r254, %r252, 6;
	add.s32 	%r19, %r238, %r254;
	add.s32 	%r255, %r7, 768;
	shr.u32 	%r256, %r255, 4;
	add.s32 	%r257, %r1, %r256;
	cvt.u64.u32 	%rd71, %r257;
	shl.b32 	%r258, %r256, 6;
	add.s32 	%r20, %r238, %r258;
	shr.u32 	%r259, %r7, 6;
	cvt.u64.u32 	%rd72, %r259;
	shl.b32 	%r260, %r259, 8;
	add.s32 	%r21, %r243, %r260;
	shr.u32 	%r261, %r247, 6;
	cvt.u64.u32 	%rd73, %r261;
	shl.b32 	%r262, %r261, 8;
	add.s32 	%r22, %r243, %r262;
	cvt.u64.u32 	%rd263, %r5;
	setp.lt.u32 	%p121, %r2, 16;
	setp.gt.s64 	%p122, %rd33, %rd263;
	and.pred  	%p1, %p121, %p122;
	add.s64 	%rd264, %rd32, %rd263;
	shl.b64 	%rd265, %rd264, 3;
	add.s64 	%rd74, %rd7, %rd265;
	add.s32 	%r264, %r5, 1;
	cvt.u64.u32 	%rd266, %r264;
	setp.gt.s64 	%p123, %rd33, %rd266;
	and.pred  	%p2, %p121, %p123;
	add.s32 	%r265, %r5, 2;
	cvt.u64.u32 	%rd267, %r265;
	setp.gt.s64 	%p124, %rd33, %rd267;
	and.pred  	%p3, %p121, %p124;
	add.s32 	%r266, %r5, 3;
	cvt.u64.u32 	%rd268, %r266;
	setp.gt.s64 	%p125, %rd33, %rd268;
	and.pred  	%p4, %p121, %p125;
	shl.b32 	%r267, %r6, 2;
	add.s32 	%r23, %r242, %r267;
	shl.b32 	%r268, %r4, 6;
	add.s32 	%r24, %r237, %r268;
	mad.lo.s64 	%rd269, %rd30, %rd148, %rd67;
	mul.lo.s64 	%rd270, %rd149, %rd269;
	shl.b64 	%rd271, %rd270, 2;
	mul.wide.u32 	%rd272, %r261, 4;
	add.s64 	%rd273, %rd271, %rd272;
	add.s64 	%rd470, %rd261, %rd273;
	mul.wide.u32 	%rd274, %r259, 4;
	add.s64 	%rd275, %rd271, %rd274;
	add.s64 	%rd469, %rd261, %rd275;
	mul.lo.s64 	%rd276, %rd146, %rd27;
	add.s64 	%rd277, %rd276, %rd71;
	mad.lo.s64 	%rd278, %rd149, %rd277, %rd66;
	shl.b64 	%rd77, %rd278, 2;
	add.s64 	%rd279, %rd276, %rd70;
	mad.lo.s64 	%rd280, %rd149, %rd279, %rd66;
	shl.b64 	%rd78, %rd280, 2;
	add.s64 	%rd281, %rd276, %rd69;
	mad.lo.s64 	%rd282, %rd149, %rd281, %rd66;
	shl.b64 	%rd79, %rd282, 2;
	add.s64 	%rd283, %rd276, %rd68;
	mad.lo.s64 	%rd284, %rd149, %rd283, %rd66;
	shl.b64 	%rd80, %rd284, 2;
	mov.b64 	%rd471, 0;
	not.pred 	%p151, %p1;
	not.pred 	%p153, %p2;
	not.pred 	%p155, %p3;
	not.pred 	%p157, %p4;
	bra.uni 	$L__BB0_207;
$L__BB0_182:
	setp.lt.s64 	%p30, %rd149, 1;
	@%p30 bra 	$L__BB0_199;
	mov.b32 	%r291, 0;
$L__BB0_184:
	shl.b32 	%r93, %r291, 8;
	add.s32 	%r94, %r93, %r7;
	shr.u32 	%r15, %r94, 4;
	setp.gt.u32 	%p35, %r94, 1023;
	@%p35 bra 	$L__BB0_187;
	add.s32 	%r95, %r1, %r15;
	cvt.u64.u32 	%rd57, %r95;
	max.s64 	%rd218, %rd57, %rd53;
	setp.lt.s64 	%p36, %rd218, %rd33;
	mov.f32 	%f2870, 0f00000000;
	@%p36 bra 	$L__BB0_188;
$L__BB0_186:
	shl.b32 	%r96, %r15, 6;
	add.s32 	%r97, %r9, %r96;
	st.shared.f32 	[%r97], %f2870;
$L__BB0_187:
	add.s32 	%r291, %r291, 1;
	setp.eq.s32 	%p44, %r291, 4;
	@%p44 bra 	$L__BB0_39;
	bra.uni 	$L__BB0_184;
$L__BB0_188:
	setp.lt.u64 	%p37, %rd149, 8;
	mad.lo.s64 	%rd60, %rd149, %rd57, %rd28;
	mov.f32 	%f2870, 0f00000000;
	mov.b64 	%rd460, 0;
	@%p37 bra 	$L__BB0_191;
	mov.f32 	%f2870, 0f00000000;
	mov.b64 	%rd458, 0;
$L__BB0_190:
	.pragma "nounroll";
	add.s64 	%rd221, %rd60, %rd458;
	shl.b64 	%rd222, %rd221, 2;
	add.s64 	%rd223, %rd468, %rd222;
	ld.global.f32 	%f744, [%rd223];
	add.s64 	%rd224, %rd54, %rd458;
	shl.b64 	%rd225, %rd224, 2;
	add.s64 	%rd226, %rd1, %rd225;
	ld.global.f32 	%f745, [%rd226];
	fma.rn.f32 	%f746, %f744, %f745, %f2870;
	ld.global.f32 	%f747, [%rd223+4];
	ld.global.f32 	%f748, [%rd226+4];
	fma.rn.f32 	%f749, %f747, %f748, %f746;
	ld.global.f32 	%f750, [%rd223+8];
	ld.global.f32 	%f751, [%rd226+8];
	fma.rn.f32 	%f752, %f750, %f751, %f749;
	ld.global.f32 	%f753, [%rd223+12];
	ld.global.f32 	%f754, [%rd226+12];
	fma.rn.f32 	%f755, %f753, %f754, %f752;
	ld.global.f32 	%f756, [%rd223+16];
	ld.global.f32 	%f757, [%rd226+16];
	fma.rn.f32 	%f758, %f756, %f757, %f755;
	ld.global.f32 	%f759, [%rd223+20];
	ld.global.f32 	%f760, [%rd226+20];
	fma.rn.f32 	%f761, %f759, %f760, %f758;
	ld.global.f32 	%f762, [%rd223+24];
	ld.global.f32 	%f763, [%rd226+24];
	fma.rn.f32 	%f764, %f762, %f763, %f761;
	ld.global.f32 	%f765, [%rd223+28];
	ld.global.f32 	%f766, [%rd226+28];
	fma.rn.f32 	%f2870, %f765, %f766, %f764;
	add.s64 	%rd458, %rd458, 8;
	setp.eq.s64 	%p38, %rd458, %rd43;
	mov.u64 	%rd460, %rd43;
	@%p38 bra 	$L__BB0_191;
	bra.uni 	$L__BB0_190;
$L__BB0_191:
	setp.eq.s64 	%p39, %rd39, 0;
	@%p39 bra 	$L__BB0_186;
	setp.lt.u64 	%p40, %rd40, 3;
	@%p40 bra 	$L__BB0_194;
	add.s64 	%rd227, %rd60, %rd460;
	shl.b64 	%rd228, %rd227, 2;
	add.s64 	%rd229, %rd468, %rd228;
	ld.global.f32 	%f768, [%rd229];
	add.s64 	%rd230, %rd54, %rd460;
	shl.b64 	%rd231, %rd230, 2;
	add.s64 	%rd232, %rd1, %rd231;
	ld.global.f32 	%f769, [%rd232];
	fma.rn.f32 	%f770, %f768, %f769, %f2870;
	ld.global.f32 	%f771, [%rd229+4];
	ld.global.f32 	%f772, [%rd232+4];
	fma.rn.f32 	%f773, %f771, %f772, %f770;
	ld.global.f32 	%f774, [%rd229+8];
	ld.global.f32 	%f775, [%rd232+8];
	fma.rn.f32 	%f776, %f774, %f775, %f773;
	ld.global.f32 	%f777, [%rd229+12];
	ld.global.f32 	%f778, [%rd232+12];
	fma.rn.f32 	%f2870, %f777, %f778, %f776;
	add.s64 	%rd460, %rd460, 4;
$L__BB0_194:
	setp.eq.s64 	%p41, %rd41, 0;
	@%p41 bra 	$L__BB0_186;
	setp.eq.s64 	%p42, %rd42, 0;
	@%p42 bra 	$L__BB0_197;
	add.s64 	%rd233, %rd60, %rd460;
	shl.b64 	%rd234, %rd233, 2;
	add.s64 	%rd235, %rd468, %rd234;
	ld.global.f32 	%f780, [%rd235];
	add.s64 	%rd236, %rd54, %rd460;
	shl.b64 	%rd237, %rd236, 2;
	add.s64 	%rd238, %rd1, %rd237;
	ld.global.f32 	%f781, [%rd238];
	fma.rn.f32 	%f782, %f780, %f781, %f2870;
	ld.global.f32 	%f783, [%rd235+4];
	ld.global.f32 	%f784, [%rd238+4];
	fma.rn.f32 	%f2870, %f783, %f784, %f782;
	add.s64 	%rd460, %rd460, 2;
$L__BB0_197:
	setp.eq.s64 	%p43, %rd44, 0;
	@%p43 bra 	$L__BB0_186;
	add.s64 	%rd239, %rd60, %rd460;
	shl.b64 	%rd240, %rd239, 2;
	add.s64 	%rd241, %rd468, %rd240;
	ld.global.f32 	%f785, [%rd241];
	add.s64 	%rd242, %rd54, %rd460;
	shl.b64 	%rd243, %rd242, 2;
	add.s64 	%rd244, %rd1, %rd243;
	ld.global.f32 	%f786, [%rd244];
	fma.rn.f32 	%f2870, %f785, %f786, %f2870;
	bra.uni 	$L__BB0_186;
$L__BB0_199:
	setp.gt.u32 	%p31, %r7, 1023;
	@%p31 bra 	$L__BB0_201;
	shl.b32 	%r73, %r7, 2;
	and.b32  	%r74, %r73, 131008;
	add.s32 	%r75, %r9, %r74;
	mov.b32 	%r76, 0;
	st.shared.u32 	[%r75], %r76;
$L__BB0_201:
	setp.gt.u32 	%p32, %r7, 767;
	@%p32 bra 	$L__BB0_203;
	shl.b32 	%r77, %r7, 2;
	add.s32 	%r78, %r77, 1024;
	and.b32  	%r79, %r78, 262080;
	add.s32 	%r80, %r9, %r79;
	mov.b32 	%r81, 0;
	st.shared.u32 	[%r80], %r81;
$L__BB0_203:
	setp.gt.u32 	%p33, %r7, 511;
	@%p33 bra 	$L__BB0_205;
	shl.b32 	%r82, %r7, 2;
	add.s32 	%r83, %r82, 2048;
	and.b32  	%r84, %r83, 262080;
	add.s32 	%r85, %r9, %r84;
	mov.b32 	%r86, 0;
	st.shared.u32 	[%r85], %r86;
$L__BB0_205:
	setp.gt.u32 	%p34, %r7, 255;
	@%p34 bra 	$L__BB0_39;
	shl.b32 	%r87, %r7, 2;
	add.s32 	%r88, %r87, 3072;
	and.b32  	%r89, %r88, 262080;
	add.s32 	%r90, %r9, %r89;
	mov.b32 	%r91, 0;
	st.shared.u32 	[%r90], %r91;
	bra.uni 	$L__BB0_39;
$L__BB0_207:
	setp.lt.u32 	%p126, %r7, 1024;
	add.s64 	%rd117, %rd66, %rd471;
	@%p126 bra 	$L__BB0_208;
	bra.uni 	$L__BB0_211;
$L__BB0_208:
	setp.ge.s64 	%p127, %rd117, %rd149;
	setp.le.s64 	%p128, %rd146, %rd68;
	mov.f32 	%f3193, 0f00000000;
	or.pred  	%p129, %p128, %p127;
	@%p129 bra 	$L__BB0_210;
	add.s64 	%rd285, %rd468, %rd80;
	ld.global.f32 	%f3193, [%rd285];
$L__BB0_210:
	st.shared.f32 	[%r17], %f3193;
$L__BB0_211:
	setp.gt.u32 	%p130, %r7, 767;
	@%p130 bra 	$L__BB0_215;
	setp.ge.s64 	%p131, %rd117, %rd149;
	setp.le.s64 	%p132, %rd146, %rd69;
	mov.f32 	%f3194, 0f00000000;
	or.pred  	%p133, %p132, %p131;
	@%p133 bra 	$L__BB0_214;
	add.s64 	%rd286, %rd468, %rd79;
	ld.global.f32 	%f3194, [%rd286];
$L__BB0_214:
	st.shared.f32 	[%r18], %f3194;
$L__BB0_215:
	setp.gt.u32 	%p134, %r7, 511;
	@%p134 bra 	$L__BB0_219;
	setp.ge.s64 	%p135, %rd117, %rd149;
	setp.le.s64 	%p136, %rd146, %rd70;
	mov.f32 	%f3195, 0f00000000;
	or.pred  	%p137, %p136, %p135;
	@%p137 bra 	$L__BB0_218;
	add.s64 	%rd287, %rd468, %rd78;
	ld.global.f32 	%f3195, [%rd287];
$L__BB0_218:
	st.shared.f32 	[%r19], %f3195;
$L__BB0_219:
	setp.gt.u32 	%p138, %r7, 255;
	@%p138 bra 	$L__BB0_223;
	setp.ge.s64 	%p139, %rd117, %rd149;
	setp.le.s64 	%p140, %rd146, %rd71;
	mov.f32 	%f3196, 0f00000000;
	or.pred  	%p141, %p140, %p139;
	@%p141 bra 	$L__BB0_222;
	add.s64 	%rd288, %rd468, %rd77;
	ld.global.f32 	%f3196, [%rd288];
$L__BB0_222:
	st.shared.f32 	[%r20], %f3196;
$L__BB0_223:
	setp.gt.u32 	%p142, %r7, 1023;
	@%p142 bra 	$L__BB0_227;
	setp.ge.s64 	%p143, %rd67, %rd148;
	add.s64 	%rd289, %rd72, %rd471;
	setp.ge.s64 	%p144, %rd289, %rd149;
	mov.f32 	%f3197, 0f00000000;
	or.pred  	%p145, %p144, %p143;
	@%p145 bra 	$L__BB0_226;
	ld.global.f32 	%f3197, [%rd469];
$L__BB0_226:
	st.shared.f32 	[%r21], %f3197;
$L__BB0_227:
	setp.gt.u32 	%p146, %r7, 767;
	@%p146 bra 	$L__BB0_231;
	setp.ge.s64 	%p147, %rd67, %rd148;
	add.s64 	%rd290, %rd73, %rd471;
	setp.ge.s64 	%p148, %rd290, %rd149;
	mov.f32 	%f3198, 0f00000000;
	or.pred  	%p149, %p148, %p147;
	@%p149 bra 	$L__BB0_230;
	ld.global.f32 	%f3198, [%rd470];
$L__BB0_230:
	st.shared.f32 	[%r22], %f3198;
$L__BB0_231:
	setp.ne.s64 	%p150, %rd152, 0;
	bar.sync 	0;
	mov.f32 	%f3208, 0f00000000;
	@%p150 bra 	$L__BB0_277;
	setp.gt.u32 	%p159, %r2, 15;
	mov.f32 	%f3208, 0f00000000;
	@%p159 bra 	$L__BB0_234;
	ld.shared.f32 	%f2265, [%r8];
	min.f32 	%f2266, %f2265, 0f00000000;
	fma.rn.f32 	%f2267, %f2266, 0f3BBB989D, 0f3F000000;
	cvt.sat.f32.f32 	%f2268, %f2267;
	mov.f32 	%f2269, 0f4B400001;
	mov.f32 	%f2270, 0f437C0000;
	fma.rm.f32 	%f2271, %f2268, %f2270, %f2269;
	add.f32 	%f2272, %f2271, 0fCB40007F;
	neg.f32 	%f2273, %f2272;
	fma.rn.f32 	%f2274, %f2266, 0f3FB8AA3B, %f2273;
	fma.rn.f32 	%f2275, %f2266, 0f32A57060, %f2274;
	mov.b32 	%r277, %f2271;
	shl.b32 	%r278, %r277, 23;
	mov.b32 	%f2276, %r278;
	ex2.approx.ftz.f32 	%f2277, %f2275;
	mul.f32 	%f3208, %f2277, %f2276;
$L__BB0_234:
	mov.f32 	%f3207, 0f00000000;
	@%p159 bra 	$L__BB0_236;
	ld.shared.f32 	%f2279, [%r8+4];
	min.f32 	%f2280, %f2279, 0f00000000;
	fma.rn.f32 	%f2281, %f2280, 0f3BBB989D, 0f3F000000;
	cvt.sat.f32.f32 	%f2282, %f2281;
	mov.f32 	%f2283, 0f4B400001;
	mov.f32 	%f2284, 0f437C0000;
	fma.rm.f32 	%f2285, %f2282, %f2284, %f2283;
	add.f32 	%f2286, %f2285, 0fCB40007F;
	neg.f32 	%f2287, %f2286;
	fma.rn.f32 	%f2288, %f2280, 0f3FB8AA3B, %f2287;
	fma.rn.f32 	%f2289, %f2280, 0f32A57060, %f2288;
	mov.b32 	%r279, %f2285;
	shl.b32 	%r280, %r279, 23;
	mov.b32 	%f2290, %r280;
	ex2.approx.ftz.f32 	%f2291, %f2289;
	mul.f32 	%f3207, %f2291, %f2290;
$L__BB0_236:
	mov.f32 	%f3206, 0f00000000;
	@%p159 bra 	$L__BB0_238;
	ld.shared.f32 	%f2293, [%r8+8];
	min.f32 	%f2294, %f2293, 0f00000000;
	fma.rn.f32 	%f2295, %f2294, 0f3BBB989D, 0f3F000000;
	cvt.sat.f32.f32 	%f2296, %f2295;
	mov.f32 	%f2297, 0f4B400001;
	mov.f32 	%f2298, 0f437C0000;
	fma.rm.f32 	%f2299, %f2296, %f2298, %f2297;
	add.f32 	%f2300, %f2299, 0fCB40007F;
	neg.f32 	%f2301, %f2300;
	fma.rn.f32 	%f2302, %f2294, 0f3FB8AA3B, %f2301;
	fma.rn.f32 	%f2303, %f2294, 0f32A57060, %f2302;
	mov.b32 	%r281, %f2299;
	shl.b32 	%r282, %r281, 23;
	mov.b32 	%f2304, %r282;
	ex2.approx.ftz.f32 	%f2305, %f2303;
	mul.f32 	%f3206, %f2305, %f2304;
$L__BB0_238:
	mov.f32 	%f3205, 0f00000000;
	@%p159 bra 	$L__BB0_289;
	ld.shared.f32 	%f2307, [%r8+12];
	min.f32 	%f2308, %f2307, 0f00000000;
	fma.rn.f32 	%f2309, %f2308, 0f3BBB989D, 0f3F000000;
	cvt.sat.f32.f32 	%f2310, %f2309;
	mov.f32 	%f2311, 0f4B400001;
	mov.f32 	%f2312, 0f437C0000;
	fma.rm.f32 	%f2313, %f2310, %f2312, %f2311;
	add.f32 	%f2314, %f2313, 0fCB40007F;
	neg.f32 	%f2315, %f2314;
	fma.rn.f32 	%f2316, %f2308, 0f3FB8AA3B, %f2315;
	fma.rn.f32 	%f2317, %f2308, 0f32A57060, %f2316;
	mov.b32 	%r283, %f2313;
	shl.b32 	%r284, %r283, 23;
	mov.b32 	%f2318, %r284;
	ex2.approx.ftz.f32 	%f2319, %f2317;
	mul.f32 	%f3205, %f2319, %f2318;
	bra.uni 	$L__BB0_289;
$L__BB0_240:
	ld.param.u64 	%rd451, [_Z21chunk_scan_fwd_kernelPKfS0_S0_S0_S0_S0_S0_PKlllPflllllllll_param_9];
	setp.ne.s64 	%p164, %rd451, 0;
	@%p164 bra 	$L__BB0_290;
	shl.b64 	%rd373, %rd18, 2;
	add.s64 	%rd118, %rd5, %rd373;
	cvt.u64.u32 	%rd119, %r5;
	setp.gt.s64 	%p185, %rd146, %rd119;
	@%p185 bra 	$L__BB0_269;
$L__BB0_242:
	add.s32 	%r288, %r5, 1;
	cvt.u64.u32 	%rd120, %r288;
	setp.le.s64 	%p190, %rd146, %rd120;
	@%p190 bra 	$L__BB0_251;
	mad.lo.s64 	%rd121, %rd148, %rd120, %rd29;
	setp.ge.s64 	%p191, %rd26, %rd148;
	@%p191 bra 	$L__BB0_245;
	add.s64 	%rd393, %rd121, %rd26;
	ld.global.f32 	%f2812, [%rd118];
	shl.b64 	%rd394, %rd393, 2;
	add.s64 	%rd395, %rd4, %rd394;
	ld.global.f32 	%f2813, [%rd395];
	fma.rn.f32 	%f2814, %f2812, %f2813, %f2864;
	add.s64 	%rd396, %rd3, %rd394;
	st.global.f32 	[%rd396], %f2814;
$L__BB0_245:
	add.s64 	%rd397, %rd26, 1;
	setp.ge.s64 	%p192, %rd397, %rd148;
	@%p192 bra 	$L__BB0_247;
	add.s64 	%rd398, %rd121, %rd26;
	ld.global.f32 	%f2815, [%rd118];
	shl.b64 	%rd399, %rd398, 2;
	add.s64 	%rd400, %rd4, %rd399;
	ld.global.f32 	%f2816, [%rd400+4];
	fma.rn.f32 	%f2817, %f2815, %f2816, %f2863;
	add.s64 	%rd401, %rd3, %rd399;
	st.global.f32 	[%rd401+4], %f2817;
$L__BB0_247:
	add.s64 	%rd402, %rd26, 2;
	setp.ge.s64 	%p193, %rd402, %rd148;
	@%p193 bra 	$L__BB0_249;
	add.s64 	%rd403, %rd121, %rd26;
	ld.global.f32 	%f2818, [%rd118];
	shl.b64 	%rd404, %rd403, 2;
	add.s64 	%rd405, %rd4, %rd404;
	ld.global.f32 	%f2819, [%rd405+8];
	fma.rn.f32 	%f2820, %f2818, %f2819, %f2862;
	add.s64 	%rd406, %rd3, %rd404;
	st.global.f32 	[%rd406+8], %f2820;
$L__BB0_249:
	add.s64 	%rd407, %rd26, 3;
	setp.ge.s64 	%p194, %rd407, %rd148;
	@%p194 bra 	$L__BB0_251;
	add.s64 	%rd408, %rd121, %rd26;
	ld.global.f32 	%f2821, [%rd118];
	shl.b64 	%rd409, %rd408, 2;
	add.s64 	%rd410, %rd4, %rd409;
	ld.global.f32 	%f2822, [%rd410+12];
	fma.rn.f32 	%f2823, %f2821, %f2822, %f2861;
	add.s64 	%rd411, %rd3, %rd409;
	st.global.f32 	[%rd411+12], %f2823;
$L__BB0_251:
	add.s32 	%r289, %r5, 2;
	cvt.u64.u32 	%rd122, %r289;
	setp.le.s64 	%p195, %rd146, %rd122;
	@%p195 bra 	$L__BB0_260;
	mad.lo.s64 	%rd123, %rd148, %rd122, %rd29;
	setp.ge.s64 	%p196, %rd26, %rd148;
	@%p196 bra 	$L__BB0_254;
	add.s64 	%rd412, %rd123, %rd26;
	ld.global.f32 	%f2824, [%rd118];
	shl.b64 	%rd413, %rd412, 2;
	add.s64 	%rd414, %rd4, %rd413;
	ld.global.f32 	%f2825, [%rd414];
	fma.rn.f32 	%f2826, %f2824, %f2825, %f2860;
	add.s64 	%rd415, %rd3, %rd413;
	st.global.f32 	[%rd415], %f2826;
$L__BB0_254:
	add.s64 	%rd416, %rd26, 1;
	setp.ge.s64 	%p197, %rd416, %rd148;
	@%p197 bra 	$L__BB0_256;
	add.s64 	%rd417, %rd123, %rd26;
	ld.global.f32 	%f2827, [%rd118];
	shl.b64 	%rd418, %rd417, 2;
	add.s64 	%rd419, %rd4, %rd418;
	ld.global.f32 	%f2828, [%rd419+4];
	fma.rn.f32 	%f2829, %f2827, %f2828, %f2859;
	add.s64 	%rd420, %rd3, %rd418;
	st.global.f32 	[%rd420+4], %f2829;
$L__BB0_256:
	add.s64 	%rd421, %rd26, 2;
	setp.ge.s64 	%p198, %rd421, %rd148;
	@%p198 bra 	$L__BB0_258;
	add.s64 	%rd422, %rd123, %rd26;
	ld.global.f32 	%f2830, [%rd118];
	shl.b64 	%rd423, %rd422, 2;
	add.s64 	%rd424, %rd4, %rd423;
	ld.global.f32 	%f2831, [%rd424+8];
	fma.rn.f32 	%f2832, %f2830, %f2831, %f2858;
	add.s64 	%rd425, %rd3, %rd423;
	st.global.f32 	[%rd425+8], %f2832;
$L__BB0_258:
	add.s64 	%rd426, %rd26, 3;
	setp.ge.s64 	%p199, %rd426, %rd148;
	@%p199 bra 	$L__BB0_260;
	add.s64 	%rd427, %rd123, %rd26;
	ld.global.f32 	%f2833, [%rd118];
	shl.b64 	%rd428, %rd427, 2;
	add.s64 	%rd429, %rd4, %rd428;
	ld.global.f32 	%f2834, [%rd429+12];
	fma.rn.f32 	%f2835, %f2833, %f2834, %f2857;
	add.s64 	%rd430, %rd3, %rd428;
	st.global.f32 	[%rd430+12], %f2835;
$L__BB0_260:
	add.s32 	%r290, %r5, 3;
	cvt.u64.u32 	%rd124, %r290;
	setp.le.s64 	%p200, %rd146, %rd124;
	@%p200 bra 	$L__BB0_326;
	mad.lo.s64 	%rd125, %rd148, %rd124, %rd29;
	setp.ge.s64 	%p201, %rd26, %rd148;
	@%p201 bra 	$L__BB0_263;
	add.s64 	%rd431, %rd125, %rd26;
	ld.global.f32 	%f2836, [%rd118];
	shl.b64 	%rd432, %rd431, 2;
	add.s64 	%rd433, %rd4, %rd432;
	ld.global.f32 	%f2837, [%rd433];
	fma.rn.f32 	%f2838, %f2836, %f2837, %f2856;
	add.s64 	%rd434, %rd3, %rd432;
	st.global.f32 	[%rd434], %f2838;
$L__BB0_263:
	add.s64 	%rd435, %rd26, 1;
	setp.ge.s64 	%p202, %rd435, %rd148;
	@%p202 bra 	$L__BB0_265;
	add.s64 	%rd436, %rd125, %rd26;
	ld.global.f32 	%f2839, [%rd118];
	shl.b64 	%rd437, %rd436, 2;
	add.s64 	%rd438, %rd4, %rd437;
	ld.global.f32 	%f2840, [%rd438+4];
	fma.rn.f32 	%f2841, %f2839, %f2840, %f2855;
	add.s64 	%rd439, %rd3, %rd437;
	st.global.f32 	[%rd439+4], %f2841;
$L__BB0_265:
	add.s64 	%rd440, %rd26, 2;
	setp.ge.s64 	%p203, %rd440, %rd148;
	@%p203 bra 	$L__BB0_267;
	add.s64 	%rd441, %rd125, %rd26;
	ld.global.f32 	%f2842, [%rd118];
	shl.b64 	%rd442, %rd441, 2;
	add.s64 	%rd443, %rd4, %rd442;
	ld.global.f32 	%f2843, [%rd443+8];
	fma.rn.f32 	%f2844, %f2842, %f2843, %f2854;
	add.s64 	%rd444, %rd3, %rd442;
	st.global.f32 	[%rd444+8], %f2844;
$L__BB0_267:
	add.s64 	%rd445, %rd26, 3;
	setp.ge.s64 	%p204, %rd445, %rd148;
	@%p204 bra 	$L__BB0_326;
	add.s64 	%rd446, %rd125, %rd26;
	ld.global.f32 	%f2845, [%rd118];
	shl.b64 	%rd447, %rd446, 2;
	add.s64 	%rd448, %rd4, %rd447;
	ld.global.f32 	%f2846, [%rd448+12];
	fma.rn.f32 	%f2847, %f2845, %f2846, %f2853;
	add.s64 	%rd449, %rd3, %rd447;
	st.global.f32 	[%rd449+12], %f2847;
	bra.uni 	$L__BB0_326;
$L__BB0_269:
	mad.lo.s64 	%rd126, %rd148, %rd119, %rd29;
	setp.ge.s64 	%p186, %rd26, %rd148;
	@%p186 bra 	$L__BB0_271;
	add.s64 	%rd374, %rd126, %rd26;
	ld.global.f32 	%f2800, [%rd118];
	shl.b64 	%rd375, %rd374, 2;
	add.s64 	%rd376, %rd4, %rd375;
	ld.global.f32 	%f2801, [%rd376];
	fma.rn.f32 	%f2802, %f2800, %f2801, %f2868;
	add.s64 	%rd377, %rd3, %rd375;
	st.global.f32 	[%rd377], %f2802;
$L__BB0_271:
	add.s64 	%rd378, %rd26, 1;
	setp.ge.s64 	%p187, %rd378, %rd148;
	@%p187 bra 	$L__BB0_273;
	add.s64 	%rd379, %rd126, %rd26;
	ld.global.f32 	%f2803, [%rd118];
	shl.b64 	%rd380, %rd379, 2;
	add.s64 	%rd381, %rd4, %rd380;
	ld.global.f32 	%f2804, [%rd381+4];
	fma.rn.f32 	%f2805, %f2803, %f2804, %f2867;
	add.s64 	%rd382, %rd3, %rd380;
	st.global.f32 	[%rd382+4], %f2805;
$L__BB0_273:
	add.s64 	%rd383, %rd26, 2;
	setp.ge.s64 	%p188, %rd383, %rd148;
	@%p188 bra 	$L__BB0_275;
	add.s64 	%rd384, %rd126, %rd26;
	ld.global.f32 	%f2806, [%rd118];
	shl.b64 	%rd385, %rd384, 2;
	add.s64 	%rd386, %rd4, %rd385;
	ld.global.f32 	%f2807, [%rd386+8];
	fma.rn.f32 	%f2808, %f2806, %f2807, %f2866;
	add.s64 	%rd387, %rd3, %rd385;
	st.global.f32 	[%rd387+8], %f2808;
$L__BB0_275:
	add.s64 	%rd388, %rd26, 3;
	setp.ge.s64 	%p189, %rd388, %rd148;
	@%p189 bra 	$L__BB0_242;
	add.s64 	%rd389, %rd126, %rd26;
	ld.global.f32 	%f2809, [%rd118];
	shl.b64 	%rd390, %rd389, 2;
	add.s64 	%rd391, %rd4, %rd390;
	ld.global.f32 	%f2810, [%rd391+12];
	fma.rn.f32 	%f2811, %f2809, %f2810, %f2865;
	add.s64 	%rd392, %rd3, %rd390;
	st.global.f32 	[%rd392+12], %f2811;
	bra.uni 	$L__BB0_242;
$L__BB0_277:
	@%p151 bra 	$L__BB0_280;
	ld.global.u64 	%rd291, [%rd74];
	setp.ne.s64 	%p152, %rd291, %rd456;
	@%p152 bra 	$L__BB0_280;
	ld.shared.f32 	%f2206, [%r8];
	min.f32 	%f2207, %f2206, 0f00000000;
	fma.rn.f32 	%f2208, %f2207, 0f3BBB989D, 0f3F000000;
	cvt.sat.f32.f32 	%f2209, %f2208;
	mov.f32 	%f2210, 0f4B400001;
	mov.f32 	%f2211, 0f437C0000;
	fma.rm.f32 	%f2212, %f2209, %f2211, %f2210;
	add.f32 	%f2213, %f2212, 0fCB40007F;
	neg.f32 	%f2214, %f2213;
	fma.rn.f32 	%f2215, %f2207, 0f3FB8AA3B, %f2214;
	fma.rn.f32 	%f2216, %f2207, 0f32A57060, %f2215;
	mov.b32 	%r269, %f2212;
	shl.b32 	%r270, %r269, 23;
	mov.b32 	%f2217, %r270;
	ex2.approx.ftz.f32 	%f2218, %f2216;
	mul.f32 	%f3208, %f2218, %f2217;
$L__BB0_280:
	mov.f32 	%f3207, 0f00000000;
	@%p153 bra 	$L__BB0_283;
	ld.global.u64 	%rd292, [%rd74+8];
	setp.ne.s64 	%p154, %rd292, %rd456;
	@%p154 bra 	$L__BB0_283;
	ld.shared.f32 	%f2221, [%r8+4];
	min.f32 	%f2222, %f2221, 0f00000000;
	fma.rn.f32 	%f2223, %f2222, 0f3BBB989D, 0f3F000000;
	cvt.sat.f32.f32 	%f2224, %f2223;
	mov.f32 	%f2225, 0f4B400001;
	mov.f32 	%f2226, 0f437C0000;
	fma.rm.f32 	%f2227, %f2224, %f2226, %f2225;
	add.f32 	%f2228, %f2227, 0fCB40007F;
	neg.f32 	%f2229, %f2228;
	fma.rn.f32 	%f2230, %f2222, 0f3FB8AA3B, %f2229;
	fma.rn.f32 	%f2231, %f2222, 0f32A57060, %f2230;
	mov.b32 	%r271, %f2227;
	shl.b32 	%r272, %r271, 23;
	mov.b32 	%f2232, %r272;
	ex2.approx.ftz.f32 	%f2233, %f2231;
	mul.f32 	%f3207, %f2233, %f2232;
$L__BB0_283:
	mov.f32 	%f3206, 0f00000000;
	@%p155 bra 	$L__BB0_286;
	ld.global.u64 	%rd293, [%rd74+16];
	setp.ne.s64 	%p156, %rd293, %rd456;
	@%p156 bra 	$L__BB0_286;
	ld.shared.f32 	%f2236, [%r8+8];
	min.f32 	%f2237, %f2236, 0f00000000;
	fma.rn.f32 	%f2238, %f2237, 0f3BBB989D, 0f3F000000;
	cvt.sat.f32.f32 	%f2239, %f2238;
	mov.f32 	%f2240, 0f4B400001;
	mov.f32 	%f2241, 0f437C0000;
	fma.rm.f32 	%f2242, %f2239, %f2241, %f2240;
	add.f32 	%f2243, %f2242, 0fCB40007F;
	neg.f32 	%f2244, %f2243;
	fma.rn.f32 	%f2245, %f2237, 0f3FB8AA3B, %f2244;
	fma.rn.f32 	%f2246, %f2237, 0f32A57060, %f2245;
	mov.b32 	%r273, %f2242;
	shl.b32 	%r274, %r273, 23;
	mov.b32 	%f2247, %r274;
	ex2.approx.ftz.f32 	%f2248, %f2246;
	mul.f32 	%f3206, %f2248, %f2247;
$L__BB0_286:
	mov.f32 	%f3205, 0f00000000;
	@%p157 bra 	$L__BB0_289;
	ld.global.u64 	%rd294, [%rd74+24];
	setp.ne.s64 	%p158, %rd294, %rd456;
	@%p158 bra 	$L__BB0_289;
	ld.shared.f32 	%f2251, [%r8+12];
	min.f32 	%f2252, %f2251, 0f00000000;
	fma.rn.f32 	%f2253, %f2252, 0f3BBB989D, 0f3F000000;
	cvt.sat.f32.f32 	%f2254, %f2253;
	mov.f32 	%f2255, 0f4B400001;
	mov.f32 	%f2256, 0f437C0000;
	fma.rm.f32 	%f2257, %f2254, %f2256, %f2255;
	add.f32 	%f2258, %f2257, 0fCB40007F;
	neg.f32 	%f2259, %f2258;
	fma.rn.f32 	%f2260, %f2252, 0f3FB8AA3B, %f2259;
	fma.rn.f32 	%f2261, %f2252, 0f32A57060, %f2260;
	mov.b32 	%r275, %f2257;
	shl.b32 	%r276, %r275, 23;
	mov.b32 	%f2262, %r276;
	ex2.approx.ftz.f32 	%f2263, %f2261;
	mul.f32 	%f3205, %f2263, %f2262;
$L__BB0_289:
	ld.shared.f32 	%f2320, [%r24];
	mul.f32 	%f2321, %f2320, %f3208;
	ld.shared.f32 	%f2322, [%r23];
	fma.rn.f32 	%f2323, %f2321, %f2322, %f2868;
	ld.shared.f32 	%f2324, [%r23+4];
	fma.rn.f32 	%f2325, %f2321, %f2324, %f2867;
	ld.shared.f32 	%f2326, [%r23+8];
	fma.rn.f32 	%f2327, %f2321, %f2326, %f2866;
	ld.shared.f32 	%f2328, [%r23+12];
	fma.rn.f32 	%f2329, %f2321, %f2328, %f2865;
	ld.shared.f32 	%f2330, [%r24+64];
	mul.f32 	%f2331, %f2330, %f3207;
	fma.rn.f32 	%f2332, %f2331, %f2322, %f2864;
	fma.rn.f32 	%f2333, %f2331, %f2324, %f2863;
	fma.rn.f32 	%f2334, %f2331, %f2326, %f2862;
	fma.rn.f32 	%f2335, %f2331, %f2328, %f2861;
	ld.shared.f32 	%f2336, [%r24+128];
	mul.f32 	%f2337, %f2336, %f3206;
	fma.rn.f32 	%f2338, %f2337, %f2322, %f2860;
	fma.rn.f32 	%f2339, %f2337, %f2324, %f2859;
	fma.rn.f32 	%f2340, %f2337, %f2326, %f2858;
	fma.rn.f32 	%f2341, %f2337, %f2328, %f2857;
	ld.shared.f32 	%f2342, [%r24+192];
	mul.f32 	%f2343, %f2342, %f3205;
	fma.rn.f32 	%f2344, %f2343, %f2322, %f2856;
	fma.rn.f32 	%f2345, %f2343, %f2324, %f2855;
	fma.rn.f32 	%f2346, %f2343, %f2326, %f2854;
	fma.rn.f32 	%f2347, %f2343, %f2328, %f2853;
	ld.shared.f32 	%f2348, [%r24+4];
	mul.f32 	%f2349, %f2348, %f3208;
	ld.shared.f32 	%f2350, [%r23+256];
	fma.rn.f32 	%f2351, %f2349, %f2350, %f2323;
	ld.shared.f32 	%f2352, [%r23+260];
	fma.rn.f32 	%f2353, %f2349, %f2352, %f2325;
	ld.shared.f32 	%f2354, [%r23+264];
	fma.rn.f32 	%f2355, %f2349, %f2354, %f2327;
	ld.shared.f32 	%f2356, [%r23+268];
	fma.rn.f32 	%f2357, %f2349, %f2356, %f2329;
	ld.shared.f32 	%f2358, [%r24+68];
	mul.f32 	%f2359, %f2358, %f3207;
	fma.rn.f32 	%f2360, %f2359, %f2350, %f2332;
	fma.rn.f32 	%f2361, %f2359, %f2352, %f2333;
	fma.rn.f32 	%f2362, %f2359, %f2354, %f2334;
	fma.rn.f32 	%f2363, %f2359, %f2356, %f2335;
	ld.shared.f32 	%f2364, [%r24+132];
	mul.f32 	%f2365, %f2364, %f3206;
	fma.rn.f32 	%f2366, %f2365, %f2350, %f2338;
	fma.rn.f32 	%f2367, %f2365, %f2352, %f2339;
	fma.rn.f32 	%f2368, %f2365, %f2354, %f2340;
	fma.rn.f32 	%f2369, %f2365, %f2356, %f2341;
	ld.shared.f32 	%f2370, [%r24+196];
	mul.f32 	%f2371, %f2370, %f3205;
	fma.rn.f32 	%f2372, %f2371, %f2350, %f2344;
	fma.rn.f32 	%f2373, %f2371, %f2352, %f2345;
	fma.rn.f32 	%f2374, %f2371, %f2354, %f2346;
	fma.rn.f32 	%f2375, %f2371, %f2356, %f2347;
	ld.shared.f32 	%f2376, [%r24+8];
	mul.f32 	%f2377, %f2376, %f3208;
	ld.shared.f32 	%f2378, [%r23+512];
	fma.rn.f32 	%f2379, %f2377, %f2378, %f2351;
	ld.shared.f32 	%f2380, [%r23+516];
	fma.rn.f32 	%f2381, %f2377, %f2380, %f2353;
	ld.shared.f32 	%f2382, [%r23+520];
	fma.rn.f32 	%f2383, %f2377, %f2382, %f2355;
	ld.shared.f32 	%f2384, [%r23+524];
	fma.rn.f32 	%f2385, %f2377, %f2384, %f2357;
	ld.shared.f32 	%f2386, [%r24+72];
	mul.f32 	%f2387, %f2386, %f3207;
	fma.rn.f32 	%f2388, %f2387, %f2378, %f2360;
	fma.rn.f32 	%f2389, %f2387, %f2380, %f2361;
	fma.rn.f32 	%f2390, %f2387, %f2382, %f2362;
	fma.rn.f32 	%f2391, %f2387, %f2384, %f2363;
	ld.shared.f32 	%f2392, [%r24+136];
	mul.f32 	%f2393, %f2392, %f3206;
	fma.rn.f32 	%f2394, %f2393, %f2378, %f2366;
	fma.rn.f32 	%f2395, %f2393, %f2380, %f2367;
	fma.rn.f32 	%f2396, %f2393, %f2382, %f2368;
	fma.rn.f32 	%f2397, %f2393, %f2384, %f2369;
	ld.shared.f32 	%f2398, [%r24+200];
	mul.f32 	%f2399, %f2398, %f3205;
	fma.rn.f32 	%f2400, %f2399, %f2378, %f2372;
	fma.rn.f32 	%f2401, %f2399, %f2380, %f2373;
	fma.rn.f32 	%f2402, %f2399, %f2382, %f2374;
	fma.rn.f32 	%f2403, %f2399, %f2384, %f2375;
	ld.shared.f32 	%f2404, [%r24+12];
	mul.f32 	%f2405, %f2404, %f3208;
	ld.shared.f32 	%f2406, [%r23+768];
	fma.rn.f32 	%f2407, %f2405, %f2406, %f2379;
	ld.shared.f32 	%f2408, [%r23+772];
	fma.rn.f32 	%f2409, %f2405, %f2408, %f2381;
	ld.shared.f32 	%f2410, [%r23+776];
	fma.rn.f32 	%f2411, %f2405, %f2410, %f2383;
	ld.shared.f32 	%f2412, [%r23+780];
	fma.rn.f32 	%f2413, %f2405, %f2412, %f2385;
	ld.shared.f32 	%f2414, [%r24+76];
	mul.f32 	%f2415, %f2414, %f3207;
	fma.rn.f32 	%f2416, %f2415, %f2406, %f2388;
	fma.rn.f32 	%f2417, %f2415, %f2408, %f2389;
	fma.rn.f32 	%f2418, %f2415, %f2410, %f2390;
	fma.rn.f32 	%f2419, %f2415, %f2412, %f2391;
	ld.shared.f32 	%f2420, [%r24+140];
	mul.f32 	%f2421, %f2420, %f3206;
	fma.rn.f32 	%f2422, %f2421, %f2406, %f2394;
	fma.rn.f32 	%f2423, %f2421, %f2408, %f2395;
	fma.rn.f32 	%f2424, %f2421, %f2410, %f2396;
	fma.rn.f32 	%f2425, %f2421, %f2412, %f2397;
	ld.shared.f32 	%f2426, [%r24+204];
	mul.f32 	%f2427, %f2426, %f3205;
	fma.rn.f32 	%f2428, %f2427, %f2406, %f2400;
	fma.rn.f32 	%f2429, %f2427, %f2408, %f2401;
	fma.rn.f32 	%f2430, %f2427, %f2410, %f2402;
	fma.rn.f32 	%f2431, %f2427, %f2412, %f2403;
	ld.shared.f32 	%f2432, [%r24+16];
	mul.f32 	%f2433, %f2432, %f3208;
	ld.shared.f32 	%f2434, [%r23+1024];
	fma.rn.f32 	%f2435, %f2433, %f2434, %f2407;
	ld.shared.f32 	%f2436, [%r23+1028];
	fma.rn.f32 	%f2437, %f2433, %f2436, %f2409;
	ld.shared.f32 	%f2438, [%r23+1032];
	fma.rn.f32 	%f2439, %f2433, %f2438, %f2411;
	ld.shared.f32 	%f2440, [%r23+1036];
	fma.rn.f32 	%f2441, %f2433, %f2440, %f2413;
	ld.shared.f32 	%f2442, [%r24+80];
	mul.f32 	%f2443, %f2442, %f3207;
	fma.rn.f32 	%f2444, %f2443, %f2434, %f2416;
	fma.rn.f32 	%f2445, %f2443, %f2436, %f2417;
	fma.rn.f32 	%f2446, %f2443, %f2438, %f2418;
	fma.rn.f32 	%f2447, %f2443, %f2440, %f2419;
	ld.shared.f32 	%f2448, [%r24+144];
	mul.f32 	%f2449, %f2448, %f3206;
	fma.rn.f32 	%f2450, %f2449, %f2434, %f2422;
	fma.rn.f32 	%f2451, %f2449, %f2436, %f2423;
	fma.rn.f32 	%f2452, %f2449, %f2438, %f2424;
	fma.rn.f32 	%f2453, %f2449, %f2440, %f2425;
	ld.shared.f32 	%f2454, [%r24+208];
	mul.f32 	%f2455, %f2454, %f3205;
	fma.rn.f32 	%f2456, %f2455, %f2434, %f2428;
	fma.rn.f32 	%f2457, %f2455, %f2436, %f2429;
	fma.rn.f32 	%f2458, %f2455, %f2438, %f2430;
	fma.rn.f32 	%f2459, %f2455, %f2440, %f2431;
	ld.shared.f32 	%f2460, [%r24+20];
	mul.f32 	%f2461, %f2460, %f3208;
	ld.shared.f32 	%f2462, [%r23+1280];
	fma.rn.f32 	%f2463, %f2461, %f2462, %f2435;
	ld.shared.f32 	%f2464, [%r23+1284];
	fma.rn.f32 	%f2465, %f2461, %f2464, %f2437;
	ld.shared.f32 	%f2466, [%r23+1288];
	fma.rn.f32 	%f2467, %f2461, %f2466, %f2439;
	ld.shared.f32 	%f2468, [%r23+1292];
	fma.rn.f32 	%f2469, %f2461, %f2468, %f2441;
	ld.shared.f32 	%f2470, [%r24+84];
	mul.f32 	%f2471, %f2470, %f3207;
	fma.rn.f32 	%f2472, %f2471, %f2462, %f2444;
	fma.rn.f32 	%f2473, %f2471, %f2464, %f2445;
	fma.rn.f32 	%f2474, %f2471, %f2466, %f2446;
	fma.rn.f32 	%f2475, %f2471, %f2468, %f2447;
	ld.shared.f32 	%f2476, [%r24+148];
	mul.f32 	%f2477, %f2476, %f3206;
	fma.rn.f32 	%f2478, %f2477, %f2462, %f2450;
	fma.rn.f32 	%f2479, %f2477, %f2464, %f2451;
	fma.rn.f32 	%f2480, %f2477, %f2466, %f2452;
	fma.rn.f32 	%f2481, %f2477, %f2468, %f2453;
	ld.shared.f32 	%f2482, [%r24+212];
	mul.f32 	%f2483, %f2482, %f3205;
	fma.rn.f32 	%f2484, %f2483, %f2462, %f2456;
	fma.rn.f32 	%f2485, %f2483, %f2464, %f2457;
	fma.rn.f32 	%f2486, %f2483, %f2466, %f2458;
	fma.rn.f32 	%f2487, %f2483, %f2468, %f2459;
	ld.shared.f32 	%f2488, [%r24+24];
	mul.f32 	%f2489, %f2488, %f3208;
	ld.shared.f32 	%f2490, [%r23+1536];
	fma.rn.f32 	%f2491, %f2489, %f2490, %f2463;
	ld.shared.f32 	%f2492, [%r23+1540];
	fma.rn.f32 	%f2493, %f2489, %f2492, %f2465;
	ld.shared.f32 	%f2494, [%r23+1544];
	fma.rn.f32 	%f2495, %f2489, %f2494, %f2467;
	ld.shared.f32 	%f2496, [%r23+1548];
	fma.rn.f32 	%f2497, %f2489, %f2496, %f2469;
	ld.shared.f32 	%f2498, [%r24+88];
	mul.f32 	%f2499, %f2498, %f3207;
	fma.rn.f32 	%f2500, %f2499, %f2490, %f2472;
	fma.rn.f32 	%f2501, %f2499, %f2492, %f2473;
	fma.rn.f32 	%f2502, %f2499, %f2494, %f2474;
	fma.rn.f32 	%f2503, %f2499, %f2496, %f2475;
	ld.shared.f32 	%f2504, [%r24+152];
	mul.f32 	%f2505, %f2504, %f3206;
	fma.rn.f32 	%f2506, %f2505, %f2490, %f2478;
	fma.rn.f32 	%f2507, %f2505, %f2492, %f2479;
	fma.rn.f32 	%f2508, %f2505, %f2494, %f2480;
	fma.rn.f32 	%f2509, %f2505, %f2496, %f2481;
	ld.shared.f32 	%f2510, [%r24+216];
	mul.f32 	%f2511, %f2510, %f3205;
	fma.rn.f32 	%f2512, %f2511, %f2490, %f2484;
	fma.rn.f32 	%f2513, %f2511, %f2492, %f2485;
	fma.rn.f32 	%f2514, %f2511, %f2494, %f2486;
	fma.rn.f32 	%f2515, %f2511, %f2496, %f2487;
	ld.shared.f32 	%f2516, [%r24+28];
	mul.f32 	%f2517, %f2516, %f3208;
	ld.shared.f32 	%f2518, [%r23+1792];
	fma.rn.f32 	%f2519, %f2517, %f2518, %f2491;
	ld.shared.f32 	%f2520, [%r23+1796];
	fma.rn.f32 	%f2521, %f2517, %f2520, %f2493;
	ld.shared.f32 	%f2522, [%r23+1800];
	fma.rn.f32 	%f2523, %f2517, %f2522, %f2495;
	ld.shared.f32 	%f2524, [%r23+1804];
	fma.rn.f32 	%f2525, %f2517, %f2524, %f2497;
	ld.shared.f32 	%f2526, [%r24+92];
	mul.f32 	%f2527, %f2526, %f3207;
	fma.rn.f32 	%f2528, %f2527, %f2518, %f2500;
	fma.rn.f32 	%f2529, %f2527, %f2520, %f2501;
	fma.rn.f32 	%f2530, %f2527, %f2522, %f2502;
	fma.rn.f32 	%f2531, %f2527, %f2524, %f2503;
	ld.shared.f32 	%f2532, [%r24+156];
	mul.f32 	%f2533, %f2532, %f3206;
	fma.rn.f32 	%f2534, %f2533, %f2518, %f2506;
	fma.rn.f32 	%f2535, %f2533, %f2520, %f2507;
	fma.rn.f32 	%f2536, %f2533, %f2522, %f2508;
	fma.rn.f32 	%f2537, %f2533, %f2524, %f2509;
	ld.shared.f32 	%f2538, [%r24+220];
	mul.f32 	%f2539, %f2538, %f3205;
	fma.rn.f32 	%f2540, %f2539, %f2518, %f2512;
	fma.rn.f32 	%f2541, %f2539, %f2520, %f2513;
	fma.rn.f32 	%f2542, %f2539, %f2522, %f2514;
	fma.rn.f32 	%f2543, %f2539, %f2524, %f2515;
	ld.shared.f32 	%f2544, [%r24+32];
	mul.f32 	%f2545, %f2544, %f3208;
	ld.shared.f32 	%f2546, [%r23+2048];
	fma.rn.f32 	%f2547, %f2545, %f2546, %f2519;
	ld.shared.f32 	%f2548, [%r23+2052];
	fma.rn.f32 	%f2549, %f2545, %f2548, %f2521;
	ld.shared.f32 	%f2550, [%r23+2056];
	fma.rn.f32 	%f2551, %f2545, %f2550, %f2523;
	ld.shared.f32 	%f2552, [%r23+2060];
	fma.rn.f32 	%f2553, %f2545, %f2552, %f2525;
	ld.shared.f32 	%f2554, [%r24+96];
	mul.f32 	%f2555, %f2554, %f3207;
	fma.rn.f32 	%f2556, %f2555, %f2546, %f2528;
	fma.rn.f32 	%f2557, %f2555, %f2548, %f2529;
	fma.rn.f32 	%f2558, %f2555, %f2550, %f2530;
	fma.rn.f32 	%f2559, %f2555, %f2552, %f2531;
	ld.shared.f32 	%f2560, [%r24+160];
	mul.f32 	%f2561, %f2560, %f3206;
	fma.rn.f32 	%f2562, %f2561, %f2546, %f2534;
	fma.rn.f32 	%f2563, %f2561, %f2548, %f2535;
	fma.rn.f32 	%f2564, %f2561, %f2550, %f2536;
	fma.rn.f32 	%f2565, %f2561, %f2552, %f2537;
	ld.shared.f32 	%f2566, [%r24+224];
	mul.f32 	%f2567, %f2566, %f3205;
	fma.rn.f32 	%f2568, %f2567, %f2546, %f2540;
	fma.rn.f32 	%f2569, %f2567, %f2548, %f2541;
	fma.rn.f32 	%f2570, %f2567, %f2550, %f2542;
	fma.rn.f32 	%f2571, %f2567, %f2552, %f2543;
	ld.shared.f32 	%f2572, [%r24+36];
	mul.f32 	%f2573, %f2572, %f3208;
	ld.shared.f32 	%f2574, [%r23+2304];
	fma.rn.f32 	%f2575, %f2573, %f2574, %f2547;
	ld.shared.f32 	%f2576, [%r23+2308];
	fma.rn.f32 	%f2577, %f2573, %f2576, %f2549;
	ld.shared.f32 	%f2578, [%r23+2312];
	fma.rn.f32 	%f2579, %f2573, %f2578, %f2551;
	ld.shared.f32 	%f2580, [%r23+2316];
	fma.rn.f32 	%f2581, %f2573, %f2580, %f2553;
	ld.shared.f32 	%f2582, [%r24+100];
	mul.f32 	%f2583, %f2582, %f3207;
	fma.rn.f32 	%f2584, %f2583, %f2574, %f2556;
	fma.rn.f32 	%f2585, %f2583, %f2576, %f2557;
	fma.rn.f32 	%f2586, %f2583, %f2578, %f2558;
	fma.rn.f32 	%f2587, %f2583, %f2580, %f2559;
	ld.shared.f32 	%f2588, [%r24+164];
	mul.f32 	%f2589, %f2588, %f3206;
	fma.rn.f32 	%f2590, %f2589, %f2574, %f2562;
	fma.rn.f32 	%f2591, %f2589, %f2576, %f2563;
	fma.rn.f32 	%f2592, %f2589, %f2578, %f2564;
	fma.rn.f32 	%f2593, %f2589, %f2580, %f2565;
	ld.shared.f32 	%f2594, [%r24+228];
	mul.f32 	%f2595, %f2594, %f3205;
	fma.rn.f32 	%f2596, %f2595, %f2574, %f2568;
	fma.rn.f32 	%f2597, %f2595, %f2576, %f2569;
	fma.rn.f32 	%f2598, %f2595, %f2578, %f2570;
	fma.rn.f32 	%f2599, %f2595, %f2580, %f2571;
	ld.shared.f32 	%f2600, [%r24+40];
	mul.f32 	%f2601, %f2600, %f3208;
	ld.shared.f32 	%f2602, [%r23+2560];
	fma.rn.f32 	%f2603, %f2601, %f2602, %f2575;
	ld.shared.f32 	%f2604, [%r23+2564];
	fma.rn.f32 	%f2605, %f2601, %f2604, %f2577;
	ld.shared.f32 	%f2606, [%r23+2568];
	fma.rn.f32 	%f2607, %f2601, %f2606, %f2579;
	ld.shared.f32 	%f2608, [%r23+2572];
	fma.rn.f32 	%f2609, %f2601, %f2608, %f2581;
	ld.shared.f32 	%f2610, [%r24+104];
	mul.f32 	%f2611, %f2610, %f3207;
	fma.rn.f32 	%f2612, %f2611, %f2602, %f2584;
	fma.rn.f32 	%f2613, %f2611, %f2604, %f2585;
	fma.rn.f32 	%f2614, %f2611, %f2606, %f2586;
	fma.rn.f32 	%f2615, %f2611, %f2608, %f2587;
	ld.shared.f32 	%f2616, [%r24+168];
	mul.f32 	%f2617, %f2616, %f3206;
	fma.rn.f32 	%f2618, %f2617, %f2602, %f2590;
	fma.rn.f32 	%f2619, %f2617, %f2604, %f2591;
	fma.rn.f32 	%f2620, %f2617, %f2606, %f2592;
	fma.rn.f32 	%f2621, %f2617, %f2608, %f2593;
	ld.shared.f32 	%f2622, [%r24+232];
	mul.f32 	%f2623, %f2622, %f3205;
	fma.rn.f32 	%f2624, %f2623, %f2602, %f2596;
	fma.rn.f32 	%f2625, %f2623, %f2604, %f2597;
	fma.rn.f32 	%f2626, %f2623, %f2606, %f2598;
	fma.rn.f32 	%f2627, %f2623, %f2608, %f2599;
	ld.shared.f32 	%f2628, [%r24+44];
	mul.f32 	%f2629, %f2628, %f3208;
	ld.shared.f32 	%f2630, [%r23+2816];
	fma.rn.f32 	%f2631, %f2629, %f2630, %f2603;
	ld.shared.f32 	%f2632, [%r23+2820];
	fma.rn.f32 	%f2633, %f2629, %f2632, %f2605;
	ld.shared.f32 	%f2634, [%r23+2824];
	fma.rn.f32 	%f2635, %f2629, %f2634, %f2607;
	ld.shared.f32 	%f2636, [%r23+2828];
	fma.rn.f32 	%f2637, %f2629, %f2636, %f2609;
	ld.shared.f32 	%f2638, [%r24+108];
	mul.f32 	%f2639, %f2638, %f3207;
	fma.rn.f32 	%f2640, %f2639, %f2630, %f2612;
	fma.rn.f32 	%f2641, %f2639, %f2632, %f2613;
	fma.rn.f32 	%f2642, %f2639, %f2634, %f2614;
	fma.rn.f32 	%f2643, %f2639, %f2636, %f2615;
	ld.shared.f32 	%f2644, [%r24+172];
	mul.f32 	%f2645, %f2644, %f3206;
	fma.rn.f32 	%f2646, %f2645, %f2630, %f2618;
	fma.rn.f32 	%f2647, %f2645, %f2632, %f2619;
	fma.rn.f32 	%f2648, %f2645, %f2634, %f2620;
	fma.rn.f32 	%f2649, %f2645, %f2636, %f2621;
	ld.shared.f32 	%f2650, [%r24+236];
	mul.f32 	%f2651, %f2650, %f3205;
	fma.rn.f32 	%f2652, %f2651, %f2630, %f2624;
	fma.rn.f32 	%f2653, %f2651, %f2632, %f2625;
	fma.rn.f32 	%f2654, %f2651, %f2634, %f2626;
	fma.rn.f32 	%f2655, %f2651, %f2636, %f2627;
	ld.shared.f32 	%f2656, [%r24+48];
	mul.f32 	%f2657, %f2656, %f3208;
	ld.shared.f32 	%f2658, [%r23+3072];
	fma.rn.f32 	%f2659, %f2657, %f2658, %f2631;
	ld.shared.f32 	%f2660, [%r23+3076];
	fma.rn.f32 	%f2661, %f2657, %f2660, %f2633;
	ld.shared.f32 	%f2662, [%r23+3080];
	fma.rn.f32 	%f2663, %f2657, %f2662, %f2635;
	ld.shared.f32 	%f2664, [%r23+3084];
	fma.rn.f32 	%f2665, %f2657, %f2664, %f2637;
	ld.shared.f32 	%f2666, [%r24+112];
	mul.f32 	%f2667, %f2666, %f3207;
	fma.rn.f32 	%f2668, %f2667, %f2658, %f2640;
	fma.rn.f32 	%f2669, %f2667, %f2660, %f2641;
	fma.rn.f32 	%f2670, %f2667, %f2662, %f2642;
	fma.rn.f32 	%f2671, %f2667, %f2664, %f2643;
	ld.shared.f32 	%f2672, [%r24+176];
	mul.f32 	%f2673, %f2672, %f3206;
	fma.rn.f32 	%f2674, %f2673, %f2658, %f2646;
	fma.rn.f32 	%f2675, %f2673, %f2660, %f2647;
	fma.rn.f32 	%f2676, %f2673, %f2662, %f2648;
	fma.rn.f32 	%f2677, %f2673, %f2664, %f2649;
	ld.shared.f32 	%f2678, [%r24+240];
	mul.f32 	%f2679, %f2678, %f3205;
	fma.rn.f32 	%f2680, %f2679, %f2658, %f2652;
	fma.rn.f32 	%f2681, %f2679, %f2660, %f2653;
	fma.rn.f32 	%f2682, %f2679, %f2662, %f2654;
	fma.rn.f32 	%f2683, %f2679, %f2664, %f2655;
	ld.shared.f32 	%f2684, [%r24+52];
	mul.f32 	%f2685, %f2684, %f3208;
	ld.shared.f32 	%f2686, [%r23+3328];
	fma.rn.f32 	%f2687, %f2685, %f2686, %f2659;
	ld.shared.f32 	%f2688, [%r23+3332];
	fma.rn.f32 	%f2689, %f2685, %f2688, %f2661;
	ld.shared.f32 	%f2690, [%r23+3336];
	fma.rn.f32 	%f2691, %f2685, %f2690, %f2663;
	ld.shared.f32 	%f2692, [%r23+3340];
	fma.rn.f32 	%f2693, %f2685, %f2692, %f2665;
	ld.shared.f32 	%f2694, [%r24+116];
	mul.f32 	%f2695, %f2694, %f3207;
	fma.rn.f32 	%f2696, %f2695, %f2686, %f2668;
	fma.rn.f32 	%f2697, %f2695, %f2688, %f2669;
	fma.rn.f32 	%f2698, %f2695, %f2690, %f2670;
	fma.rn.f32 	%f2699, %f2695, %f2692, %f2671;
	ld.shared.f32 	%f2700, [%r24+180];
	mul.f32 	%f2701, %f2700, %f3206;
	fma.rn.f32 	%f2702, %f2701, %f2686, %f2674;
	fma.rn.f32 	%f2703, %f2701, %f2688, %f2675;
	fma.rn.f32 	%f2704, %f2701, %f2690, %f2676;
	fma.rn.f32 	%f2705, %f2701, %f2692, %f2677;
	ld.shared.f32 	%f2706, [%r24+244];
	mul.f32 	%f2707, %f2706, %f3205;
	fma.rn.f32 	%f2708, %f2707, %f2686, %f2680;
	fma.rn.f32 	%f2709, %f2707, %f2688, %f2681;
	fma.rn.f32 	%f2710, %f2707, %f2690, %f2682;
	fma.rn.f32 	%f2711, %f2707, %f2692, %f2683;
	ld.shared.f32 	%f2712, [%r24+56];
	mul.f32 	%f2713, %f2712, %f3208;
	ld.shared.f32 	%f2714, [%r23+3584];
	fma.rn.f32 	%f2715, %f2713, %f2714, %f2687;
	ld.shared.f32 	%f2716, [%r23+3588];
	fma.rn.f32 	%f2717, %f2713, %f2716, %f2689;
	ld.shared.f32 	%f2718, [%r23+3592];
	fma.rn.f32 	%f2719, %f2713, %f2718, %f2691;
	ld.shared.f32 	%f2720, [%r23+3596];
	fma.rn.f32 	%f2721, %f2713, %f2720, %f2693;
	ld.shared.f32 	%f2722, [%r24+120];
	mul.f32 	%f2723, %f2722, %f3207;
	fma.rn.f32 	%f2724, %f2723, %f2714, %f2696;
	fma.rn.f32 	%f2725, %f2723, %f2716, %f2697;
	fma.rn.f32 	%f2726, %f2723, %f2718, %f2698;
	fma.rn.f32 	%f2727, %f2723, %f2720, %f2699;
	ld.shared.f32 	%f2728, [%r24+184];
	mul.f32 	%f2729, %f2728, %f3206;
	fma.rn.f32 	%f2730, %f2729, %f2714, %f2702;
	fma.rn.f32 	%f2731, %f2729, %f2716, %f2703;
	fma.rn.f32 	%f2732, %f2729, %f2718, %f2704;
	fma.rn.f32 	%f2733, %f2729, %f2720, %f2705;
	ld.shared.f32 	%f2734, [%r24+248];
	mul.f32 	%f2735, %f2734, %f3205;
	fma.rn.f32 	%f2736, %f2735, %f2714, %f2708;
	fma.rn.f32 	%f2737, %f2735, %f2716, %f2709;
	fma.rn.f32 	%f2738, %f2735, %f2718, %f2710;
	fma.rn.f32 	%f2739, %f2735, %f2720, %f2711;
	ld.shared.f32 	%f2740, [%r24+60];
	mul.f32 	%f2741, %f2740, %f3208;
	ld.shared.f32 	%f2742, [%r23+3840];
	fma.rn.f32 	%f2868, %f2741, %f2742, %f2715;
	ld.shared.f32 	%f2743, [%r23+3844];
	fma.rn.f32 	%f2867, %f2741, %f2743, %f2717;
	ld.shared.f32 	%f2744, [%r23+3848];
	fma.rn.f32 	%f2866, %f2741, %f2744, %f2719;
	ld.shared.f32 	%f2745, [%r23+3852];
	fma.rn.f32 	%f2865, %f2741, %f2745, %f2721;
	ld.shared.f32 	%f2746, [%r24+124];
	mul.f32 	%f2747, %f2746, %f3207;
	fma.rn.f32 	%f2864, %f2747, %f2742, %f2724;
	fma.rn.f32 	%f2863, %f2747, %f2743, %f2725;
	fma.rn.f32 	%f2862, %f2747, %f2744, %f2726;
	fma.rn.f32 	%f2861, %f2747, %f2745, %f2727;
	ld.shared.f32 	%f2748, [%r24+188];
	mul.f32 	%f2749, %f2748, %f3206;
	fma.rn.f32 	%f2860, %f2749, %f2742, %f2730;
	fma.rn.f32 	%f2859, %f2749, %f2743, %f2731;
	fma.rn.f32 	%f2858, %f2749, %f2744, %f2732;
	fma.rn.f32 	%f2857, %f2749, %f2745, %f2733;
	ld.shared.f32 	%f2750, [%r24+252];
	mul.f32 	%f2751, %f2750, %f3205;
	fma.rn.f32 	%f2856, %f2751, %f2742, %f2736;
	fma.rn.f32 	%f2855, %f2751, %f2743, %f2737;
	fma.rn.f32 	%f2854, %f2751, %f2744, %f2738;
	fma.rn.f32 	%f2853, %f2751, %f2745, %f2739;
	bar.sync 	0;
	add.s64 	%rd471, %rd471, 16;
	add.s64 	%rd470, %rd470, 64;
	add.s64 	%rd469, %rd469, 64;
	add.s64 	%rd468, %rd468, 64;
	setp.lt.s64 	%p163, %rd471, %rd149;
	@%p163 bra 	$L__BB0_207;
	bra.uni 	$L__BB0_240;
$L__BB0_290:
	cvt.u64.u32 	%rd131, %r5;
	setp.le.s64 	%p165, %rd146, %rd131;
	mad.lo.s64 	%rd295, %rd18, %rd148, %rd26;
	shl.b64 	%rd296, %rd295, 2;
	add.s64 	%rd132, %rd5, %rd296;
	@%p165 bra 	$L__BB0_299;
	mad.lo.s64 	%rd133, %rd148, %rd131, %rd29;
	setp.ge.s64 	%p166, %rd26, %rd148;
	@%p166 bra 	$L__BB0_293;
	add.s64 	%rd297, %rd133, %rd26;
	ld.global.f32 	%f2752, [%rd132];
	shl.b64 	%rd298, %rd297, 2;
	add.s64 	%rd299, %rd4, %rd298;
	ld.global.f32 	%f2753, [%rd299];
	fma.rn.f32 	%f2754, %f2752, %f2753, %f2868;
	add.s64 	%rd300, %rd3, %rd298;
	st.global.f32 	[%rd300], %f2754;
$L__BB0_293:
	add.s64 	%rd301, %rd26, 1;
	setp.ge.s64 	%p167, %rd301, %rd148;
	@%p167 bra 	$L__BB0_295;
	add.s64 	%rd302, %rd133, %rd26;
	ld.global.f32 	%f2755, [%rd132+4];
	shl.b64 	%rd303, %rd302, 2;
	add.s64 	%rd304, %rd4, %rd303;
	ld.global.f32 	%f2756, [%rd304+4];
	fma.rn.f32 	%f2757, %f2755, %f2756, %f2867;
	add.s64 	%rd305, %rd3, %rd303;
	st.global.f32 	[%rd305+4], %f2757;
$L__BB0_295:
	add.s64 	%rd306, %rd26, 2;
	setp.ge.s64 	%p168, %rd306, %rd148;
	@%p168 bra 	$L__BB0_297;
	add.s64 	%rd307, %rd133, %rd26;
	ld.global.f32 	%f2758, [%rd132+8];
	shl.b64 	%rd308, %rd307, 2;
	add.s64 	%rd309, %rd4, %rd308;
	ld.global.f32 	%f2759, [%rd309+8];
	fma.rn.f32 	%f2760, %f2758, %f2759, %f2866;
	add.s64 	%rd310, %rd3, %rd308;
	st.global.f32 	[%rd310+8], %f2760;
$L__BB0_297:
	add.s64 	%rd311, %rd26, 3;
	setp.ge.s64 	%p169, %rd311, %rd148;
	@%p169 bra 	$L__BB0_299;
	add.s64 	%rd312, %rd133, %rd26;
	ld.global.f32 	%f2761, [%rd132+12];
	shl.b64 	%rd313, %rd312, 2;
	add.s64 	%rd314, %rd4, %rd313;
	ld.global.f32 	%f2762, [%rd314+12];
	fma.rn.f32 	%f2763, %f2761, %f2762, %f2865;
	add.s64 	%rd315, %rd3, %rd313;
	st.global.f32 	[%rd315+12], %f2763;
$L__BB0_299:
	add.s32 	%r285, %r5, 1;
	cvt.u64.u32 	%rd134, %r285;
	setp.le.s64 	%p170, %rd146, %rd134;
	@%p170 bra 	$L__BB0_308;
	mad.lo.s64 	%rd135, %rd148, %rd134, %rd29;
	setp.ge.s64 	%p171, %rd26, %rd148;
	@%p171 bra 	$L__BB0_302;
	add.s64 	%rd316, %rd135, %rd26;
	ld.global.f32 	%f2764, [%rd132];
	shl.b64 	%rd317, %rd316, 2;
	add.s64 	%rd318, %rd4, %rd317;
	ld.global.f32 	%f2765, [%rd318];
	fma.rn.f32 	%f2766, %f2764, %f2765, %f2864;
	add.s64 	%rd319, %rd3, %rd317;
	st.global.f32 	[%rd319], %f2766;
$L__BB0_302:
	add.s64 	%rd320, %rd26, 1;
	setp.ge.s64 	%p172, %rd320, %rd148;
	@%p172 bra 	$L__BB0_304;
	add.s64 	%rd321, %rd135, %rd26;
	ld.global.f32 	%f2767, [%rd132+4];
	shl.b64 	%rd322, %rd321, 2;
	add.s64 	%rd323, %rd4, %rd322;
	ld.global.f32 	%f2768, [%rd323+4];
	fma.rn.f32 	%f2769, %f2767, %f2768, %f2863;
	add.s64 	%rd324, %rd3, %rd322;
	st.global.f32 	[%rd324+4], %f2769;
$L__BB0_304:
	add.s64 	%rd325, %rd26, 2;
	setp.ge.s64 	%p173, %rd325, %rd148;
	@%p173 bra 	$L__BB0_306;
	add.s64 	%rd326, %rd135, %rd26;
	ld.global.f32 	%f2770, [%rd132+8];
	shl.b64 	%rd327, %rd326, 2;
	add.s64 	%rd328, %rd4, %rd327;
	ld.global.f32 	%f2771, [%rd328+8];
	fma.rn.f32 	%f2772, %f2770, %f2771, %f2862;
	add.s64 	%rd329, %rd3, %rd327;
	st.global.f32 	[%rd329+8], %f2772;
$L__BB0_306:
	add.s64 	%rd330, %rd26, 3;
	setp.ge.s64 	%p174, %rd330, %rd148;
	@%p174 bra 	$L__BB0_308;
	add.s64 	%rd331, %rd135, %rd26;
	ld.global.f32 	%f2773, [%rd132+12];
	shl.b64 	%rd332, %rd331, 2;
	add.s64 	%rd333, %rd4, %rd332;
	ld.global.f32 	%f2774, [%rd333+12];
	fma.rn.f32 	%f2775, %f2773, %f2774, %f2861;
	add.s64 	%rd334, %rd3, %rd332;
	st.global.f32 	[%rd334+12], %f2775;
$L__BB0_308:
	add.s32 	%r286, %r5, 2;
	cvt.u64.u32 	%rd136, %r286;
	setp.le.s64 	%p175, %rd146, %rd136;
	@%p175 bra 	$L__BB0_317;
	mad.lo.s64 	%rd137, %rd148, %rd136, %rd29;
	setp.ge.s64 	%p176, %rd26, %rd148;
	@%p176 bra 	$L__BB0_311;
	add.s64 	%rd335, %rd137, %rd26;
	ld.global.f32 	%f2776, [%rd132];
	shl.b64 	%rd336, %rd335, 2;
	add.s64 	%rd337, %rd4, %rd336;
	ld.global.f32 	%f2777, [%rd337];
	fma.rn.f32 	%f2778, %f2776, %f2777, %f2860;
	add.s64 	%rd338, %rd3, %rd336;
	st.global.f32 	[%rd338], %f2778;
$L__BB0_311:
	add.s64 	%rd339, %rd26, 1;
	setp.ge.s64 	%p177, %rd339, %rd148;
	@%p177 bra 	$L__BB0_313;
	add.s64 	%rd340, %rd137, %rd26;
	ld.global.f32 	%f2779, [%rd132+4];
	shl.b64 	%rd341, %rd340, 2;
	add.s64 	%rd342, %rd4, %rd341;
	ld.global.f32 	%f2780, [%rd342+4];
	fma.rn.f32 	%f2781, %f2779, %f2780, %f2859;
	add.s64 	%rd343, %rd3, %rd341;
	st.global.f32 	[%rd343+4], %f2781;
$L__BB0_313:
	add.s64 	%rd344, %rd26, 2;
	setp.ge.s64 	%p178, %rd344, %rd148;
	@%p178 bra 	$L__BB0_315;
	add.s64 	%rd345, %rd137, %rd26;
	ld.global.f32 	%f2782, [%rd132+8];
	shl.b64 	%rd346, %rd345, 2;
	add.s64 	%rd347, %rd4, %rd346;
	ld.global.f32 	%f2783, [%rd347+8];
	fma.rn.f32 	%f2784, %f2782, %f2783, %f2858;
	add.s64 	%rd348, %rd3, %rd346;
	st.global.f32 	[%rd348+8], %f2784;
$L__BB0_315:
	add.s64 	%rd349, %rd26, 3;
	setp.ge.s64 	%p179, %rd349, %rd148;
	@%p179 bra 	$L__BB0_317;
	add.s64 	%rd350, %rd137, %rd26;
	ld.global.f32 	%f2785, [%rd132+12];
	shl.b64 	%rd351, %rd350, 2;
	add.s64 	%rd352, %rd4, %rd351;
	ld.global.f32 	%f2786, [%rd352+12];
	fma.rn.f32 	%f2787, %f2785, %f2786, %f2857;
	add.s64 	%rd353, %rd3, %rd351;
	st.global.f32 	[%rd353+12], %f2787;
$L__BB0_317:
	add.s32 	%r287, %r5, 3;
	cvt.u64.u32 	%rd138, %r287;
	setp.le.s64 	%p180, %rd146, %rd138;
	@%p180 bra 	$L__BB0_326;
	mad.lo.s64 	%rd139, %rd148, %rd138, %rd29;
	setp.ge.s64 	%p181, %rd26, %rd148;
	@%p181 bra 	$L__BB0_320;
	add.s64 	%rd354, %rd139, %rd26;
	ld.global.f32 	%f2788, [%rd132];
	shl.b64 	%rd355, %rd354, 2;
	add.s64 	%rd356, %rd4, %rd355;
	ld.global.f32 	%f2789, [%rd356];
	fma.rn.f32 	%f2790, %f2788, %f2789, %f2856;
	add.s64 	%rd357, %rd3, %rd355;
	st.global.f32 	[%rd357], %f2790;
$L__BB0_320:
	add.s64 	%rd358, %rd26, 1;
	setp.ge.s64 	%p182, %rd358, %rd148;
	@%p182 bra 	$L__BB0_322;
	add.s64 	%rd359, %rd139, %rd26;
	ld.global.f32 	%f2791, [%rd132+4];
	shl.b64 	%rd360, %rd359, 2;
	add.s64 	%rd361, %rd4, %rd360;
	ld.global.f32 	%f2792, [%rd361+4];
	fma.rn.f32 	%f2793, %f2791, %f2792, %f2855;
	add.s64 	%rd362, %rd3, %rd360;
	st.global.f32 	[%rd362+4], %f2793;
$L__BB0_322:
	add.s64 	%rd363, %rd26, 2;
	setp.ge.s64 	%p183, %rd363, %rd148;
	@%p183 bra 	$L__BB0_324;
	add.s64 	%rd364, %rd139, %rd26;
	ld.global.f32 	%f2794, [%rd132+8];
	shl.b64 	%rd365, %rd364, 2;
	add.s64 	%rd366, %rd4, %rd365;
	ld.global.f32 	%f2795, [%rd366+8];
	fma.rn.f32 	%f2796, %f2794, %f2795, %f2854;
	add.s64 	%rd367, %rd3, %rd365;
	st.global.f32 	[%rd367+8], %f2796;
$L__BB0_324:
	add.s64 	%rd368, %rd26, 3;
	setp.ge.s64 	%p184, %rd368, %rd148;
	@%p184 bra 	$L__BB0_326;
	add.s64 	%rd369, %rd139, %rd26;
	ld.global.f32 	%f2797, [%rd132+12];
	shl.b64 	%rd370, %rd369, 2;
	add.s64 	%rd371, %rd4, %rd370;
	ld.global.f32 	%f2798, [%rd371+12];
	fma.rn.f32 	%f2799, %f2797, %f2798, %f2853;
	add.s64 	%rd372, %rd3, %rd370;
	st.global.f32 	[%rd372+12], %f2799;
$L__BB0_326:
	ret;

}
	// .globl	_Z31chunk_scan_bwd_dC_dstate_kernelPKfS0_S0_S0_S0_PfS1_llllllll
.visible .entry _Z31chunk_scan_bwd_dC_dstate_kernelPKfS0_S0_S0_S0_PfS1_llllllll(
	.param .u64 .ptr .align 1 _Z31chunk_scan_bwd_dC_dstate_kernelPKfS0_S0_S0_S0_PfS1_llllllll_param_0,
	.param .u64 .ptr .align 1 _Z31chunk_scan_bwd_dC_dstate_kernelPKfS0_S0_S0_S0_PfS1_llllllll_param_1,
	.param .u64 .ptr .align 1 _Z31chunk_scan_bwd_dC_dstate_kernelPKfS0_S0_S0_S0_PfS1_llllllll_param_2,
	.param .u64 .ptr .align 1 _Z31chunk_scan_bwd_dC_dstate_kernelPKfS0_S0_S0_S0_PfS1_llllllll_param_3,
	.param .u64 .ptr .align 1 _Z31chunk_scan_bwd_dC_dstate_kernelPKfS0_S0_S0_S0_PfS1_llllllll_param_4,
	.param .u64 .ptr .align 1 _Z31chunk_scan_bwd_dC_dstate_kernelPKfS0_S0_S0_S0_PfS1_llllllll_param_5,
	.param .u64 .ptr .align 1 _Z31chunk_scan_bwd_dC_dstate_kernelPKfS0_S0_S0_S0_PfS1_llllllll_param_6,
	.param .u64 _Z31chunk_scan_bwd_dC_dstate_kernelPKfS0_S0_S0_S0_PfS1_llllllll_param_7,
	.param .u64 _Z31chunk_scan_bwd_dC_dstate_kernelPKfS0_S0_S0_S0_PfS1_llllllll_param_8,
	.param .u64 _Z31chunk_scan_bwd_dC_dstate_kernelPKfS0_S0_S0_S0_PfS1_llllllll_param_9,
	.param .u64 _Z31chunk_scan_bwd_dC_dstate_kernelPKfS0_S0_S0_S0_PfS1_llllllll_param_10,
	.param .u64 _Z31chunk_scan_bwd_dC_dstate_kernelPKfS0_S0_S0_S0_PfS1_llllllll_param_11,
	.param .u64 _Z31chunk_scan_bwd_dC_dstate_kernelPKfS0_S0_S0_S0_PfS1_llllllll_param_12,
	.param .u64 _Z31chunk_scan_bwd_dC_dstate_kernelPKfS0_S0_S0_S0_PfS1_llllllll_param_13,
	.param .u64 _Z31chunk_scan_bwd_dC_dstate_kernelPKfS0_S0_S0_S0_PfS1_llllllll_param_14
)
{
	.reg .pred 	%p<118>;
	.reg .b32 	%r<157>;
	.reg .b32 	%f<1093>;
	.reg .b64 	%rd<297>;
	// demoted variable
	.shared .align 4 .b8 _ZZ31chunk_scan_bwd_dC_dstate_kernelPKfS0_S0_S0_S0_PfS1_llllllllE4dy_s[4096];
	// demoted variable
	.shared .align 4 .b8 _ZZ31chunk_scan_bwd_dC_dstate_kernelPKfS0_S0_S0_S0_PfS1_llllllllE4st_s[4096];
	// demoted variable
	.shared .align 4 .b8 _ZZ31chunk_scan_bwd_dC_dstate_kernelPKfS0_S0_S0_S0_PfS1_llllllllE3c_s[4096];
	// demoted variable
	.shared .align 4 .b8 _ZZ31chunk_scan_bwd_dC_dstate_kernelPKfS0_S0_S0_S0_PfS1_llllllllE5dy2_s[4096];
	ld.param.u64 	%rd126, [_Z31chunk_scan_bwd_dC_dstate_kernelPKfS0_S0_S0_S0_PfS1_llllllll_param_0];
	ld.param.u64 	%rd139, [_Z31chunk_scan_bwd_dC_dstate_kernelPKfS0_S0_S0_S0_PfS1_llllllll_param_1];
	ld.param.u64 	%rd128, [_Z31chunk_scan_bwd_dC_dstate_kernelPKfS0_S0_S0_S0_PfS1_llllllll_param_3];
	ld.param.u64 	%rd129, [_Z31chunk_scan_bwd_dC_dstate_kernelPKfS0_S0_S0_S0_PfS1_llllllll_param_4];
	ld.param.u64 	%rd130, [_Z31chunk_scan_bwd_dC_dstate_kernelPKfS0_S0_S0_S0_PfS1_llllllll_param_5];
	ld.param.u64 	%rd131, [_Z31chunk_scan_bwd_dC_dstate_kernelPKfS0_S0_S0_S0_PfS1_llllllll_param_6];
	ld.param.u64 	%rd140, [_Z31chunk_scan_bwd_dC_dstate_kernelPKfS0_S0_S0_S0_PfS1_llllllll_param_7];
	ld.param.u64 	%rd141, [_Z31chunk_scan_bwd_dC_dstate_kernelPKfS0_S0_S0_S0_PfS1_llllllll_param_8];
	ld.param.u64 	%rd133, [_Z31chunk_scan_bwd_dC_dstate_kernelPKfS0_S0_S0_S0_PfS1_llllllll_param_9];
	ld.param.u64 	%rd142, [_Z31chunk_scan_bwd_dC_dstate_kernelPKfS0_S0_S0_S0_PfS1_llllllll_param_10];
	ld.param.u64 	%rd135, [_Z31chunk_scan_bwd_dC_dstate_kernelPKfS0_S0_S0_S0_PfS1_llllllll_param_11];
	ld.param.u64 	%rd136, [_Z31chunk_scan_bwd_dC_dstate_kernelPKfS0_S0_S0_S0_PfS1_llllllll_param_12];
	ld.param.u64 	%rd137, [_Z31chunk_scan_bwd_dC_dstate_kernelPKfS0_S0_S0_S0_PfS1_llllllll_param_13];
	ld.param.u64 	%rd138, [_Z31chunk_scan_bwd_dC_dstate_kernelPKfS0_S0_S0_S0_PfS1_llllllll_param_14];
	cvta.to.global.u64 	%rd290, %rd139;
	mov.u32 	%r26, %ctaid.z;
	cvt.u64.u32 	%rd2, %r26;
	mov.u32 	%r27, %ctaid.y;
	mov.u32 	%r28, %ctaid.x;
	shl.b32 	%r1, %r27, 6;
	mul.wide.u32 	%rd3, %r28, 64;
	mov.u32 	%r2, %tid.y;
	mov.u32 	%r3, %tid.x;
	shl.b32 	%r4, %r2, 2;
	add.s32 	%r29, %r4, %r1;
	cvt.u64.u32 	%rd4, %r29;
	shl.b32 	%r5, %r3, 2;
	cvt.u64.u32 	%rd143, %r5;
	add.s64 	%rd144, %rd3, %rd143;
	setp.le.s64 	%p1, %rd140, %rd2;
	setp.le.s64 	%p2, %rd141, %rd4;
	or.pred  	%p3, %p1, %p2;
	setp.ge.s64 	%p4, %rd144, %rd142;
	or.pred  	%p5, %p3, %p4;
	@%p5 bra 	$L__BB1_159;
	cvta.to.global.u64 	%rd6, %rd126;
	mul.lo.s64 	%rd7, %rd141, %rd2;
	mul.lo.s64 	%rd8, %rd136, %rd135;
	and.b64  	%rd145, %rd8, -4294967296;
	setp.ne.s64 	%p6, %rd145, 0;
	@%p6 bra 	$L__BB1_3;
	cvt.u32.u64 	%r31, %rd8;
	cvt.u32.u64 	%r32, %rd2;
	div.u32 	%r33, %r32, %r31;
	cvt.u64.u32 	%rd279, %r33;
	bra.uni 	$L__BB1_4;
$L__BB1_3:
	div.s64 	%rd279, %rd2, %rd8;
$L__BB1_4:
	mul.lo.s64 	%rd146, %rd8, %rd279;
	sub.s64 	%rd12, %rd2, %rd146;
	or.b64  	%rd147, %rd12, %rd136;
	and.b64  	%rd148, %rd147, -4294967296;
	setp.ne.s64 	%p7, %rd148, 0;
	@%p7 bra 	$L__BB1_6;
	cvt.u32.u64 	%r34, %rd136;
	cvt.u32.u64 	%r35, %rd12;
	div.u32 	%r36, %r35, %r34;
	cvt.u64.u32 	%rd280, %r36;
	bra.uni 	$L__BB1_7;
$L__BB1_6:
	div.s64 	%rd280, %rd12, %rd136;
$L__BB1_7:
	mul.lo.s64 	%rd149, %rd280, %rd136;
	sub.s64 	%rd16, %rd12, %rd149;
	or.b64  	%rd150, %rd137, %rd136;
	and.b64  	%rd151, %rd150, -4294967296;
	setp.ne.s64 	%p8, %rd151, 0;
	@%p8 bra 	$L__BB1_9;
	cvt.u32.u64 	%r37, %rd136;
	cvt.u32.u64 	%r38, %rd137;
	div.u32 	%r39, %r38, %r37;
	cvt.u64.u32 	%rd281, %r39;
	bra.uni 	$L__BB1_10;
$L__BB1_9:
	div.s64 	%rd281, %rd137, %rd136;
$L__BB1_10:
	mul.lo.s64 	%rd152, %rd7, %rd133;
	shl.b64 	%rd153, %rd152, 2;
	add.s64 	%rd291, %rd6, %rd153;
	setp.lt.s64 	%p9, %rd133, 1;
	mov.f32 	%f1037, 0f00000000;
	mov.f32 	%f1038, %f1037;
	mov.f32 	%f1039, %f1037;
	mov.f32 	%f1040, %f1037;
	mov.f32 	%f1041, %f1037;
	mov.f32 	%f1042, %f1037;
	mov.f32 	%f1043, %f1037;
	mov.f32 	%f1044, %f1037;
	mov.f32 	%f1045, %f1037;
	mov.f32 	%f1046, %f1037;
	mov.f32 	%f1047, %f1037;
	mov.f32 	%f1048, %f1037;
	mov.f32 	%f1049, %f1037;
	mov.f32 	%f1050, %f1037;
	mov.f32 	%f1051, %f1037;
	mov.f32 	%f1052, %f1037;
	@%p9 bra 	$L__BB1_57;
	cvta.to.global.u64 	%rd155, %rd129;
	cvta.to.global.u64 	%rd156, %rd128;
	shl.b32 	%r40, %r2, 4;
	add.s32 	%r6, %r40, %r3;
	and.b32  	%r41, %r3, 15;
	cvt.u64.u32 	%rd21, %r41;
	mul.lo.s64 	%rd157, %rd279, %rd137;
	mad.lo.s64 	%rd22, %rd16, %rd281, %rd157;
	shl.b32 	%r42, %r3, 2;
	and.b32  	%r43, %r42, 60;
	mov.u32 	%r44, _ZZ31chunk_scan_bwd_dC_dstate_kernelPKfS0_S0_S0_S0_PfS1_llllllllE4dy_s;
	add.s32 	%r45, %r44, %r43;
	and.b32  	%r46, %r6, 63;
	cvt.u64.u32 	%rd158, %r46;
	add.s64 	%rd23, %rd3, %rd158;
	shl.b32 	%r47, %r6, 2;
	and.b32  	%r48, %r47, 252;
	mov.u32 	%r49, _ZZ31chunk_scan_bwd_dC_dstate_kernelPKfS0_S0_S0_S0_PfS1_llllllllE4st_s;
	add.s32 	%r50, %r49, %r48;
	shr.u32 	%r51, %r6, 4;
	add.s32 	%r52, %r1, %r51;
	cvt.u64.u32 	%rd24, %r52;
	shl.b32 	%r53, %r51, 6;
	add.s32 	%r7, %r45, %r53;
	add.s32 	%r54, %r6, 256;
	shr.u32 	%r55, %r54, 4;
	add.s32 	%r56, %r1, %r55;
	cvt.u64.u32 	%rd25, %r56;
	shl.b32 	%r57, %r55, 6;
	add.s32 	%r8, %r45, %r57;
	add.s32 	%r58, %r6, 512;
	shr.u32 	%r59, %r58, 4;
	add.s32 	%r60, %r1, %r59;
	cvt.u64.u32 	%rd26, %r60;
	shl.b32 	%r61, %r59, 6;
	add.s32 	%r9, %r45, %r61;
	add.s32 	%r62, %r6, 768;
	shr.u32 	%r63, %r62, 4;
	add.s32 	%r64, %r1, %r63;
	cvt.u64.u32 	%rd27, %r64;
	shl.b32 	%r65, %r63, 6;
	add.s32 	%r10, %r45, %r65;
	shr.u32 	%r66, %r6, 6;
	cvt.u64.u32 	%rd28, %r66;
	shl.b32 	%r67, %r66, 8;
	add.s32 	%r11, %r50, %r67;
	shr.u32 	%r68, %r54, 6;
	cvt.u64.u32 	%rd29, %r68;
	shl.b32 	%r69, %r68, 8;
	add.s32 	%r12, %r50, %r69;
	shr.u32 	%r70, %r58, 6;
	cvt.u64.u32 	%rd30, %r70;
	shl.b32 	%r71, %r70, 8;
	add.s32 	%r13, %r50, %r71;
	shr.u32 	%r72, %r62, 6;
	cvt.u64.u32 	%rd31, %r72;
	shl.b32 	%r73, %r72, 8;
	add.s32 	%r14, %r50, %r73;
	mul.wide.u32 	%rd159, %r72, 4;
	add.s64 	%rd32, %rd155, %rd159;
	mad.lo.s64 	%rd160, %rd142, %rd2, %rd23;
	mul.lo.s64 	%rd161, %rd133, %rd160;
	shl.b64 	%rd283, %rd161, 2;
	add.s64 	%rd34, %rd156, %rd159;
	mul.wide.u32 	%rd162, %r70, 4;
	add.s64 	%rd35, %rd155, %rd162;
	add.s64 	%rd36, %rd156, %rd162;
	mul.wide.u32 	%rd163, %r68, 4;
	add.s64 	%rd37, %rd155, %rd163;
	add.s64 	%rd38, %rd156, %rd163;
	mul.wide.u32 	%rd164, %r66, 4;
	add.s64 	%rd39, %rd155, %rd164;
	add.s64 	%rd40, %rd156, %rd164;
	mad.lo.s64 	%rd165, %rd133, %rd27, %rd21;
	shl.b64 	%rd41, %rd165, 2;
	mad.lo.s64 	%rd166, %rd133, %rd26, %rd21;
	shl.b64 	%rd42, %rd166, 2;
	mad.lo.s64 	%rd167, %rd133, %rd25, %rd21;
	shl.b64 	%rd43, %rd167, 2;
	mad.lo.s64 	%rd168, %rd133, %rd24, %rd21;
	shl.b64 	%rd44, %rd168, 2;
	mov.b64 	%rd284, 0;
	mov.f32 	%f1037, 0f00000000;
	mov.u64 	%rd282, %rd291;
$L__BB1_12:
	setp.gt.u32 	%p10, %r6, 1023;
	add.s64 	%rd48, %rd21, %rd284;
	@%p10 bra 	$L__BB1_19;
	setp.ge.s64 	%p11, %rd48, %rd133;
	setp.le.u64 	%p12, %rd141, %rd24;
	mov.f32 	%f1029, 0f00000000;
	or.pred  	%p13, %p12, %p11;
	@%p13 bra 	$L__BB1_18;
	or.b64  	%rd169, %rd48, %rd138;
	and.b64  	%rd170, %rd169, -4294967296;
	setp.ne.s64 	%p14, %rd170, 0;
	@%p14 bra 	$L__BB1_16;
	cvt.u32.u64 	%r74, %rd138;
	cvt.u32.u64 	%r75, %rd48;
	div.u32 	%r76, %r75, %r74;
	cvt.u64.u32 	%rd285, %r76;
	bra.uni 	$L__BB1_17;
$L__BB1_16:
	div.s64 	%rd285, %rd48, %rd138;
$L__BB1_17:
	add.s64 	%rd171, %rd22, %rd285;
	mad.lo.s64 	%rd172, %rd171, %rd135, %rd280;
	mad.lo.s64 	%rd173, %rd172, %rd141, %rd24;
	shl.b64 	%rd174, %rd173, 2;
	add.s64 	%rd175, %rd290, %rd174;
	ld.global.f32 	%f132, [%rd175];
	min.f32 	%f133, %f132, 0f00000000;
	fma.rn.f32 	%f134, %f133, 0f3BBB989D, 0f3F000000;
	cvt.sat.f32.f32 	%f135, %f134;
	mov.f32 	%f136, 0f4B400001;
	mov.f32 	%f137, 0f437C0000;
	fma.rm.f32 	%f138, %f135, %f137, %f136;
	add.f32 	%f139, %f138, 0fCB40007F;
	neg.f32 	%f140, %f139;
	fma.rn.f32 	%f141, %f133, 0f3FB8AA3B, %f140;
	fma.rn.f32 	%f142, %f133, 0f32A57060, %f141;
	mov.b32 	%r77, %f138;
	shl.b32 	%r78, %r77, 23;
	mov.b32 	%f143, %r78;
	ex2.approx.ftz.f32 	%f144, %f142;
	mul.f32 	%f145, %f144, %f143;
	add.s64 	%rd176, %rd282, %rd44;
	ld.global.f32 	%f146, [%rd176];
	mul.f32 	%f1029, %f146, %f145;
$L__BB1_18:
	st.shared.f32 	[%r7], %f1029;
$L__BB1_19:
	setp.gt.u32 	%p15, %r6, 767;
	@%p15 bra 	$L__BB1_26;
	setp.ge.s64 	%p16, %rd48, %rd133;
	setp.le.u64 	%p17, %rd141, %rd25;
	mov.f32 	%f1030, 0f00000000;
	or.pred  	%p18, %p17, %p16;
	@%p18 bra 	$L__BB1_25;
	or.b64  	%rd177, %rd48, %rd138;
	and.b64  	%rd178, %rd177, -4294967296;
	setp.ne.s64 	%p19, %rd178, 0;
	@%p19 bra 	$L__BB1_23;
	cvt.u32.u64 	%r79, %rd138;
	cvt.u32.u64 	%r80, %rd48;
	div.u32 	%r81, %r80, %r79;
	cvt.u64.u32 	%rd286, %r81;
	bra.uni 	$L__BB1_24;
$L__BB1_23:
	div.s64 	%rd286, %rd48, %rd138;
$L__BB1_24:
	add.s64 	%rd179, %rd22, %rd286;
	mad.lo.s64 	%rd180, %rd179, %rd135, %rd280;
	mad.lo.s64 	%rd181, %rd180, %rd141, %rd25;
	shl.b64 	%rd182, %rd181, 2;
	add.s64 	%rd183, %rd290, %rd182;
	ld.global.f32 	%f148, [%rd183];
	min.f32 	%f149, %f148, 0f00000000;
	fma.rn.f32 	%f150, %f149, 0f3BBB989D, 0f3F000000;
	cvt.sat.f32.f32 	%f151, %f150;
	mov.f32 	%f152, 0f4B400001;
	mov.f32 	%f153, 0f437C0000;
	fma.rm.f32 	%f154, %f151, %f153, %f152;
	add.f32 	%f155, %f154, 0fCB40007F;
	neg.f32 	%f156, %f155;
	fma.rn.f32 	%f157, %f149, 0f3FB8AA3B, %f156;
	fma.rn.f32 	%f158, %f149, 0f32A57060, %f157;
	mov.b32 	%r82, %f154;
	shl.b32 	%r83, %r82, 23;
	mov.b32 	%f159, %r83;
	ex2.approx.ftz.f32 	%f160, %f158;
	mul.f32 	%f161, %f160, %f159;
	add.s64 	%rd184, %rd282, %rd43;
	ld.global.f32 	%f162, [%rd184];
	mul.f32 	%f1030, %f162, %f161;
$L__BB1_25:
	st.shared.f32 	[%r8], %f1030;
$L__BB1_26:
	setp.gt.u32 	%p20, %r6, 511;
	@%p20 bra 	$L__BB1_33;
	setp.ge.s64 	%p21, %rd48, %rd133;
	setp.le.u64 	%p22, %rd141, %rd26;
	mov.f32 	%f1031, 0f00000000;
	or.pred  	%p23, %p22, %p21;
	@%p23 bra 	$L__BB1_32;
	or.b64  	%rd185, %rd48, %rd138;
	and.b64  	%rd186, %rd185, -4294967296;
	setp.ne.s64 	%p24, %rd186, 0;
	@%p24 bra 	$L__BB1_30;
	cvt.u32.u64 	%r84, %rd138;
	cvt.u32.u64 	%r85, %rd48;
	div.u32 	%r86, %r85, %r84;
	cvt.u64.u32 	%rd287, %r86;
	bra.uni 	$L__BB1_31;
$L__BB1_30:
	div.s64 	%rd287, %rd48, %rd138;
$L__BB1_31:
	add.s64 	%rd187, %rd22, %rd287;
	mad.lo.s64 	%rd188, %rd187, %rd135, %rd280;
	mad.lo.s64 	%rd189, %rd188, %rd141, %rd26;
	shl.b64 	%rd190, %rd189, 2;
	add.s64 	%rd191, %rd290, %rd190;
	ld.global.f32 	%f164, [%rd191];
	min.f32 	%f165, %f164, 0f00000000;
	fma.rn.f32 	%f166, %f165, 0f3BBB989D, 0f3F000000;
	cvt.sat.f32.f32 	%f167, %f166;
	mov.f32 	%f168, 0f4B400001;
	mov.f32 	%f169, 0f437C0000;
	fma.rm.f32 	%f170, %f167, %f169, %f168;
	add.f32 	%f171, %f170, 0fCB40007F;
	neg.f32 	%f172, %f171;
	fma.rn.f32 	%f173, %f165, 0f3FB8AA3B, %f172;
	fma.rn.f32 	%f174, %f165, 0f32A57060, %f173;
	mov.b32 	%r87, %f170;
	shl.b32 	%r88, %r87, 23;
	mov.b32 	%f175, %r88;
	ex2.approx.ftz.f32 	%f176, %f174;
	mul.f32 	%f177, %f176, %f175;
	add.s64 	%rd192, %rd282, %rd42;
	ld.global.f32 	%f178, [%rd192];
	mul.f32 	%f1031, %f178, %f177;
$L__BB1_32:
	st.shared.f32 	[%r9], %f1031;
$L__BB1_33:
	setp.gt.u32 	%p25, %r6, 255;
	@%p25 bra 	$L__BB1_40;
	setp.ge.s64 	%p26, %rd48, %rd133;
	setp.le.u64 	%p27, %rd141, %rd27;
	mov.f32 	%f1032, 0f00000000;
	or.pred  	%p28, %p27, %p26;
	@%p28 bra 	$L__BB1_39;
	or.b64  	%rd193, %rd48, %rd138;
	and.b64  	%rd194, %rd193, -4294967296;
	setp.ne.s64 	%p29, %rd194, 0;
	@%p29 bra 	$L__BB1_37;
	cvt.u32.u64 	%r89, %rd138;
	cvt.u32.u64 	%r90, %rd48;
	div.u32 	%r91, %r90, %r89;
	cvt.u64.u32 	%rd288, %r91;
	bra.uni 	$L__BB1_38;
$L__BB1_37:
	div.s64 	%rd288, %rd48, %rd138;
$L__BB1_38:
	add.s64 	%rd195, %rd22, %rd288;
	mad.lo.s64 	%rd196, %rd195, %rd135, %rd280;
	mad.lo.s64 	%rd197, %rd196, %rd141, %rd27;
	shl.b64 	%rd198, %rd197, 2;
	add.s64 	%rd199, %rd290, %rd198;
	ld.global.f32 	%f180, [%rd199];
	min.f32 	%f181, %f180, 0f00000000;
	fma.rn.f32 	%f182, %f181, 0f3BBB989D, 0f3F000000;
	cvt.sat.f32.f32 	%f183, %f182;
	mov.f32 	%f184, 0f4B400001;
	mov.f32 	%f185, 0f437C0000;
	fma.rm.f32 	%f186, %f183, %f185, %f184;
	add.f32 	%f187, %f186, 0fCB40007F;
	neg.f32 	%f188, %f187;
	fma.rn.f32 	%f189, %f181, 0f3FB8AA3B, %f188;
	fma.rn.f32 	%f190, %f181, 0f32A57060, %f189;
	mov.b32 	%r92, %f186;
	shl.b32 	%r93, %r92, 23;
	mov.b32 	%f191, %r93;
	ex2.approx.ftz.f32 	%f192, %f190;
	mul.f32 	%f193, %f192, %f191;
	add.s64 	%rd200, %rd282, %rd41;
	ld.global.f32 	%f194, [%rd200];
	mul.f32 	%f1032, %f194, %f193;
$L__BB1_39:
	st.shared.f32 	[%r10], %f1032;
$L__BB1_40:
	@%p10 bra 	$L__BB1_44;
	setp.ge.u64 	%p31, %rd23, %rd142;
	add.s64 	%rd201, %rd28, %rd284;
	setp.ge.s64 	%p32, %rd201, %rd133;
	mov.f32 	%f1033, 0f00000000;
	or.pred  	%p33, %p32, %p31;
	@%p33 bra 	$L__BB1_43;
	add.s64 	%rd202, %rd40, %rd283;
	ld.global.f32 	%f196, [%rd202];
	add.s64 	%rd203, %rd39, %rd283;
	ld.global.f32 	%f197, [%rd203];
	add.f32 	%f1033, %f196, %f197;
$L__BB1_43:
	st.shared.f32 	[%r11], %f1033;
$L__BB1_44:
	@%p15 bra 	$L__BB1_48;
	setp.ge.u64 	%p35, %rd23, %rd142;
	add.s64 	%rd204, %rd29, %rd284;
	setp.ge.s64 	%p36, %rd204, %rd133;
	mov.f32 	%f1034, 0f00000000;
	or.pred  	%p37, %p36, %p35;
	@%p37 bra 	$L__BB1_47;
	add.s64 	%rd205, %rd38, %rd283;
	ld.global.f32 	%f199, [%rd205];
	add.s64 	%rd206, %rd37, %rd283;
	ld.global.f32 	%f200, [%rd206];
	add.f32 	%f1034, %f199, %f200;
$L__BB1_47:
	st.shared.f32 	[%r12], %f1034;
$L__BB1_48:
	@%p20 bra 	$L__BB1_52;
	setp.ge.u64 	%p39, %rd23, %rd142;
	add.s64 	%rd207, %rd30, %rd284;
	setp.ge.s64 	%p40, %rd207, %rd133;
	mov.f32 	%f1035, 0f00000000;
	or.pred  	%p41, %p40, %p39;
	@%p41 bra 	$L__BB1_51;
	add.s64 	%rd208, %rd36, %rd283;
	ld.global.f32 	%f202, [%rd208];
	add.s64 	%rd209, %rd35, %rd283;
	ld.global.f32 	%f203, [%rd209];
	add.f32 	%f1035, %f202, %f203;
$L__BB1_51:
	st.shared.f32 	[%r13], %f1035;
$L__BB1_52:
	@%p25 bra 	$L__BB1_56;
	setp.ge.u64 	%p43, %rd23, %rd142;
	add.s64 	%rd210, %rd31, %rd284;
	setp.ge.s64 	%p44, %rd210, %rd133;
	mov.f32 	%f1036, 0f00000000;
	or.pred  	%p45, %p44, %p43;
	@%p45 bra 	$L__BB1_55;
	add.s64 	%rd211, %rd34, %rd283;
	ld.global.f32 	%f205, [%rd211];
	add.s64 	%rd212, %rd32, %rd283;
	ld.global.f32 	%f206, [%rd212];
	add.f32 	%f1036, %f205, %f206;
$L__BB1_55:
	st.shared.f32 	[%r14], %f1036;
$L__BB1_56:
	bar.sync 	0;
	shl.b32 	%r94, %r4, 6;
	mov.u32 	%r95, _ZZ31chunk_scan_bwd_dC_dstate_kernelPKfS0_S0_S0_S0_PfS1_llllllllE4dy_s;
	add.s32 	%r96, %r95, %r94;
	ld.shared.f32 	%f207, [%r96];
	shl.b32 	%r97, %r5, 2;
	mov.u32 	%r98, _ZZ31chunk_scan_bwd_dC_dstate_kernelPKfS0_S0_S0_S0_PfS1_llllllllE4st_s;
	add.s32 	%r99, %r98, %r97;
	ld.shared.f32 	%f208, [%r99];
	fma.rn.f32 	%f209, %f207, %f208, %f1052;
	ld.shared.f32 	%f210, [%r99+4];
	fma.rn.f32 	%f211, %f207, %f210, %f1051;
	ld.shared.f32 	%f212, [%r99+8];
	fma.rn.f32 	%f213, %f207, %f212, %f1050;
	ld.shared.f32 	%f214, [%r99+12];
	fma.rn.f32 	%f215, %f207, %f214, %f1049;
	ld.shared.f32 	%f216, [%r96+64];
	fma.rn.f32 	%f217, %f216, %f208, %f1048;
	fma.rn.f32 	%f218, %f216, %f210, %f1047;
	fma.rn.f32 	%f219, %f216, %f212, %f1046;
	fma.rn.f32 	%f220, %f216, %f214, %f1045;
	ld.shared.f32 	%f221, [%r96+128];
	fma.rn.f32 	%f222, %f221, %f208, %f1044;
	fma.rn.f32 	%f223, %f221, %f210, %f1043;
	fma.rn.f32 	%f224, %f221, %f212, %f1042;
	fma.rn.f32 	%f225, %f221, %f214, %f1041;
	ld.shared.f32 	%f226, [%r96+192];
	fma.rn.f32 	%f227, %f226, %f208, %f1040;
	fma.rn.f32 	%f228, %f226, %f210, %f1039;
	fma.rn.f32 	%f229, %f226, %f212, %f1038;
	fma.rn.f32 	%f230, %f226, %f214, %f1037;
	ld.shared.f32 	%f231, [%r96+4];
	ld.shared.f32 	%f232, [%r99+256];
	fma.rn.f32 	%f233, %f231, %f232, %f209;
	ld.shared.f32 	%f234, [%r99+260];
	fma.rn.f32 	%f235, %f231, %f234, %f211;
	ld.shared.f32 	%f236, [%r99+264];
	fma.rn.f32 	%f237, %f231, %f236, %f213;
	ld.shared.f32 	%f238, [%r99+268];
	fma.rn.f32 	%f239, %f231, %f238, %f215;
	ld.shared.f32 	%f240, [%r96+68];
	fma.rn.f32 	%f241, %f240, %f232, %f217;
	fma.rn.f32 	%f242, %f240, %f234, %f218;
	fma.rn.f32 	%f243, %f240, %f236, %f219;
	fma.rn.f32 	%f244, %f240, %f238, %f220;
	ld.shared.f32 	%f245, [%r96+132];
	fma.rn.f32 	%f246, %f245, %f232, %f222;
	fma.rn.f32 	%f247, %f245, %f234, %f223;
	fma.rn.f32 	%f248, %f245, %f236, %f224;
	fma.rn.f32 	%f249, %f245, %f238, %f225;
	ld.shared.f32 	%f250, [%r96+196];
	fma.rn.f32 	%f251, %f250, %f232, %f227;
	fma.rn.f32 	%f252, %f250, %f234, %f228;
	fma.rn.f32 	%f253, %f250, %f236, %f229;
	fma.rn.f32 	%f254, %f250, %f238, %f230;
	ld.shared.f32 	%f255, [%r96+8];
	ld.shared.f32 	%f256, [%r99+512];
	fma.rn.f32 	%f257, %f255, %f256, %f233;
	ld.shared.f32 	%f258, [%r99+516];
	fma.rn.f32 	%f259, %f255, %f258, %f235;
	ld.shared.f32 	%f260, [%r99+520];
	fma.rn.f32 	%f261, %f255, %f260, %f237;
	ld.shared.f32 	%f262, [%r99+524];
	fma.rn.f32 	%f263, %f255, %f262, %f239;
	ld.shared.f32 	%f264, [%r96+72];
	fma.rn.f32 	%f265, %f264, %f256, %f241;
	fma.rn.f32 	%f266, %f264, %f258, %f242;
	fma.rn.f32 	%f267, %f264, %f260, %f243;
	fma.rn.f32 	%f268, %f264, %f262, %f244;
	ld.shared.f32 	%f269, [%r96+136];
	fma.rn.f32 	%f270, %f269, %f256, %f246;
	fma.rn.f32 	%f271, %f269, %f258, %f247;
	fma.rn.f32 	%f272, %f269, %f260, %f248;
	fma.rn.f32 	%f273, %f269, %f262, %f249;
	ld.shared.f32 	%f274, [%r96+200];
	fma.rn.f32 	%f275, %f274, %f256, %f251;
	fma.rn.f32 	%f276, %f274, %f258, %f252;
	fma.rn.f32 	%f277, %f274, %f260, %f253;
	fma.rn.f32 	%f278, %f274, %f262, %f254;
	ld.shared.f32 	%f279, [%r96+12];
	ld.shared.f32 	%f280, [%r99+768];
	fma.rn.f32 	%f281, %f279, %f280, %f257;
	ld.shared.f32 	%f282, [%r99+772];
	fma.rn.f32 	%f283, %f279, %f282, %f259;
	ld.shared.f32 	%f284, [%r99+776];
	fma.rn.f32 	%f285, %f279, %f284, %f261;
	ld.shared.f32 	%f286, [%r99+780];
	fma.rn.f32 	%f287, %f279, %f286, %f263;
	ld.shared.f32 	%f288, [%r96+76];
	fma.rn.f32 	%f289, %f288, %f280, %f265;
	fma.rn.f32 	%f290, %f288, %f282, %f266;
	fma.rn.f32 	%f291, %f288, %f284, %f267;
	fma.rn.f32 	%f292, %f288, %f286, %f268;
	ld.shared.f32 	%f293, [%r96+140];
	fma.rn.f32 	%f294, %f293, %f280, %f270;
	fma.rn.f32 	%f295, %f293, %f282, %f271;
	fma.rn.f32 	%f296, %f293, %f284, %f272;
	fma.rn.f32 	%f297, %f293, %f286, %f273;
	ld.shared.f32 	%f298, [%r96+204];
	fma.rn.f32 	%f299, %f298, %f280, %f275;
	fma.rn.f32 	%f300, %f298, %f282, %f276;
	fma.rn.f32 	%f301, %f298, %f284, %f277;
	fma.rn.f32 	%f302, %f298, %f286, %f278;
	ld.shared.f32 	%f303, [%r96+16];
	ld.shared.f32 	%f304, [%r99+1024];
	fma.rn.f32 	%f305, %f303, %f304, %f281;
	ld.shared.f32 	%f306, [%r99+1028];
	fma.rn.f32 	%f307, %f303, %f306, %f283;
	ld.shared.f32 	%f308, [%r99+1032];
	fma.rn.f32 	%f309, %f303, %f308, %f285;
	ld.shared.f32 	%f310, [%r99+1036];
	fma.rn.f32 	%f311, %f303, %f310, %f287;
	ld.shared.f32 	%f312, [%r96+80];
	fma.rn.f32 	%f313, %f312, %f304, %f289;
	fma.rn.f32 	%f314, %f312, %f306, %f290;
	fma.rn.f32 	%f315, %f312, %f308, %f291;
	fma.rn.f32 	%f316, %f312, %f310, %f292;
	ld.shared.f32 	%f317, [%r96+144];
	fma.rn.f32 	%f318, %f317, %f304, %f294;
	fma.rn.f32 	%f319, %f317, %f306, %f295;
	fma.rn.f32 	%f320, %f317, %f308, %f296;
	fma.rn.f32 	%f321, %f317, %f310, %f297;
	ld.shared.f32 	%f322, [%r96+208];
	fma.rn.f32 	%f323, %f322, %f304, %f299;
	fma.rn.f32 	%f324, %f322, %f306, %f300;
	fma.rn.f32 	%f325, %f322, %f308, %f301;
	fma.rn.f32 	%f326, %f322, %f310, %f302;
	ld.shared.f32 	%f327, [%r96+20];
	ld.shared.f32 	%f328, [%r99+1280];
	fma.rn.f32 	%f329, %f327, %f328, %f305;
	ld.shared.f32 	%f330, [%r99+1284];
	fma.rn.f32 	%f331, %f327, %f330, %f307;
	ld.shared.f32 	%f332, [%r99+1288];
	fma.rn.f32 	%f333, %f327, %f332, %f309;
	ld.shared.f32 	%f334, [%r99+1292];
	fma.rn.f32 	%f335, %f327, %f334, %f311;
	ld.shared.f32 	%f336, [%r96+84];
	fma.rn.f32 	%f337, %f336, %f328, %f313;
	fma.rn.f32 	%f338, %f336, %f330, %f314;
	fma.rn.f32 	%f339, %f336, %f332, %f315;
	fma.rn.f32 	%f340, %f336, %f334, %f316;
	ld.shared.f32 	%f341, [%r96+148];
	fma.rn.f32 	%f342, %f341, %f328, %f318;
	fma.rn.f32 	%f343, %f341, %f330, %f319;
	fma.rn.f32 	%f344, %f341, %f332, %f320;
	fma.rn.f32 	%f345, %f341, %f334, %f321;
	ld.shared.f32 	%f346, [%r96+212];
	fma.rn.f32 	%f347, %f346, %f328, %f323;
	fma.rn.f32 	%f348, %f346, %f330, %f324;
	fma.rn.f32 	%f349, %f346, %f332, %f325;
	fma.rn.f32 	%f350, %f346, %f334, %f326;
	ld.shared.f32 	%f351, [%r96+24];
	ld.shared.f32 	%f352, [%r99+1536];
	fma.rn.f32 	%f353, %f351, %f352, %f329;
	ld.shared.f32 	%f354, [%r99+1540];
	fma.rn.f32 	%f355, %f351, %f354, %f331;
	ld.shared.f32 	%f356, [%r99+1544];
	fma.rn.f32 	%f357, %f351, %f356, %f333;
	ld.shared.f32 	%f358, [%r99+1548];
	fma.rn.f32 	%f359, %f351, %f358, %f335;
	ld.shared.f32 	%f360, [%r96+88];
	fma.rn.f32 	%f361, %f360, %f352, %f337;
	fma.rn.f32 	%f362, %f360, %f354, %f338;
	fma.rn.f32 	%f363, %f360, %f356, %f339;
	fma.rn.f32 	%f364, %f360, %f358, %f340;
	ld.shared.f32 	%f365, [%r96+152];
	fma.rn.f32 	%f366, %f365, %f352, %f342;
	fma.rn.f32 	%f367, %f365, %f354, %f343;
	fma.rn.f32 	%f368, %f365, %f356, %f344;
	fma.rn.f32 	%f369, %f365, %f358, %f345;
	ld.shared.f32 	%f370, [%r96+216];
	fma.rn.f32 	%f371, %f370, %f352, %f347;
	fma.rn.f32 	%f372, %f370, %f354, %f348;
	fma.rn.f32 	%f373, %f370, %f356, %f349;
	fma.rn.f32 	%f374, %f370, %f358, %f350;
	ld.shared.f32 	%f375, [%r96+28];
	ld.shared.f32 	%f376, [%r99+1792];
	fma.rn.f32 	%f377, %f375, %f376, %f353;
	ld.shared.f32 	%f378, [%r99+1796];
	fma.rn.f32 	%f379, %f375, %f378, %f355;
	ld.shared.f32 	%f380, [%r99+1800];
	fma.rn.f32 	%f381, %f375, %f380, %f357;
	ld.shared.f32 	%f382, [%r99+1804];
	fma.rn.f32 	%f383, %f375, %f382, %f359;
	ld.shared.f32 	%f384, [%r96+92];
	fma.rn.f32 	%f385, %f384, %f376, %f361;
	fma.rn.f32 	%f386, %f384, %f378, %f362;
	fma.rn.f32 	%f387, %f384, %f380, %f363;
	fma.rn.f32 	%f388, %f384, %f382, %f364;
	ld.shared.f32 	%f389, [%r96+156];
	fma.rn.f32 	%f390, %f389, %f376, %f366;
	fma.rn.f32 	%f391, %f389, %f378, %f367;
	fma.rn.f32 	%f392, %f389, %f380, %f368;
	fma.rn.f32 	%f393, %f389, %f382, %f369;
	ld.shared.f32 	%f394, [%r96+220];
	fma.rn.f32 	%f395, %f394, %f376, %f371;
	fma.rn.f32 	%f396, %f394, %f378, %f372;
	fma.rn.f32 	%f397, %f394, %f380, %f373;
	fma.rn.f32 	%f398, %f394, %f382, %f374;
	ld.shared.f32 	%f399, [%r96+32];
	ld.shared.f32 	%f400, [%r99+2048];
	fma.rn.f32 	%f401, %f399, %f400, %f377;
	ld.shared.f32 	%f402, [%r99+2052];
	fma.rn.f32 	%f403, %f399, %f402, %f379;
	ld.shared.f32 	%f404, [%r99+2056];
	fma.rn.f32 	%f405, %f399, %f404, %f381;
	ld.shared.f32 	%f406, [%r99+2060];
	fma.rn.f32 	%f407, %f399, %f406, %f383;
	ld.shared.f32 	%f408, [%r96+96];
	fma.rn.f32 	%f409, %f408, %f400, %f385;
	fma.rn.f32 	%f410, %f408, %f402, %f386;
	fma.rn.f32 	%f411, %f408, %f404, %f387;
	fma.rn.f32 	%f412, %f408, %f406, %f388;
	ld.shared.f32 	%f413, [%r96+160];
	fma.rn.f32 	%f414, %f413, %f400, %f390;
	fma.rn.f32 	%f415, %f413, %f402, %f391;
	fma.rn.f32 	%f416, %f413, %f404, %f392;
	fma.rn.f32 	%f417, %f413, %f406, %f393;
	ld.shared.f32 	%f418, [%r96+224];
	fma.rn.f32 	%f419, %f418, %f400, %f395;
	fma.rn.f32 	%f420, %f418, %f402, %f396;
	fma.rn.f32 	%f421, %f418, %f404, %f397;
	fma.rn.f32 	%f422, %f418, %f406, %f398;
	ld.shared.f32 	%f423, [%r96+36];
	ld.shared.f32 	%f424, [%r99+2304];
	fma.rn.f32 	%f425, %f423, %f424, %f401;
	ld.shared.f32 	%f426, [%r99+2308];
	fma.rn.f32 	%f427, %f423, %f426, %f403;
	ld.shared.f32 	%f428, [%r99+2312];
	fma.rn.f32 	%f429, %f423, %f428, %f405;
	ld.shared.f32 	%f430, [%r99+2316];
	fma.rn.f32 	%f431, %f423, %f430, %f407;
	ld.shared.f32 	%f432, [%r96+100];
	fma.rn.f32 	%f433, %f432, %f424, %f409;
	fma.rn.f32 	%f434, %f432, %f426, %f410;
	fma.rn.f32 	%f435, %f432, %f428, %f411;
	fma.rn.f32 	%f436, %f432, %f430, %f412;
	ld.shared.f32 	%f437, [%r96+164];
	fma.rn.f32 	%f438, %f437, %f424, %f414;
	fma.rn.f32 	%f439, %f437, %f426, %f415;
	fma.rn.f32 	%f440, %f437, %f428, %f416;
	fma.rn.f32 	%f441, %f437, %f430, %f417;
	ld.shared.f32 	%f442, [%r96+228];
	fma.rn.f32 	%f443, %f442, %f424, %f419;
	fma.rn.f32 	%f444, %f442, %f426, %f420;
	fma.rn.f32 	%f445, %f442, %f428, %f421;
	fma.rn.f32 	%f446, %f442, %f430, %f422;
	ld.shared.f32 	%f447, [%r96+40];
	ld.shared.f32 	%f448, [%r99+2560];
	fma.rn.f32 	%f449, %f447, %f448, %f425;
	ld.shared.f32 	%f450, [%r99+2564];
	fma.rn.f32 	%f451, %f447, %f450, %f427;
	ld.shared.f32 	%f452, [%r99+2568];
	fma.rn.f32 	%f453, %f447, %f452, %f429;
	ld.shared.f32 	%f454, [%r99+2572];
	fma.rn.f32 	%f455, %f447, %f454, %f431;
	ld.shared.f32 	%f456, [%r96+104];
	fma.rn.f32 	%f457, %f456, %f448, %f433;
	fma.rn.f32 	%f458, %f456, %f450, %f434;
	fma.rn.f32 	%f459, %f456, %f452, %f435;
	fma.rn.f32 	%f460, %f456, %f454, %f436;
	ld.shared.f32 	%f461, [%r96+168];
	fma.rn.f32 	%f462, %f461, %f448, %f438;
	fma.rn.f32 	%f463, %f461, %f450, %f439;
	fma.rn.f32 	%f464, %f461, %f452, %f440;
	fma.rn.f32 	%f465, %f461, %f454, %f441;
	ld.shared.f32 	%f466, [%r96+232];
	fma.rn.f32 	%f467, %f466, %f448, %f443;
	fma.rn.f32 	%f468, %f466, %f450, %f444;
	fma.rn.f32 	%f469, %f466, %f452, %f445;
	fma.rn.f32 	%f470, %f466, %f454, %f446;
	ld.shared.f32 	%f471, [%r96+44];
	ld.shared.f32 	%f472, [%r99+2816];
	fma.rn.f32 	%f473, %f471, %f472, %f449;
	ld.shared.f32 	%f474, [%r99+2820];
	fma.rn.f32 	%f475, %f471, %f474, %f451;
	ld.shared.f32 	%f476, [%r99+2824];
	fma.rn.f32 	%f477, %f471, %f476, %f453;
	ld.shared.f32 	%f478, [%r99+2828];
	fma.rn.f32 	%f479, %f471, %f478, %f455;
	ld.shared.f32 	%f480, [%r96+108];
	fma.rn.f32 	%f481, %f480, %f472, %f457;
	fma.rn.f32 	%f482, %f480, %f474, %f458;
	fma.rn.f32 	%f483, %f480, %f476, %f459;
	fma.rn.f32 	%f484, %f480, %f478, %f460;
	ld.shared.f32 	%f485, [%r96+172];
	fma.rn.f32 	%f486, %f485, %f472, %f462;
	fma.rn.f32 	%f487, %f485, %f474, %f463;
	fma.rn.f32 	%f488, %f485, %f476, %f464;
	fma.rn.f32 	%f489, %f485, %f478, %f465;
	ld.shared.f32 	%f490, [%r96+236];
	fma.rn.f32 	%f491, %f490, %f472, %f467;
	fma.rn.f32 	%f492, %f490, %f474, %f468;
	fma.rn.f32 	%f493, %f490, %f476, %f469;
	fma.rn.f32 	%f494, %f490, %f478, %f470;
	ld.shared.f32 	%f495, [%r96+48];
	ld.shared.f32 	%f496, [%r99+3072];
	fma.rn.f32 	%f497, %f495, %f496, %f473;
	ld.shared.f32 	%f498, [%r99+3076];
	fma.rn.f32 	%f499, %f495, %f498, %f475;
	ld.shared.f32 	%f500, [%r99+3080];
	fma.rn.f32 	%f501, %f495, %f500, %f477;
	ld.shared.f32 	%f502, [%r99+3084];
	fma.rn.f32 	%f503, %f495, %f502, %f479;
	ld.shared.f32 	%f504, [%r96+112];
	fma.rn.f32 	%f505, %f504, %f496, %f481;
	fma.rn.f32 	%f506, %f504, %f498, %f482;
	fma.rn.f32 	%f507, %f504, %f500, %f483;
	fma.rn.f32 	%f508, %f504, %f502, %f484;
	ld.shared.f32 	%f509, [%r96+176];
	fma.rn.f32 	%f510, %f509, %f496, %f486;
	fma.rn.f32 	%f511, %f509, %f498, %f487;
	fma.rn.f32 	%f512, %f509, %f500, %f488;
	fma.rn.f32 	%f513, %f509, %f502, %f489;
	ld.shared.f32 	%f514, [%r96+240];
	fma.rn.f32 	%f515, %f514, %f496, %f491;
	fma.rn.f32 	%f516, %f514, %f498, %f492;
	fma.rn.f32 	%f517, %f514, %f500, %f493;
	fma.rn.f32 	%f518, %f514, %f502, %f494;
	ld.shared.f32 	%f519, [%r96+52];
	ld.shared.f32 	%f520, [%r99+3328];
	fma.rn.f32 	%f521, %f519, %f520, %f497;
	ld.shared.f32 	%f522, [%r99+3332];
	fma.rn.f32 	%f523, %f519, %f522, %f499;
	ld.shared.f32 	%f524, [%r99+3336];
	fma.rn.f32 	%f525, %f519, %f524, %f501;
	ld.shared.f32 	%f526, [%r99+3340];
	fma.rn.f32 	%f527, %f519, %f526, %f503;
	ld.shared.f32 	%f528, [%r96+116];
	fma.rn.f32 	%f529, %f528, %f520, %f505;
	fma.rn.f32 	%f530, %f528, %f522, %f506;
	fma.rn.f32 	%f531, %f528, %f524, %f507;
	fma.rn.f32 	%f532, %f528, %f526, %f508;
	ld.shared.f32 	%f533, [%r96+180];
	fma.rn.f32 	%f534, %f533, %f520, %f510;
	fma.rn.f32 	%f535, %f533, %f522, %f511;
	fma.rn.f32 	%f536, %f533, %f524, %f512;
	fma.rn.f32 	%f537, %f533, %f526, %f513;
	ld.shared.f32 	%f538, [%r96+244];
	fma.rn.f32 	%f539, %f538, %f520, %f515;
	fma.rn.f32 	%f540, %f538, %f522, %f516;
	fma.rn.f32 	%f541, %f538, %f524, %f517;
	fma.rn.f32 	%f542, %f538, %f526, %f518;
	ld.shared.f32 	%f543, [%r96+56];
	ld.shared.f32 	%f544, [%r99+3584];
	fma.rn.f32 	%f545, %f543, %f544, %f521;
	ld.shared.f32 	%f546, [%r99+3588];
	fma.rn.f32 	%f547, %f543, %f546, %f523;
	ld.shared.f32 	%f548, [%r99+3592];
	fma.rn.f32 	%f549, %f543, %f548, %f525;
	ld.shared.f32 	%f550, [%r99+3596];
	fma.rn.f32 	%f551, %f543, %f550, %f527;
	ld.shared.f32 	%f552, [%r96+120];
	fma.rn.f32 	%f553, %f552, %f544, %f529;
	fma.rn.f32 	%f554, %f552, %f546, %f530;
	fma.rn.f32 	%f555, %f552, %f548, %f531;
	fma.rn.f32 	%f556, %f552, %f550, %f532;
	ld.shared.f32 	%f557, [%r96+184];
	fma.rn.f32 	%f558, %f557, %f544, %f534;
	fma.rn.f32 	%f559, %f557, %f546, %f535;
	fma.rn.f32 	%f560, %f557, %f548, %f536;
	fma.rn.f32 	%f561, %f557, %f550, %f537;
	ld.shared.f32 	%f562, [%r96+248];
	fma.rn.f32 	%f563, %f562, %f544, %f539;
	fma.rn.f32 	%f564, %f562, %f546, %f540;
	fma.rn.f32 	%f565, %f562, %f548, %f541;
	fma.rn.f32 	%f566, %f562, %f550, %f542;
	ld.shared.f32 	%f567, [%r96+60];
	ld.shared.f32 	%f568, [%r99+3840];
	fma.rn.f32 	%f1052, %f567, %f568, %f545;
	ld.shared.f32 	%f569, [%r99+3844];
	fma.rn.f32 	%f1051, %f567, %f569, %f547;
	ld.shared.f32 	%f570, [%r99+3848];
	fma.rn.f32 	%f1050, %f567, %f570, %f549;
	ld.shared.f32 	%f571, [%r99+3852];
	fma.rn.f32 	%f1049, %f567, %f571, %f551;
	ld.shared.f32 	%f572, [%r96+124];
	fma.rn.f32 	%f1048, %f572, %f568, %f553;
	fma.rn.f32 	%f1047, %f572, %f569, %f554;
	fma.rn.f32 	%f1046, %f572, %f570, %f555;
	fma.rn.f32 	%f1045, %f572, %f571, %f556;
	ld.shared.f32 	%f573, [%r96+188];
	fma.rn.f32 	%f1044, %f573, %f568, %f558;
	fma.rn.f32 	%f1043, %f573, %f569, %f559;
	fma.rn.f32 	%f1042, %f573, %f570, %f560;
	fma.rn.f32 	%f1041, %f573, %f571, %f561;
	ld.shared.f32 	%f574, [%r96+252];
	fma.rn.f32 	%f1040, %f574, %f568, %f563;
	fma.rn.f32 	%f1039, %f574, %f569, %f564;
	fma.rn.f32 	%f1038, %f574, %f570, %f565;
	fma.rn.f32 	%f1037, %f574, %f571, %f566;
	bar.sync 	0;
	add.s64 	%rd284, %rd284, 16;
	add.s64 	%rd283, %rd283, 64;
	add.s64 	%rd282, %rd282, 64;
	setp.lt.s64 	%p46, %rd284, %rd133;
	@%p46 bra 	$L__BB1_12;
$L__BB1_57:
	mul.lo.s64 	%rd213, %rd142, %rd7;
	mad.lo.s64 	%rd214, %rd142, %rd4, %rd213;
	add.s64 	%rd215, %rd214, %rd144;
	cvta.to.global.u64 	%rd216, %rd130;
	shl.b64 	%rd217, %rd215, 2;
	add.s64 	%rd64, %rd216, %rd217;
	st.global.f32 	[%rd64], %f1052;
	add.s64 	%rd65, %rd144, 1;
	setp.ge.s64 	%p47, %rd65, %rd142;
	@%p47 bra 	$L__BB1_59;
	st.global.f32 	[%rd64+4], %f1051;
$L__BB1_59:
	add.s64 	%rd66, %rd144, 2;
	setp.ge.s64 	%p48, %rd66, %rd142;
	@%p48 bra 	$L__BB1_61;
	st.global.f32 	[%rd64+8], %f1050;
$L__BB1_61:
	add.s64 	%rd67, %rd144, 3;
	setp.ge.s64 	%p49, %rd67, %rd142;
	@%p49 bra 	$L__BB1_63;
	st.global.f32 	[%rd64+12], %f1049;
$L__BB1_63:
	add.s64 	%rd68, %rd4, 1;
	setp.ge.s64 	%p50, %rd68, %rd141;
	@%p50 bra 	$L__BB1_70;
	setp.ge.s64 	%p51, %rd65, %rd142;
	shl.b64 	%rd218, %rd142, 2;
	add.s64 	%rd69, %rd64, %rd218;
	st.global.f32 	[%rd69], %f1048;
	@%p51 bra 	$L__BB1_66;
	st.global.f32 	[%rd69+4], %f1047;
$L__BB1_66:
	setp.ge.s64 	%p52, %rd66, %rd142;
	@%p52 bra 	$L__BB1_68;
	st.global.f32 	[%rd69+8], %f1046;
$L__BB1_68:
	setp.ge.s64 	%p53, %rd67, %rd142;
	@%p53 bra 	$L__BB1_70;
	st.global.f32 	[%rd69+12], %f1045;
$L__BB1_70:
	add.s64 	%rd70, %rd4, 2;
	setp.ge.s64 	%p54, %rd70, %rd141;
	@%p54 bra 	$L__BB1_77;
	setp.ge.s64 	%p55, %rd65, %rd142;
	shl.b64 	%rd219, %rd142, 3;
	add.s64 	%rd71, %rd64, %rd219;
	st.global.f32 	[%rd71], %f1044;
	@%p55 bra 	$L__BB1_73;
	st.global.f32 	[%rd71+4], %f1043;
$L__BB1_73:
	setp.ge.s64 	%p56, %rd66, %rd142;
	@%p56 bra 	$L__BB1_75;
	st.global.f32 	[%rd71+8], %f1042;
$L__BB1_75:
	setp.ge.s64 	%p57, %rd67, %rd142;
	@%p57 bra 	$L__BB1_77;
	st.global.f32 	[%rd71+12], %f1041;
$L__BB1_77:
	add.s64 	%rd72, %rd4, 3;
	setp.ge.s64 	%p58, %rd72, %rd141;
	@%p58 bra 	$L__BB1_84;
	setp.ge.s64 	%p59, %rd65, %rd142;
	mad.lo.s64 	%rd73, %rd142, 12, %rd64;
	st.global.f32 	[%rd73], %f1040;
	@%p59 bra 	$L__BB1_80;
	st.global.f32 	[%rd73+4], %f1039;
$L__BB1_80:
	setp.ge.s64 	%p60, %rd66, %rd142;
	@%p60 bra 	$L__BB1_82;
	st.global.f32 	[%rd73+8], %f1038;
$L__BB1_82:
	setp.ge.s64 	%p61, %rd67, %rd142;
	@%p61 bra 	$L__BB1_84;
	st.global.f32 	[%rd73+12], %f1037;
$L__BB1_84:
	setp.le.s64 	%p62, %rd142, %rd4;
	setp.ge.s64 	%p63, %rd144, %rd133;
	or.pred  	%p64, %p62, %p63;
	@%p64 bra 	$L__BB1_159;
	setp.gt.s64 	%p65, %rd141, 0;
	mov.f32 	%f1077, 0f00000000;
	mov.f32 	%f1078, %f1077;
	mov.f32 	%f1079, %f1077;
	mov.f32 	%f1080, %f1077;
	mov.f32 	%f1081, %f1077;
	mov.f32 	%f1082, %f1077;
	mov.f32 	%f1083, %f1077;
	mov.f32 	%f1084, %f1077;
	mov.f32 	%f1085, %f1077;
	mov.f32 	%f1086, %f1077;
	mov.f32 	%f1087, %f1077;
	mov.f32 	%f1088, %f1077;
	mov.f32 	%f1089, %f1077;
	mov.f32 	%f1090, %f1077;
	mov.f32 	%f1091, %f1077;
	mov.f32 	%f1092, %f1077;
	@%p65 bra 	$L__BB1_86;
	bra.uni 	$L__BB1_132;
$L__BB1_86:
	ld.param.u64 	%rd278, [_Z31chunk_scan_bwd_dC_dstate_kernelPKfS0_S0_S0_S0_PfS1_llllllll_param_2];
	cvta.to.global.u64 	%rd221, %rd278;
	shl.b32 	%r100, %r2, 4;
	add.s32 	%r15, %r100, %r3;
	and.b32  	%r101, %r3, 15;
	cvt.u64.u32 	%rd74, %r101;
	shl.b32 	%r102, %r3, 2;
	and.b32  	%r103, %r102, 60;
	mov.u32 	%r104, _ZZ31chunk_scan_bwd_dC_dstate_kernelPKfS0_S0_S0_S0_PfS1_llllllllE3c_s;
	add.s32 	%r105, %r104, %r103;
	and.b32  	%r106, %r15, 63;
	cvt.u64.u32 	%rd222, %r106;
	add.s64 	%rd75, %rd3, %rd222;
	mul.lo.s64 	%rd223, %rd279, %rd137;
	mad.lo.s64 	%rd76, %rd16, %rd281, %rd223;
	shl.b32 	%r107, %r15, 2;
	and.b32  	%r108, %r107, 252;
	mov.u32 	%r109, _ZZ31chunk_scan_bwd_dC_dstate_kernelPKfS0_S0_S0_S0_PfS1_llllllllE5dy2_s;
	add.s32 	%r110, %r109, %r108;
	shl.b32 	%r111, %r4, 6;
	add.s32 	%r112, %r104, %r111;
	add.s32 	%r16, %r112, 60;
	shr.u32 	%r113, %r15, 4;
	add.s32 	%r114, %r1, %r113;
	cvt.u64.u32 	%rd77, %r114;
	shl.b32 	%r115, %r113, 6;
	add.s32 	%r17, %r105, %r115;
	add.s32 	%r116, %r15, 256;
	shr.u32 	%r117, %r116, 4;
	add.s32 	%r118, %r1, %r117;
	cvt.u64.u32 	%rd78, %r118;
	shl.b32 	%r119, %r117, 6;
	add.s32 	%r18, %r105, %r119;
	add.s32 	%r120, %r15, 512;
	shr.u32 	%r121, %r120, 4;
	add.s32 	%r122, %r1, %r121;
	cvt.u64.u32 	%rd79, %r122;
	shl.b32 	%r123, %r121, 6;
	add.s32 	%r19, %r105, %r123;
	add.s32 	%r124, %r15, 768;
	shr.u32 	%r125, %r124, 4;
	add.s32 	%r126, %r1, %r125;
	cvt.u64.u32 	%rd80, %r126;
	shl.b32 	%r127, %r125, 6;
	add.s32 	%r20, %r105, %r127;
	shr.u32 	%r128, %r15, 6;
	cvt.u64.u32 	%rd81, %r128;
	shl.b32 	%r129, %r128, 8;
	add.s32 	%r21, %r110, %r129;
	shr.u32 	%r130, %r116, 6;
	cvt.u64.u32 	%rd82, %r130;
	shl.b32 	%r131, %r130, 8;
	add.s32 	%r22, %r110, %r131;
	shr.u32 	%r132, %r120, 6;
	cvt.u64.u32 	%rd83, %r132;
	shl.b32 	%r133, %r132, 8;
	add.s32 	%r23, %r110, %r133;
	shr.u32 	%r134, %r124, 6;
	cvt.u64.u32 	%rd84, %r134;
	shl.b32 	%r135, %r134, 8;
	add.s32 	%r24, %r110, %r135;
	shl.b32 	%r136, %r5, 2;
	add.s32 	%r25, %r109, %r136;
	mad.lo.s64 	%rd224, %rd133, %rd84, %rd75;
	shl.b64 	%rd85, %rd224, 2;
	shl.b64 	%rd86, %rd133, 6;
	shl.b64 	%rd87, %rd141, 2;
	mul.wide.u32 	%rd88, %r134, 4;
	mad.lo.s64 	%rd225, %rd133, %rd83, %rd75;
	shl.b64 	%rd89, %rd225, 2;
	mul.wide.u32 	%rd90, %r132, 4;
	mad.lo.s64 	%rd226, %rd133, %rd82, %rd75;
	shl.b64 	%rd91, %rd226, 2;
	mul.wide.u32 	%rd92, %r130, 4;
	mul.wide.u32 	%rd93, %r128, 4;
	mad.lo.s64 	%rd227, %rd133, %rd81, %rd75;
	shl.b64 	%rd94, %rd227, 2;
	mul.wide.u32 	%rd228, %r126, 4;
	add.s64 	%rd95, %rd221, %rd228;
	add.s64 	%rd229, %rd7, %rd74;
	mul.lo.s64 	%rd230, %rd142, %rd229;
	shl.b64 	%rd289, %rd230, 2;
	shl.b64 	%rd97, %rd142, 6;
	mul.wide.u32 	%rd231, %r122, 4;
	add.s64 	%rd98, %rd221, %rd231;
	mul.wide.u32 	%rd232, %r118, 4;
	add.s64 	%rd99, %rd221, %rd232;
	mul.wide.u32 	%rd233, %r114, 4;
	add.s64 	%rd100, %rd221, %rd233;
	mov.b64 	%rd292, 0;
	mov.f32 	%f1077, 0f00000000;
	mov.f32 	%f1078, %f1077;
	mov.f32 	%f1079, %f1077;
	mov.f32 	%f1080, %f1077;
	mov.f32 	%f1081, %f1077;
	mov.f32 	%f1082, %f1077;
	mov.f32 	%f1083, %f1077;
	mov.f32 	%f1084, %f1077;
	mov.f32 	%f1085, %f1077;
	mov.f32 	%f1086, %f1077;
	mov.f32 	%f1087, %f1077;
	mov.f32 	%f1088, %f1077;
	mov.f32 	%f1089, %f1077;
	mov.f32 	%f1090, %f1077;
	mov.f32 	%f1091, %f1077;
	mov.f32 	%f1092, %f1077;
$L__BB1_87:
	setp.gt.u32 	%p66, %r15, 1023;
	add.s64 	%rd105, %rd74, %rd292;
	@%p66 bra 	$L__BB1_91;
	setp.ge.s64 	%p67, %rd105, %rd141;
	setp.le.s64 	%p68, %rd142, %rd77;
	mov.f32 	%f1069, 0f00000000;
	or.pred  	%p69, %p68, %p67;
	@%p69 bra 	$L__BB1_90;
	add.s64 	%rd234, %rd100, %rd289;
	ld.global.f32 	%f1069, [%rd234];
$L__BB1_90:
	st.shared.f32 	[%r17], %f1069;
$L__BB1_91:
	setp.gt.u32 	%p70, %r15, 767;
	@%p70 bra 	$L__BB1_95;
	setp.ge.s64 	%p71, %rd105, %rd141;
	setp.le.s64 	%p72, %rd142, %rd78;
	mov.f32 	%f1070, 0f00000000;
	or.pred  	%p73, %p72, %p71;
	@%p73 bra 	$L__BB1_94;
	add.s64 	%rd235, %rd99, %rd289;
	ld.global.f32 	%f1070, [%rd235];
$L__BB1_94:
	st.shared.f32 	[%r18], %f1070;
$L__BB1_95:
	setp.gt.u32 	%p74, %r15, 511;
	@%p74 bra 	$L__BB1_99;
	setp.ge.s64 	%p75, %rd105, %rd141;
	setp.le.s64 	%p76, %rd142, %rd79;
	mov.f32 	%f1071, 0f00000000;
	or.pred  	%p77, %p76, %p75;
	@%p77 bra 	$L__BB1_98;
	add.s64 	%rd236, %rd98, %rd289;
	ld.global.f32 	%f1071, [%rd236];
$L__BB1_98:
	st.shared.f32 	[%r19], %f1071;
$L__BB1_99:
	setp.gt.u32 	%p78, %r15, 255;
	@%p78 bra 	$L__BB1_103;
	setp.ge.s64 	%p79, %rd105, %rd141;
	setp.le.s64 	%p80, %rd142, %rd80;
	mov.f32 	%f1072, 0f00000000;
	or.pred  	%p81, %p80, %p79;
	@%p81 bra 	$L__BB1_102;
	add.s64 	%rd237, %rd95, %rd289;
	ld.global.f32 	%f1072, [%rd237];
$L__BB1_102:
	st.shared.f32 	[%r20], %f1072;
$L__BB1_103:
	@%p66 bra 	$L__BB1_110;
	setp.ge.s64 	%p83, %rd75, %rd133;
	add.s64 	%rd238, %rd81, %rd292;
	setp.ge.s64 	%p84, %rd238, %rd141;
	mov.f32 	%f1073, 0f00000000;
	or.pred  	%p85, %p84, %p83;
	@%p85 bra 	$L__BB1_109;
	or.b64  	%rd239, %rd75, %rd138;
	and.b64  	%rd240, %rd239, -4294967296;
	setp.ne.s64 	%p86, %rd240, 0;
	@%p86 bra 	$L__BB1_107;
	cvt.u32.u64 	%r137, %rd138;
	cvt.u32.u64 	%r138, %rd75;
	div.u32 	%r139, %r138, %r137;
	cvt.u64.u32 	%rd293, %r139;
	bra.uni 	$L__BB1_108;
$L__BB1_107:
	div.s64 	%rd293, %rd75, %rd138;
$L__BB1_108:
	add.s64 	%rd241, %rd76, %rd293;
	mad.lo.s64 	%rd242, %rd241, %rd135, %rd280;
	add.s64 	%rd243, %rd290, %rd93;
	mad.lo.s64 	%rd244, %rd87, %rd242, %rd243;
	ld.global.f32 	%f582, [%rd244];
	min.f32 	%f583, %f582, 0f00000000;
	fma.rn.f32 	%f584, %f583, 0f3BBB989D, 0f3F000000;
	cvt.sat.f32.f32 	%f585, %f584;
	mov.f32 	%f586, 0f4B400001;
	mov.f32 	%f587, 0f437C0000;
	fma.rm.f32 	%f588, %f585, %f587, %f586;
	add.f32 	%f589, %f588, 0fCB40007F;
	neg.f32 	%f590, %f589;
	fma.rn.f32 	%f591, %f583, 0f3FB8AA3B, %f590;
	fma.rn.f32 	%f592, %f583, 0f32A57060, %f591;
	mov.b32 	%r140, %f588;
	shl.b32 	%r141, %r140, 23;
	mov.b32 	%f593, %r141;
	ex2.approx.ftz.f32 	%f594, %f592;
	mul.f32 	%f595, %f594, %f593;
	add.s64 	%rd245, %rd291, %rd94;
	ld.global.f32 	%f596, [%rd245];
	mul.f32 	%f1073, %f596, %f595;
$L__BB1_109:
	st.shared.f32 	[%r21], %f1073;
$L__BB1_110:
	@%p70 bra 	$L__BB1_117;
	setp.ge.s64 	%p88, %rd75, %rd133;
	add.s64 	%rd246, %rd82, %rd292;
	setp.ge.s64 	%p89, %rd246, %rd141;
	mov.f32 	%f1074, 0f00000000;
	or.pred  	%p90, %p89, %p88;
	@%p90 bra 	$L__BB1_116;
	or.b64  	%rd247, %rd75, %rd138;
	and.b64  	%rd248, %rd247, -4294967296;
	setp.ne.s64 	%p91, %rd248, 0;
	@%p91 bra 	$L__BB1_114;
	cvt.u32.u64 	%r142, %rd138;
	cvt.u32.u64 	%r143, %rd75;
	div.u32 	%r144, %r143, %r142;
	cvt.u64.u32 	%rd294, %r144;
	bra.uni 	$L__BB1_115;
$L__BB1_114:
	div.s64 	%rd294, %rd75, %rd138;
$L__BB1_115:
	add.s64 	%rd249, %rd76, %rd294;
	mad.lo.s64 	%rd250, %rd249, %rd135, %rd280;
	add.s64 	%rd251, %rd290, %rd92;
	mad.lo.s64 	%rd252, %rd87, %rd250, %rd251;
	ld.global.f32 	%f598, [%rd252];
	min.f32 	%f599, %f598, 0f00000000;
	fma.rn.f32 	%f600, %f599, 0f3BBB989D, 0f3F000000;
	cvt.sat.f32.f32 	%f601, %f600;
	mov.f32 	%f602, 0f4B400001;
	mov.f32 	%f603, 0f437C0000;
	fma.rm.f32 	%f604, %f601, %f603, %f602;
	add.f32 	%f605, %f604, 0fCB40007F;
	neg.f32 	%f606, %f605;
	fma.rn.f32 	%f607, %f599, 0f3FB8AA3B, %f606;
	fma.rn.f32 	%f608, %f599, 0f32A57060, %f607;
	mov.b32 	%r145, %f604;
	shl.b32 	%r146, %r145, 23;
	mov.b32 	%f609, %r146;
	ex2.approx.ftz.f32 	%f610, %f608;
	mul.f32 	%f611, %f610, %f609;
	add.s64 	%rd253, %rd291, %rd91;
	ld.global.f32 	%f612, [%rd253];
	mul.f32 	%f1074, %f612, %f611;
$L__BB1_116:
	st.shared.f32 	[%r22], %f1074;
$L__BB1_117:
	@%p74 bra 	$L__BB1_124;
	setp.ge.s64 	%p93, %rd75, %rd133;
	add.s64 	%rd254, %rd83, %rd292;
	setp.ge.s64 	%p94, %rd254, %rd141;
	mov.f32 	%f1075, 0f00000000;
	or.pred  	%p95, %p94, %p93;
	@%p95 bra 	$L__BB1_123;
	or.b64  	%rd255, %rd75, %rd138;
	and.b64  	%rd256, %rd255, -4294967296;
	setp.ne.s64 	%p96, %rd256, 0;
	@%p96 bra 	$L__BB1_121;
	cvt.u32.u64 	%r147, %rd138;
	cvt.u32.u64 	%r148, %rd75;
	div.u32 	%r149, %r148, %r147;
	cvt.u64.u32 	%rd295, %r149;
	bra.uni 	$L__BB1_122;
$L__BB1_121:
	div.s64 	%rd295, %rd75, %rd138;
$L__BB1_122:
	add.s64 	%rd257, %rd76, %rd295;
	mad.lo.s64 	%rd258, %rd257, %rd135, %rd280;
	add.s64 	%rd259, %rd290, %rd90;
	mad.lo.s64 	%rd260, %rd87, %rd258, %rd259;
	ld.global.f32 	%f614, [%rd260];
	min.f32 	%f615, %f614, 0f00000000;
	fma.rn.f32 	%f616, %f615, 0f3BBB989D, 0f3F000000;
	cvt.sat.f32.f32 	%f617, %f616;
	mov.f32 	%f618, 0f4B400001;
	mov.f32 	%f619, 0f437C0000;
	fma.rm.f32 	%f620, %f617, %f619, %f618;
	add.f32 	%f621, %f620, 0fCB40007F;
	neg.f32 	%f622, %f621;
	fma.rn.f32 	%f623, %f615, 0f3FB8AA3B, %f622;
	fma.rn.f32 	%f624, %f615, 0f32A57060, %f623;
	mov.b32 	%r150, %f620;
	shl.b32 	%r151, %r150, 23;
	mov.b32 	%f625, %r151;
	ex2.approx.ftz.f32 	%f626, %f624;
	mul.f32 	%f627, %f626, %f625;
	add.s64 	%rd261, %rd291, %rd89;
	ld.global.f32 	%f628, [%rd261];
	mul.f32 	%f1075, %f628, %f627;
$L__BB1_123:
	st.shared.f32 	[%r23], %f1075;
$L__BB1_124:
	@%p78 bra 	$L__BB1_131;
	setp.ge.s64 	%p98, %rd75, %rd133;
	add.s64 	%rd262, %rd84, %rd292;
	setp.ge.s64 	%p99, %rd262, %rd141;
	mov.f32 	%f1076, 0f00000000;
	or.pred  	%p100, %p99, %p98;
	@%p100 bra 	$L__BB1_130;
	or.b64  	%rd263, %rd75, %rd138;
	and.b64  	%rd264, %rd263, -4294967296;
	setp.ne.s64 	%p101, %rd264, 0;
	@%p101 bra 	$L__BB1_128;
	cvt.u32.u64 	%r152, %rd138;
	cvt.u32.u64 	%r153, %rd75;
	div.u32 	%r154, %r153, %r152;
	cvt.u64.u32 	%rd296, %r154;
	bra.uni 	$L__BB1_129;
$L__BB1_128:
	div.s64 	%rd296, %rd75, %rd138;
$L__BB1_129:
	add.s64 	%rd265, %rd76, %rd296;
	mad.lo.s64 	%rd266, %rd265, %rd135, %rd280;
	add.s64 	%rd267, %rd290, %rd88;
	mad.lo.s64 	%rd268, %rd87, %rd266, %rd267;
	ld.global.f32 	%f630, [%rd268];
	min.f32 	%f631, %f630, 0f00000000;
	fma.rn.f32 	%f632, %f631, 0f3BBB989D, 0f3F000000;
	cvt.sat.f32.f32 	%f633, %f632;
	mov.f32 	%f634, 0f4B400001;
	mov.f32 	%f635, 0f437C0000;
	fma.rm.f32 	%f636, %f633, %f635, %f634;
	add.f32 	%f637, %f636, 0fCB40007F;
	neg.f32 	%f638, %f637;
	fma.rn.f32 	%f639, %f631, 0f3FB8AA3B, %f638;
	fma.rn.f32 	%f640, %f631, 0f32A57060, %f639;
	mov.b32 	%r155, %f636;
	shl.b32 	%r156, %r155, 23;
	mov.b32 	%f641, %r156;
	ex2.approx.ftz.f32 	%f642, %f640;
	mul.f32 	%f643, %f642, %f641;
	add.s64 	%rd269, %rd291, %rd85;
	ld.global.f32 	%f644, [%rd269];
	mul.f32 	%f1076, %f644, %f643;
$L__BB1_130:
	st.shared.f32 	[%r24], %f1076;
$L__BB1_131:
	bar.sync 	0;
	ld.shared.f32 	%f645, [%r16+-60];
	ld.shared.f32 	%f646, [%r25];
	fma.rn.f32 	%f647, %f645, %f646, %f1092;
	ld.shared.f32 	%f648, [%r25+4];
	fma.rn.f32 	%f649, %f645, %f648, %f1091;
	ld.shared.f32 	%f650, [%r25+8];
	fma.rn.f32 	%f651, %f645, %f650, %f1090;
	ld.shared.f32 	%f652, [%r25+12];
	fma.rn.f32 	%f653, %f645, %f652, %f1089;
	ld.shared.f32 	%f654, [%r16+4];
	fma.rn.f32 	%f655, %f654, %f646, %f1088;
	fma.rn.f32 	%f656, %f654, %f648, %f1087;
	fma.rn.f32 	%f657, %f654, %f650, %f1086;
	fma.rn.f32 	%f658, %f654, %f652, %f1085;
	ld.shared.f32 	%f659, [%r16+68];
	fma.rn.f32 	%f660, %f659, %f646, %f1084;
	fma.rn.f32 	%f661, %f659, %f648, %f1083;
	fma.rn.f32 	%f662, %f659, %f650, %f1082;
	fma.rn.f32 	%f663, %f659, %f652, %f1081;
	ld.shared.f32 	%f664, [%r16+132];
	fma.rn.f32 	%f665, %f664, %f646, %f1080;
	fma.rn.f32 	%f666, %f664, %f648, %f1079;
	fma.rn.f32 	%f667, %f664, %f650, %f1078;
	fma.rn.f32 	%f668, %f664, %f652, %f1077;
	ld.shared.f32 	%f669, [%r16+-56];
	ld.shared.f32 	%f670, [%r25+256];
	fma.rn.f32 	%f671, %f669, %f670, %f647;
	ld.shared.f32 	%f672, [%r25+260];
	fma.rn.f32 	%f673, %f669, %f672, %f649;
	ld.shared.f32 	%f674, [%r25+264];
	fma.rn.f32 	%f675, %f669, %f674, %f651;
	ld.shared.f32 	%f676, [%r25+268];
	fma.rn.f32 	%f677, %f669, %f676, %f653;
	ld.shared.f32 	%f678, [%r16+8];
	fma.rn.f32 	%f679, %f678, %f670, %f655;
	fma.rn.f32 	%f680, %f678, %f672, %f656;
	fma.rn.f32 	%f681, %f678, %f674, %f657;
	fma.rn.f32 	%f682, %f678, %f676, %f658;
	ld.shared.f32 	%f683, [%r16+72];
	fma.rn.f32 	%f684, %f683, %f670, %f660;
	fma.rn.f32 	%f685, %f683, %f672, %f661;
	fma.rn.f32 	%f686, %f683, %f674, %f662;
	fma.rn.f32 	%f687, %f683, %f676, %f663;
	ld.shared.f32 	%f688, [%r16+136];
	fma.rn.f32 	%f689, %f688, %f670, %f665;
	fma.rn.f32 	%f690, %f688, %f672, %f666;
	fma.rn.f32 	%f691, %f688, %f674, %f667;
	fma.rn.f32 	%f692, %f688, %f676, %f668;
	ld.shared.f32 	%f693, [%r16+-52];
	ld.shared.f32 	%f694, [%r25+512];
	fma.rn.f32 	%f695, %f693, %f694, %f671;
	ld.shared.f32 	%f696, [%r25+516];
	fma.rn.f32 	%f697, %f693, %f696, %f673;
	ld.shared.f32 	%f698, [%r25+520];
	fma.rn.f32 	%f699, %f693, %f698, %f675;
	ld.shared.f32 	%f700, [%r25+524];
	fma.rn.f32 	%f701, %f693, %f700, %f677;
	ld.shared.f32 	%f702, [%r16+12];
	fma.rn.f32 	%f703, %f702, %f694, %f679;
	fma.rn.f32 	%f704, %f702, %f696, %f680;
	fma.rn.f32 	%f705, %f702, %f698, %f681;
	fma.rn.f32 	%f706, %f702, %f700, %f682;
	ld.shared.f32 	%f707, [%r16+76];
	fma.rn.f32 	%f708, %f707, %f694, %f684;
	fma.rn.f32 	%f709, %f707, %f696, %f685;
	fma.rn.f32 	%f710, %f707, %f698, %f686;
	fma.rn.f32 	%f711, %f707, %f700, %f687;
	ld.shared.f32 	%f712, [%r16+140];
	fma.rn.f32 	%f713, %f712, %f694, %f689;
	fma.rn.f32 	%f714, %f712, %f696, %f690;
	fma.rn.f32 	%f715, %f712, %f698, %f691;
	fma.rn.f32 	%f716, %f712, %f700, %f692;
	ld.shared.f32 	%f717, [%r16+-48];
	ld.shared.f32 	%f718, [%r25+768];
	fma.rn.f32 	%f719, %f717, %f718, %f695;
	ld.shared.f32 	%f720, [%r25+772];
	fma.rn.f32 	%f721, %f717, %f720, %f697;
	ld.shared.f32 	%f722, [%r25+776];
	fma.rn.f32 	%f723, %f717, %f722, %f699;
	ld.shared.f32 	%f724, [%r25+780];
	fma.rn.f32 	%f725, %f717, %f724, %f701;
	ld.shared.f32 	%f726, [%r16+16];
	fma.rn.f32 	%f727, %f726, %f718, %f703;
	fma.rn.f32 	%f728, %f726, %f720, %f704;
	fma.rn.f32 	%f729, %f726, %f722, %f705;
	fma.rn.f32 	%f730, %f726, %f724, %f706;
	ld.shared.f32 	%f731, [%r16+80];
	fma.rn.f32 	%f732, %f731, %f718, %f708;
	fma.rn.f32 	%f733, %f731, %f720, %f709;
	fma.rn.f32 	%f734, %f731, %f722, %f710;
	fma.rn.f32 	%f735, %f731, %f724, %f711;
	ld.shared.f32 	%f736, [%r16+144];
	fma.rn.f32 	%f737, %f736, %f718, %f713;
	fma.rn.f32 	%f738, %f736, %f720, %f714;
	fma.rn.f32 	%f739, %f736, %f722, %f715;
	fma.rn.f32 	%f740, %f736, %f724, %f716;
	ld.shared.f32 	%f741, [%r16+-44];
	ld.shared.f32 	%f742, [%r25+1024];
	fma.rn.f32 	%f743, %f741, %f742, %f719;
	ld.shared.f32 	%f744, [%r25+1028];
	fma.rn.f32 	%f745, %f741, %f744, %f721;
	ld.shared.f32 	%f746, [%r25+1032];
	fma.rn.f32 	%f747, %f741, %f746, %f723;
	ld.shared.f32 	%f748, [%r25+1036];
	fma.rn.f32 	%f749, %f741, %f748, %f725;
	ld.shared.f32 	%f750, [%r16+20];
	fma.rn.f32 	%f751, %f750, %f742, %f727;
	fma.rn.f32 	%f752, %f750, %f744, %f728;
	fma.rn.f32 	%f753, %f750, %f746, %f729;
	fma.rn.f32 	%f754, %f750, %f748, %f730;
	ld.shared.f32 	%f755, [%r16+84];
	fma.rn.f32 	%f756, %f755, %f742, %f732;
	fma.rn.f32 	%f757, %f755, %f744, %f733;
	fma.rn.f32 	%f758, %f755, %f746, %f734;
	fma.rn.f32 	%f759, %f755, %f748, %f735;
	ld.shared.f32 	%f760, [%r16+148];
	fma.rn.f32 	%f761, %f760, %f742, %f737;
	fma.rn.f32 	%f762, %f760, %f744, %f738;
	fma.rn.f32 	%f763, %f760, %f746, %f739;
	fma.rn.f32 	%f764, %f760, %f748, %f740;
	ld.shared.f32 	%f765, [%r16+-40];
	ld.shared.f32 	%f766, [%r25+1280];
	fma.rn.f32 	%f767, %f765, %f766, %f743;
	ld.shared.f32 	%f768, [%r25+1284];
	fma.rn.f32 	%f769, %f765, %f768, %f745;
	ld.shared.f32 	%f770, [%r25+1288];
	fma.rn.f32 	%f771, %f765, %f770, %f747;
	ld.shared.f32 	%f772, [%r25+1292];
	fma.rn.f32 	%f773, %f765, %f772, %f749;
	ld.shared.f32 	%f774, [%r16+24];
	fma.rn.f32 	%f775, %f774, %f766, %f751;
	fma.rn.f32 	%f776, %f774, %f768, %f752;
	fma.rn.f32 	%f777, %f774, %f770, %f753;
	fma.rn.f32 	%f778, %f774, %f772, %f754;
	ld.shared.f32 	%f779, [%r16+88];
	fma.rn.f32 	%f780, %f779, %f766, %f756;
	fma.rn.f32 	%f781, %f779, %f768, %f757;
	fma.rn.f32 	%f782, %f779, %f770, %f758;
	fma.rn.f32 	%f783, %f779, %f772, %f759;
	ld.shared.f32 	%f784, [%r16+152];
	fma.rn.f32 	%f785, %f784, %f766, %f761;
	fma.rn.f32 	%f786, %f784, %f768, %f762;
	fma.rn.f32 	%f787, %f784, %f770, %f763;
	fma.rn.f32 	%f788, %f784, %f772, %f764;
	ld.shared.f32 	%f789, [%r16+-36];
	ld.shared.f32 	%f790, [%r25+1536];
	fma.rn.f32 	%f791, %f789, %f790, %f767;
	ld.shared.f32 	%f792, [%r25+1540];
	fma.rn.f32 	%f793, %f789, %f792, %f769;
	ld.shared.f32 	%f794, [%r25+1544];
	fma.rn.f32 	%f795, %f789, %f794, %f771;
	ld.shared.f32 	%f796, [%r25+1548];
	fma.rn.f32 	%f797, %f789, %f796, %f773;
	ld.shared.f32 	%f798, [%r16+28];
	fma.rn.f32 	%f799, %f798, %f790, %f775;
	fma.rn.f32 	%f800, %f798, %f792, %f776;
	fma.rn.f32 	%f801, %f798, %f794, %f777;
	fma.rn.f32 	%f802, %f798, %f796, %f778;
	ld.shared.f32 	%f803, [%r16+92];
	fma.rn.f32 	%f804, %f803, %f790, %f780;
	fma.rn.f32 	%f805, %f803, %f792, %f781;
	fma.rn.f32 	%f806, %f803, %f794, %f782;
	fma.rn.f32 	%f807, %f803, %f796, %f783;
	ld.shared.f32 	%f808, [%r16+156];
	fma.rn.f32 	%f809, %f808, %f790, %f785;
	fma.rn.f32 	%f810, %f808, %f792, %f786;
	fma.rn.f32 	%f811, %f808, %f794, %f787;
	fma.rn.f32 	%f812, %f808, %f796, %f788;
	ld.shared.f32 	%f813, [%r16+-32];
	ld.shared.f32 	%f814, [%r25+1792];
	fma.rn.f32 	%f815, %f813, %f814, %f791;
	ld.shared.f32 	%f816, [%r25+1796];
	fma.rn.f32 	%f817, %f813, %f816, %f793;
	ld.shared.f32 	%f818, [%r25+1800];
	fma.rn.f32 	%f819, %f813, %f818, %f795;
	ld.shared.f32 	%f820, [%r25+1804];
	fma.rn.f32 	%f821, %f813, %f820, %f797;
	ld.shared.f32 	%f822, [%r16+32];
	fma.rn.f32 	%f823, %f822, %f814, %f799;
	fma.rn.f32 	%f824, %f822, %f816, %f800;
	fma.rn.f32 	%f825, %f822, %f818, %f801;
	fma.rn.f32 	%f826, %f822, %f820, %f802;
	ld.shared.f32 	%f827, [%r16+96];
	fma.rn.f32 	%f828, %f827, %f814, %f804;
	fma.rn.f32 	%f829, %f827, %f816, %f805;
	fma.rn.f32 	%f830, %f827, %f818, %f806;
	fma.rn.f32 	%f831, %f827, %f820, %f807;
	ld.shared.f32 	%f832, [%r16+160];
	fma.rn.f32 	%f833, %f832, %f814, %f809;
	fma.rn.f32 	%f834, %f832, %f816, %f810;
	fma.rn.f32 	%f835, %f832, %f818, %f811;
	fma.rn.f32 	%f836, %f832, %f820, %f812;
	ld.shared.f32 	%f837, [%r16+-28];
	ld.shared.f32 	%f838, [%r25+2048];
	fma.rn.f32 	%f839, %f837, %f838, %f815;
	ld.shared.f32 	%f840, [%r25+2052];
	fma.rn.f32 	%f841, %f837, %f840, %f817;
	ld.shared.f32 	%f842, [%r25+2056];
	fma.rn.f32 	%f843, %f837, %f842, %f819;
	ld.shared.f32 	%f844, [%r25+2060];
	fma.rn.f32 	%f845, %f837, %f844, %f821;
	ld.shared.f32 	%f846, [%r16+36];
	fma.rn.f32 	%f847, %f846, %f838, %f823;
	fma.rn.f32 	%f848, %f846, %f840, %f824;
	fma.rn.f32 	%f849, %f846, %f842, %f825;
	fma.rn.f32 	%f850, %f846, %f844, %f826;
	ld.shared.f32 	%f851, [%r16+100];
	fma.rn.f32 	%f852, %f851, %f838, %f828;
	fma.rn.f32 	%f853, %f851, %f840, %f829;
	fma.rn.f32 	%f854, %f851, %f842, %f830;
	fma.rn.f32 	%f855, %f851, %f844, %f831;
	ld.shared.f32 	%f856, [%r16+164];
	fma.rn.f32 	%f857, %f856, %f838, %f833;
	fma.rn.f32 	%f858, %f856, %f840, %f834;
	fma.rn.f32 	%f859, %f856, %f842, %f835;
	fma.rn.f32 	%f860, %f856, %f844, %f836;
	ld.shared.f32 	%f861, [%r16+-24];
	ld.shared.f32 	%f862, [%r25+2304];
	fma.rn.f32 	%f863, %f861, %f862, %f839;
	ld.shared.f32 	%f864, [%r25+2308];
	fma.rn.f32 	%f865, %f861, %f864, %f841;
	ld.shared.f32 	%f866, [%r25+2312];
	fma.rn.f32 	%f867, %f861, %f866, %f843;
	ld.shared.f32 	%f868, [%r25+2316];
	fma.rn.f32 	%f869, %f861, %f868, %f845;
	ld.shared.f32 	%f870, [%r16+40];
	fma.rn.f32 	%f871, %f870, %f862, %f847;
	fma.rn.f32 	%f872, %f870, %f864, %f848;
	fma.rn.f32 	%f873, %f870, %f866, %f849;
	fma.rn.f32 	%f874, %f870, %f868, %f850;
	ld.shared.f32 	%f875, [%r16+104];
	fma.rn.f32 	%f876, %f875, %f862, %f852;
	fma.rn.f32 	%f877, %f875, %f864, %f853;
	fma.rn.f32 	%f878, %f875, %f866, %f854;
	fma.rn.f32 	%f879, %f875, %f868, %f855;
	ld.shared.f32 	%f880, [%r16+168];
	fma.rn.f32 	%f881, %f880, %f862, %f857;
	fma.rn.f32 	%f882, %f880, %f864, %f858;
	fma.rn.f32 	%f883, %f880, %f866, %f859;
	fma.rn.f32 	%f884, %f880, %f868, %f860;
	ld.shared.f32 	%f885, [%r16+-20];
	ld.shared.f32 	%f886, [%r25+2560];
	fma.rn.f32 	%f887, %f885, %f886, %f863;
	ld.shared.f32 	%f888, [%r25+2564];
	fma.rn.f32 	%f889, %f885, %f888, %f865;
	ld.shared.f32 	%f890, [%r25+2568];
	fma.rn.f32 	%f891, %f885, %f890, %f867;
	ld.shared.f32 	%f892, [%r25+2572];
	fma.rn.f32 	%f893, %f885, %f892, %f869;
	ld.shared.f32 	%f894, [%r16+44];
	fma.rn.f32 	%f895, %f894, %f886, %f871;
	fma.rn.f32 	%f896, %f894, %f888, %f872;
	fma.rn.f32 	%f897, %f894, %f890, %f873;
	fma.rn.f32 	%f898, %f894, %f892, %f874;
	ld.shared.f32 	%f899, [%r16+108];
	fma.rn.f32 	%f900, %f899, %f886, %f876;
	fma.rn.f32 	%f901, %f899, %f888, %f877;
	fma.rn.f32 	%f902, %f899, %f890, %f878;
	fma.rn.f32 	%f903, %f899, %f892, %f879;
	ld.shared.f32 	%f904, [%r16+172];
	fma.rn.f32 	%f905, %f904, %f886, %f881;
	fma.rn.f32 	%f906, %f904, %f888, %f882;
	fma.rn.f32 	%f907, %f904, %f890, %f883;
	fma.rn.f32 	%f908, %f904, %f892, %f884;
	ld.shared.f32 	%f909, [%r16+-16];
	ld.shared.f32 	%f910, [%r25+2816];
	fma.rn.f32 	%f911, %f909, %f910, %f887;
	ld.shared.f32 	%f912, [%r25+2820];
	fma.rn.f32 	%f913, %f909, %f912, %f889;
	ld.shared.f32 	%f914, [%r25+2824];
	fma.rn.f32 	%f915, %f909, %f914, %f891;
	ld.shared.f32 	%f916, [%r25+2828];
	fma.rn.f32 	%f917, %f909, %f916, %f893;
	ld.shared.f32 	%f918, [%r16+48];
	fma.rn.f32 	%f919, %f918, %f910, %f895;
	fma.rn.f32 	%f920, %f918, %f912, %f896;
	fma.rn.f32 	%f921, %f918, %f914, %f897;
	fma.rn.f32 	%f922, %f918, %f916, %f898;
	ld.shared.f32 	%f923, [%r16+112];
	fma.rn.f32 	%f924, %f923, %f910, %f900;
	fma.rn.f32 	%f925, %f923, %f912, %f901;
	fma.rn.f32 	%f926, %f923, %f914, %f902;
	fma.rn.f32 	%f927, %f923, %f916, %f903;
	ld.shared.f32 	%f928, [%r16+176];
	fma.rn.f32 	%f929, %f928, %f910, %f905;
	fma.rn.f32 	%f930, %f928, %f912, %f906;
	fma.rn.f32 	%f931, %f928, %f914, %f907;
	fma.rn.f32 	%f932, %f928, %f916, %f908;
	ld.shared.f32 	%f933, [%r16+-12];
	ld.shared.f32 	%f934, [%r25+3072];
	fma.rn.f32 	%f935, %f933, %f934, %f911;
	ld.shared.f32 	%f936, [%r25+3076];
	fma.rn.f32 	%f937, %f933, %f936, %f913;
	ld.shared.f32 	%f938, [%r25+3080];
	fma.rn.f32 	%f939, %f933, %f938, %f915;
	ld.shared.f32 	%f940, [%r25+3084];
	fma.rn.f32 	%f941, %f933, %f940, %f917;
	ld.shared.f32 	%f942, [%r16+52];
	fma.rn.f32 	%f943, %f942, %f934, %f919;
	fma.rn.f32 	%f944, %f942, %f936, %f920;
	fma.rn.f32 	%f945, %f942, %f938, %f921;
	fma.rn.f32 	%f946, %f942, %f940, %f922;
	ld.shared.f32 	%f947, [%r16+116];
	fma.rn.f32 	%f948, %f947, %f934, %f924;
	fma.rn.f32 	%f949, %f947, %f936, %f925;
	fma.rn.f32 	%f950, %f947, %f938, %f926;
	fma.rn.f32 	%f951, %f947, %f940, %f927;
	ld.shared.f32 	%f952, [%r16+180];
	fma.rn.f32 	%f953, %f952, %f934, %f929;
	fma.rn.f32 	%f954, %f952, %f936, %f930;
	fma.rn.f32 	%f955, %f952, %f938, %f931;
	fma.rn.f32 	%f956, %f952, %f940, %f932;
	ld.shared.f32 	%f957, [%r16+-8];
	ld.shared.f32 	%f958, [%r25+3328];
	fma.rn.f32 	%f959, %f957, %f958, %f935;
	ld.shared.f32 	%f960, [%r25+3332];
	fma.rn.f32 	%f961, %f957, %f960, %f937;
	ld.shared.f32 	%f962, [%r25+3336];
	fma.rn.f32 	%f963, %f957, %f962, %f939;
	ld.shared.f32 	%f964, [%r25+3340];
	fma.rn.f32 	%f965, %f957, %f964, %f941;
	ld.shared.f32 	%f966, [%r16+56];
	fma.rn.f32 	%f967, %f966, %f958, %f943;
	fma.rn.f32 	%f968, %f966, %f960, %f944;
	fma.rn.f32 	%f969, %f966, %f962, %f945;
	fma.rn.f32 	%f970, %f966, %f964, %f946;
	ld.shared.f32 	%f971, [%r16+120];
	fma.rn.f32 	%f972, %f971, %f958, %f948;
	fma.rn.f32 	%f973, %f971, %f960, %f949;
	fma.rn.f32 	%f974, %f971, %f962, %f950;
	fma.rn.f32 	%f975, %f971, %f964, %f951;
	ld.shared.f32 	%f976, [%r16+184];
	fma.rn.f32 	%f977, %f976, %f958, %f953;
	fma.rn.f32 	%f978, %f976, %f960, %f954;
	fma.rn.f32 	%f979, %f976, %f962, %f955;
	fma.rn.f32 	%f980, %f976, %f964, %f956;
	ld.shared.f32 	%f981, [%r16+-4];
	ld.shared.f32 	%f982, [%r25+3584];
	fma.rn.f32 	%f983, %f981, %f982, %f959;
	ld.shared.f32 	%f984, [%r25+3588];
	fma.rn.f32 	%f985, %f981, %f984, %f961;
	ld.shared.f32 	%f986, [%r25+3592];
	fma.rn.f32 	%f987, %f981, %f986, %f963;
	ld.shared.f32 	%f988, [%r25+3596];
	fma.rn.f32 	%f989, %f981, %f988, %f965;
	ld.shared.f32 	%f990, [%r16+60];
	fma.rn.f32 	%f991, %f990, %f982, %f967;
	fma.rn.f32 	%f992, %f990, %f984, %f968;
	fma.rn.f32 	%f993, %f990, %f986, %f969;
	fma.rn.f32 	%f994, %f990, %f988, %f970;
	ld.shared.f32 	%f995, [%r16+124];
	fma.rn.f32 	%f996, %f995, %f982, %f972;
	fma.rn.f32 	%f997, %f995, %f984, %f973;
	fma.rn.f32 	%f998, %f995, %f986, %f974;
	fma.rn.f32 	%f999, %f995, %f988, %f975;
	ld.shared.f32 	%f1000, [%r16+188];
	fma.rn.f32 	%f1001, %f1000, %f982, %f977;
	fma.rn.f32 	%f1002, %f1000, %f984, %f978;
	fma.rn.f32 	%f1003, %f1000, %f986, %f979;
	fma.rn.f32 	%f1004, %f1000, %f988, %f980;
	ld.shared.f32 	%f1005, [%r16];
	ld.shared.f32 	%f1006, [%r25+3840];
	fma.rn.f32 	%f1092, %f1005, %f1006, %f983;
	ld.shared.f32 	%f1007, [%r25+3844];
	fma.rn.f32 	%f1091, %f1005, %f1007, %f985;
	ld.shared.f32 	%f1008, [%r25+3848];
	fma.rn.f32 	%f1090, %f1005, %f1008, %f987;
	ld.shared.f32 	%f1009, [%r25+3852];
	fma.rn.f32 	%f1089, %f1005, %f1009, %f989;
	ld.shared.f32 	%f1010, [%r16+64];
	fma.rn.f32 	%f1088, %f1010, %f1006, %f991;
	fma.rn.f32 	%f1087, %f1010, %f1007, %f992;
	fma.rn.f32 	%f1086, %f1010, %f1008, %f993;
	fma.rn.f32 	%f1085, %f1010, %f1009, %f994;
	ld.shared.f32 	%f1011, [%r16+128];
	fma.rn.f32 	%f1084, %f1011, %f1006, %f996;
	fma.rn.f32 	%f1083, %f1011, %f1007, %f997;
	fma.rn.f32 	%f1082, %f1011, %f1008, %f998;
	fma.rn.f32 	%f1081, %f1011, %f1009, %f999;
	ld.shared.f32 	%f1012, [%r16+192];
	fma.rn.f32 	%f1080, %f1012, %f1006, %f1001;
	fma.rn.f32 	%f1079, %f1012, %f1007, %f1002;
	fma.rn.f32 	%f1078, %f1012, %f1008, %f1003;
	fma.rn.f32 	%f1077, %f1012, %f1009, %f1004;
	bar.sync 	0;
	add.s64 	%rd292, %rd292, 16;
	add.s64 	%rd291, %rd291, %rd86;
	add.s64 	%rd290, %rd290, 64;
	add.s64 	%rd289, %rd289, %rd97;
	setp.lt.s64 	%p102, %rd292, %rd141;
	@%p102 bra 	$L__BB1_87;
$L__BB1_132:
	mul.lo.s64 	%rd270, %rd133, %rd2;
	mul.lo.s64 	%rd271, %rd270, %rd142;
	mad.lo.s64 	%rd272, %rd133, %rd4, %rd271;
	add.s64 	%rd273, %rd272, %rd144;
	cvta.to.global.u64 	%rd274, %rd131;
	shl.b64 	%rd275, %rd273, 2;
	add.s64 	%rd122, %rd274, %rd275;
	st.global.f32 	[%rd122], %f1092;
	setp.ge.s64 	%p103, %rd65, %rd133;
	@%p103 bra 	$L__BB1_134;
	st.global.f32 	[%rd122+4], %f1091;
$L__BB1_134:
	setp.ge.s64 	%p104, %rd66, %rd133;
	@%p104 bra 	$L__BB1_136;
	st.global.f32 	[%rd122+8], %f1090;
$L__BB1_136:
	setp.ge.s64 	%p105, %rd67, %rd133;
	@%p105 bra 	$L__BB1_138;
	st.global.f32 	[%rd122+12], %f1089;
$L__BB1_138:
	setp.ge.s64 	%p106, %rd68, %rd142;
	@%p106 bra 	$L__BB1_145;
	setp.ge.s64 	%p107, %rd65, %rd133;
	shl.b64 	%rd276, %rd133, 2;
	add.s64 	%rd123, %rd122, %rd276;
	st.global.f32 	[%rd123], %f1088;
	@%p107 bra 	$L__BB1_141;
	st.global.f32 	[%rd123+4], %f1087;
$L__BB1_141:
	setp.ge.s64 	%p108, %rd66, %rd133;
	@%p108 bra 	$L__BB1_143;
	st.global.f32 	[%rd123+8], %f1086;
$L__BB1_143:
	setp.ge.s64 	%p109, %rd67, %rd133;
	@%p109 bra 	$L__BB1_145;
	st.global.f32 	[%rd123+12], %f1085;
$L__BB1_145:
	setp.ge.s64 	%p110, %rd70, %rd142;
	@%p110 bra 	$L__BB1_152;
	setp.ge.s64 	%p111, %rd65, %rd133;
	shl.b64 	%rd277, %rd133, 3;
	add.s64 	%rd124, %rd122, %rd277;
	st.global.f32 	[%rd124], %f1084;
	@%p111 bra 	$L__BB1_148;
	st.global.f32 	[%rd124+4], %f1083;
$L__BB1_148:
	setp.ge.s64 	%p112, %rd66, %rd133;
	@%p112 bra 	$L__BB1_150;
	st.global.f32 	[%rd124+8], %f1082;
$L__BB1_150:
	setp.ge.s64 	%p113, %rd67, %rd133;
	@%p113 bra 	$L__BB1_152;
	st.global.f32 	[%rd124+12], %f1081;
$L__BB1_152:
	setp.ge.s64 	%p114, %rd72, %rd142;
	@%p114 bra 	$L__BB1_159;
	setp.ge.s64 	%p115, %rd65, %rd133;
	mad.lo.s64 	%rd125, %rd133, 12, %rd122;
	st.global.f32 	[%rd125], %f1080;
	@%p115 bra 	$L__BB1_155;
	st.global.f32 	[%rd125+4], %f1079;
$L__BB1_155:
	setp.ge.s64 	%p116, %rd66, %rd133;
	@%p116 bra 	$L__BB1_157;
	st.global.f32 	[%rd125+8], %f1078;
$L__BB1_157:
	setp.ge.s64 	%p117, %rd67, %rd133;
	@%p117 bra 	$L__BB1_159;
	st.global.f32 	[%rd125+12], %f1077;
$L__BB1_159:
	ret;

}
	// .globl	_Z16ddA_y_bwd_kernelPKfS0_Pfllll
.visible .entry _Z16ddA_y_bwd_kernelPKfS0_Pfllll(
	.param .u64 .ptr .align 1 _Z16ddA_y_bwd_kernelPKfS0_Pfllll_param_0,
	.param .u64 .ptr .align 1 _Z16ddA_y_bwd_kernelPKfS0_Pfllll_param_1,
	.param .u64 .ptr .align 1 _Z16ddA_y_bwd_kernelPKfS0_Pfllll_param_2,
	.param .u64 _Z16ddA_y_bwd_kernelPKfS0_Pfllll_param_3,
	.param .u64 _Z16ddA_y_bwd_kernelPKfS0_Pfllll_param_4,
	.param .u64 _Z16ddA_y_bwd_kernelPKfS0_Pfllll_param_5,
	.param .u64 _Z16ddA_y_bwd_kernelPKfS0_Pfllll_param_6
)
{
	.reg .pred 	%p<13>;
	.reg .b32 	%r<14>;
	.reg .b32 	%f<114>;
	.reg .b64 	%rd<93>;

	ld.param.u64 	%rd46, [_Z16ddA_y_bwd_kernelPKfS0_Pfllll_param_0];
	ld.param.u64 	%rd47, [_Z16ddA_y_bwd_kernelPKfS0_Pfllll_param_1];
	ld.param.u64 	%rd48, [_Z16ddA_y_bwd_kernelPKfS0_Pfllll_param_3];
	ld.param.u64 	%rd43, [_Z16ddA_y_bwd_kernelPKfS0_Pfllll_param_4];
	ld.param.u64 	%rd44, [_Z16ddA_y_bwd_kernelPKfS0_Pfllll_param_5];
	ld.param.u64 	%rd45, [_Z16ddA_y_bwd_kernelPKfS0_Pfllll_param_6];
	cvta.to.global.u64 	%rd1, %rd47;
	cvta.to.global.u64 	%rd2, %rd46;
	mov.u32 	%r1, %ctaid.x;
	mov.u32 	%r2, %ntid.x;
	mul.wide.u32 	%rd49, %r1, %r2;
	mov.u32 	%r3, %tid.x;
	cvt.u64.u32 	%rd50, %r3;
	add.s64 	%rd3, %rd49, %rd50;
	mul.lo.s64 	%rd51, %rd43, %rd48;
	mul.lo.s64 	%rd52, %rd51, %rd44;
	setp.ge.s64 	%p1, %rd3, %rd52;
	@%p1 bra 	$L__BB2_21;
	or.b64  	%rd53, %rd3, %rd43;
	and.b64  	%rd54, %rd53, -4294967296;
	setp.ne.s64 	%p2, %rd54, 0;
	@%p2 bra 	$L__BB2_3;
	cvt.u32.u64 	%r4, %rd43;
	cvt.u32.u64 	%r5, %rd3;
	div.u32 	%r6, %r5, %r4;
	mul.lo.s32 	%r7, %r6, %r4;
	sub.s32 	%r8, %r5, %r7;
	cvt.u64.u32 	%rd80, %r6;
	cvt.u64.u32 	%rd81, %r8;
	bra.uni 	$L__BB2_4;
$L__BB2_3:
	div.s64 	%rd80, %rd3, %rd43;
	mul.lo.s64 	%rd55, %rd80, %rd43;
	sub.s64 	%rd81, %rd3, %rd55;
$L__BB2_4:
	or.b64  	%rd56, %rd80, %rd44;
	and.b64  	%rd57, %rd56, -4294967296;
	setp.ne.s64 	%p3, %rd57, 0;
	@%p3 bra 	$L__BB2_6;
	cvt.u32.u64 	%r9, %rd44;
	cvt.u32.u64 	%r10, %rd80;
	div.u32 	%r11, %r10, %r9;
	mul.lo.s32 	%r12, %r11, %r9;
	sub.s32 	%r13, %r10, %r12;
	cvt.u64.u32 	%rd82, %r11;
	cvt.u64.u32 	%rd83, %r13;
	bra.uni 	$L__BB2_7;
$L__BB2_6:
	div.s64 	%rd82, %rd80, %rd44;
	mul.lo.s64 	%rd58, %rd82, %rd44;
	sub.s64 	%rd83, %rd80, %rd58;
$L__BB2_7:
	mad.lo.s64 	%rd59, %rd82, %rd43, %rd81;
	mad.lo.s64 	%rd60, %rd59, %rd44, %rd83;
	mul.lo.s64 	%rd16, %rd60, %rd45;
	setp.lt.s64 	%p4, %rd45, 1;
	mov.f32 	%f113, 0f00000000;
	@%p4 bra 	$L__BB2_20;
	setp.lt.u64 	%p5, %rd45, 16;
	mov.f32 	%f113, 0f00000000;
	mov.b64 	%rd88, 0;
	@%p5 bra 	$L__BB2_11;
	and.b64  	%rd88, %rd45, 9223372036854775792;
	shl.b64 	%rd62, %rd16, 2;
	add.s64 	%rd63, %rd62, 32;
	add.s64 	%rd85, %rd2, %rd63;
	add.s64 	%rd84, %rd1, %rd63;
	mov.f32 	%f113, 0f00000000;
	mov.u64 	%rd86, %rd88;
$L__BB2_10:
	.pragma "nounroll";
	ld.global.f32 	%f18, [%rd85+-32];
	ld.global.f32 	%f19, [%rd84+-32];
	fma.rn.f32 	%f20, %f18, %f19, %f113;
	ld.global.f32 	%f21, [%rd85+-28];
	ld.global.f32 	%f22, [%rd84+-28];
	fma.rn.f32 	%f23, %f21, %f22, %f20;
	ld.global.f32 	%f24, [%rd85+-24];
	ld.global.f32 	%f25, [%rd84+-24];
	fma.rn.f32 	%f26, %f24, %f25, %f23;
	ld.global.f32 	%f27, [%rd85+-20];
	ld.global.f32 	%f28, [%rd84+-20];
	fma.rn.f32 	%f29, %f27, %f28, %f26;
	ld.global.f32 	%f30, [%rd85+-16];
	ld.global.f32 	%f31, [%rd84+-16];
	fma.rn.f32 	%f32, %f30, %f31, %f29;
	ld.global.f32 	%f33, [%rd85+-12];
	ld.global.f32 	%f34, [%rd84+-12];
	fma.rn.f32 	%f35, %f33, %f34, %f32;
	ld.global.f32 	%f36, [%rd85+-8];
	ld.global.f32 	%f37, [%rd84+-8];
	fma.rn.f32 	%f38, %f36, %f37, %f35;
	ld.global.f32 	%f39, [%rd85+-4];
	ld.global.f32 	%f40, [%rd84+-4];
	fma.rn.f32 	%f41, %f39, %f40, %f38;
	ld.global.f32 	%f42, [%rd85];
	ld.global.f32 	%f43, [%rd84];
	fma.rn.f32 	%f44, %f42, %f43, %f41;
	ld.global.f32 	%f45, [%rd85+4];
	ld.global.f32 	%f46, [%rd84+4];
	fma.rn.f32 	%f47, %f45, %f46, %f44;
	ld.global.f32 	%f48, [%rd85+8];
	ld.global.f32 	%f49, [%rd84+8];
	fma.rn.f32 	%f50, %f48, %f49, %f47;
	ld.global.f32 	%f51, [%rd85+12];
	ld.global.f32 	%f52, [%rd84+12];
	fma.rn.f32 	%f53, %f51, %f52, %f50;
	ld.global.f32 	%f54, [%rd85+16];
	ld.global.f32 	%f55, [%rd84+16];
	fma.rn.f32 	%f56, %f54, %f55, %f53;
	ld.global.f32 	%f57, [%rd85+20];
	ld.global.f32 	%f58, [%rd84+20];
	fma.rn.f32 	%f59, %f57, %f58, %f56;
	ld.global.f32 	%f60, [%rd85+24];
	ld.global.f32 	%f61, [%rd84+24];
	fma.rn.f32 	%f62, %f60, %f61, %f59;
	ld.global.f32 	%f63, [%rd85+28];
	ld.global.f32 	%f64, [%rd84+28];
	fma.rn.f32 	%f113, %f63, %f64, %f62;
	add.s64 	%rd86, %rd86, -16;
	add.s64 	%rd85, %rd85, 64;
	add.s64 	%rd84, %rd84, 64;
	setp.ne.s64 	%p6, %rd86, 0;
	@%p6 bra 	$L__BB2_10;
$L__BB2_11:
	and.b64  	%rd27, %rd45, 15;
	setp.eq.s64 	%p7, %rd27, 0;
	@%p7 bra 	$L__BB2_20;
	and.b64  	%rd28, %rd45, 7;
	setp.lt.u64 	%p8, %rd27, 8;
	@%p8 bra 	$L__BB2_14;
	add.s64 	%rd64, %rd88, %rd16;
	shl.b64 	%rd65, %rd64, 2;
	add.s64 	%rd66, %rd2, %rd65;
	ld.global.f32 	%f66, [%rd66];
	add.s64 	%rd67, %rd1, %rd65;
	ld.global.f32 	%f67, [%rd67];
	fma.rn.f32 	%f68, %f66, %f67, %f113;
	ld.global.f32 	%f69, [%rd66+4];
	ld.global.f32 	%f70, [%rd67+4];
	fma.rn.f32 	%f71, %f69, %f70, %f68;
	ld.global.f32 	%f72, [%rd66+8];
	ld.global.f32 	%f73, [%rd67+8];
	fma.rn.f32 	%f74, %f72, %f73, %f71;
	ld.global.f32 	%f75, [%rd66+12];
	ld.global.f32 	%f76, [%rd67+12];
	fma.rn.f32 	%f77, %f75, %f76, %f74;
	ld.global.f32 	%f78, [%rd66+16];
	ld.global.f32 	%f79, [%rd67+16];
	fma.rn.f32 	%f80, %f78, %f79, %f77;
	ld.global.f32 	%f81, [%rd66+20];
	ld.global.f32 	%f82, [%rd67+20];
	fma.rn.f32 	%f83, %f81, %f82, %f80;
	ld.global.f32 	%f84, [%rd66+24];
	ld.global.f32 	%f85, [%rd67+24];
	fma.rn.f32 	%f86, %f84, %f85, %f83;
	ld.global.f32 	%f87, [%rd66+28];
	ld.global.f32 	%f88, [%rd67+28];
	fma.rn.f32 	%f113, %f87, %f88, %f86;
	add.s64 	%rd88, %rd88, 8;
$L__BB2_14:
	setp.eq.s64 	%p9, %rd28, 0;
	@%p9 bra 	$L__BB2_20;
	and.b64  	%rd90, %rd45, 3;
	setp.lt.u64 	%p10, %rd28, 4;
	@%p10 bra 	$L__BB2_17;
	add.s64 	%rd68, %rd88, %rd16;
	shl.b64 	%rd69, %rd68, 2;
	add.s64 	%rd70, %rd2, %rd69;
	ld.global.f32 	%f90, [%rd70];
	add.s64 	%rd71, %rd1, %rd69;
	ld.global.f32 	%f91, [%rd71];
	fma.rn.f32 	%f92, %f90, %f91, %f113;
	ld.global.f32 	%f93, [%rd70+4];
	ld.global.f32 	%f94, [%rd71+4];
	fma.rn.f32 	%f95, %f93, %f94, %f92;
	ld.global.f32 	%f96, [%rd70+8];
	ld.global.f32 	%f97, [%rd71+8];
	fma.rn.f32 	%f98, %f96, %f97, %f95;
	ld.global.f32 	%f99, [%rd70+12];
	ld.global.f32 	%f100, [%rd71+12];
	fma.rn.f32 	%f113, %f99, %f100, %f98;
	add.s64 	%rd88, %rd88, 4;
$L__BB2_17:
	setp.eq.s64 	%p11, %rd90, 0;
	@%p11 bra 	$L__BB2_20;
	add.s64 	%rd72, %rd88, %rd16;
	shl.b64 	%rd73, %rd72, 2;
	add.s64 	%rd92, %rd1, %rd73;
	add.s64 	%rd91, %rd2, %rd73;
$L__BB2_19:
	.pragma "nounroll";
	ld.global.f32 	%f101, [%rd91];
	ld.global.f32 	%f102, [%rd92];
	fma.rn.f32 	%f113, %f101, %f102, %f113;
	add.s64 	%rd92, %rd92, 4;
	add.s64 	%rd91, %rd91, 4;
	add.s64 	%rd90, %rd90, -1;
	setp.ne.s64 	%p12, %rd90, 0;
	@%p12 bra 	$L__BB2_19;
$L__BB2_20:
	ld.param.u64 	%rd79, [_Z16ddA_y_bwd_kernelPKfS0_Pfllll_param_2];
	mad.lo.s64 	%rd74, %rd82, %rd44, %rd83;
	mad.lo.s64 	%rd75, %rd74, %rd43, %rd81;
	cvta.to.global.u64 	%rd76, %rd79;
	shl.b64 	%rd77, %rd75, 2;
	add.s64 	%rd78, %rd76, %rd77;
	ld.global.f32 	%f103, [%rd78];
	add.f32 	%f104, %f113, %f103;
	st.global.f32 	[%rd78], %f104;
$L__BB2_21:
	ret;

}
	// .globl	_Z24chunk_scan_bwd_dx_kernelPKfS0_S0_S0_S0_PfS1_S1_S1_lllll
.visible .entry _Z24chunk_scan_bwd_dx_kernelPKfS0_S0_S0_S0_PfS1_S1_S1_lllll(
	.param .u64 .ptr .align 1 _Z24chunk_scan_bwd_dx_kernelPKfS0_S0_S0_S0_PfS1_S1_S1_lllll_param_0,
	.param .u64 .ptr .align 1 _Z24chunk_scan_bwd_dx_kernelPKfS0_S0_S0_S0_PfS1_S1_S1_lllll_param_1,
	.param .u64 .ptr .align 1 _Z24chunk_scan_bwd_dx_kernelPKfS0_S0_S0_S0_PfS1_S1_S1_lllll_param_2,
	.param .u64 .ptr .align 1 _Z24chunk_scan_bwd_dx_kernelPKfS0_S0_S0_S0_PfS1_S1_S1_lllll_param_3,
	.param .u64 .ptr .align 1 _Z24chunk_scan_bwd_dx_kernelPKfS0_S0_S0_S0_PfS1_S1_S1_lllll_param_4,
	.param .u64 .ptr .align 1 _Z24chunk_scan_bwd_dx_kernelPKfS0_S0_S0_S0_PfS1_S1_S1_lllll_param_5,
	.param .u64 .ptr .align 1 _Z24chunk_scan_bwd_dx_kernelPKfS0_S0_S0_S0_PfS1_S1_S1_lllll_param_6,
	.param .u64 .ptr .align 1 _Z24chunk_scan_bwd_dx_kernelPKfS0_S0_S0_S0_PfS1_S1_S1_lllll_param_7,
	.param .u64 .ptr .align 1 _Z24chunk_scan_bwd_dx_kernelPKfS0_S0_S0_S0_PfS1_S1_S1_lllll_param_8,
	.param .u64 _Z24chunk_scan_bwd_dx_kernelPKfS0_S0_S0_S0_PfS1_S1_S1_lllll_param_9,
	.param .u64 _Z24chunk_scan_bwd_dx_kernelPKfS0_S0_S0_S0_PfS1_S1_S1_lllll_param_10,
	.param .u64 _Z24chunk_scan_bwd_dx_kernelPKfS0_S0_S0_S0_PfS1_S1_S1_lllll_param_11,
	.param .u64 _Z24chunk_scan_bwd_dx_kernelPKfS0_S0_S0_S0_PfS1_S1_S1_lllll_param_12,
	.param .u64 _Z24chunk_scan_bwd_dx_kernelPKfS0_S0_S0_S0_PfS1_S1_S1_lllll_param_13
)
{
	.reg .pred 	%p<147>;
	.reg .b32 	%r<555>;
	.reg .b32 	%f<925>;
	.reg .b64 	%rd<334>;
	// demoted variable
	.shared .align 4 .b8 _ZZ24chunk_scan_bwd_dx_kernelPKfS0_S0_S0_S0_PfS1_S1_S1_lllllE7sh_temp[2048];
	// demoted variable
	.shared .align 4 .b8 _ZZ24chunk_scan_bwd_dx_kernelPKfS0_S0_S0_S0_PfS1_S1_S1_lllllE6sh_ddt[2048];
	// demoted variable
	.shared .align 4 .b8 _ZZ24chunk_scan_bwd_dx_kernelPKfS0_S0_S0_S0_PfS1_S1_S1_lllllE6sh_ddA[2048];
	// demoted variable
	.shared .align 4 .b8 _ZZ24chunk_scan_bwd_dx_kernelPKfS0_S0_S0_S0_PfS1_S1_S1_lllllE3a_s[4096];
	// demoted variable
	.shared .align 4 .b8 _ZZ24chunk_scan_bwd_dx_kernelPKfS0_S0_S0_S0_PfS1_S1_S1_lllllE3b_s[4096];
	ld.param.u64 	%rd121, [_Z24chunk_scan_bwd_dx_kernelPKfS0_S0_S0_S0_PfS1_S1_S1_lllll_param_7];
	ld.param.u64 	%rd122, [_Z24chunk_scan_bwd_dx_kernelPKfS0_S0_S0_S0_PfS1_S1_S1_lllll_param_9];
	ld.param.u64 	%rd123, [_Z24chunk_scan_bwd_dx_kernelPKfS0_S0_S0_S0_PfS1_S1_S1_lllll_param_10];
	ld.param.u64 	%rd118, [_Z24chunk_scan_bwd_dx_kernelPKfS0_S0_S0_S0_PfS1_S1_S1_lllll_param_11];
	ld.param.u64 	%rd124, [_Z24chunk_scan_bwd_dx_kernelPKfS0_S0_S0_S0_PfS1_S1_S1_lllll_param_12];
	ld.param.u64 	%rd120, [_Z24chunk_scan_bwd_dx_kernelPKfS0_S0_S0_S0_PfS1_S1_S1_lllll_param_13];
	cvta.to.global.u64 	%rd1, %rd121;
	mov.u32 	%r73, %ctaid.z;
	cvt.u64.u32 	%rd2, %r73;
	mov.u32 	%r74, %ctaid.y;
	mov.u32 	%r75, %ctaid.x;
	shl.b32 	%r1, %r74, 6;
	mul.wide.u32 	%rd3, %r75, 64;
	mov.u32 	%r2, %tid.y;
	mov.u32 	%r3, %tid.x;
	shl.b32 	%r76, %r2, 2;
	add.s32 	%r77, %r76, %r1;
	cvt.u64.u32 	%rd4, %r77;
	shl.b32 	%r4, %r3, 2;
	cvt.u64.u32 	%rd125, %r4;
	add.s64 	%rd126, %rd3, %rd125;
	setp.le.s64 	%p2, %rd122, %rd2;
	setp.le.s64 	%p3, %rd123, %rd4;
	or.pred  	%p4, %p2, %p3;
	setp.ge.s64 	%p5, %rd126, %rd124;
	or.pred  	%p6, %p4, %p5;
	@%p6 bra 	$L__BB3_163;
	mul.lo.s64 	%rd6, %rd123, %rd2;
	or.b64  	%rd127, %rd124, %rd120;
	and.b64  	%rd128, %rd127, -4294967296;
	setp.ne.s64 	%p7, %rd128, 0;
	@%p7 bra 	$L__BB3_3;
	cvt.u32.u64 	%r79, %rd120;
	cvt.u32.u64 	%r80, %rd124;
	div.u32 	%r81, %r80, %r79;
	cvt.u64.u32 	%rd312, %r81;
	bra.uni 	$L__BB3_4;
$L__BB3_3:
	div.s64 	%rd312, %rd124, %rd120;
$L__BB3_4:
	add.s64 	%rd10, %rd120, 63;
	or.b64  	%rd129, %rd10, %rd120;
	and.b64  	%rd130, %rd129, -4294967296;
	setp.ne.s64 	%p8, %rd130, 0;
	@%p8 bra 	$L__BB3_6;
	cvt.u32.u64 	%r82, %rd120;
	cvt.u32.u64 	%r83, %rd10;
	div.u32 	%r84, %r83, %r82;
	cvt.u64.u32 	%rd313, %r84;
	bra.uni 	$L__BB3_7;
$L__BB3_6:
	div.s64 	%rd313, %rd10, %rd120;
$L__BB3_7:
	cvt.u32.u64 	%r85, %rd313;
	min.s32 	%r5, %r85, 8;
	or.b64  	%rd131, %rd3, %rd120;
	and.b64  	%rd132, %rd131, -4294967296;
	setp.ne.s64 	%p9, %rd132, 0;
	@%p9 bra 	$L__BB3_9;
	cvt.u32.u64 	%r86, %rd120;
	cvt.u32.u64 	%r87, %rd3;
	div.u32 	%r88, %r87, %r86;
	cvt.u64.u32 	%rd314, %r88;
	bra.uni 	$L__BB3_10;
$L__BB3_9:
	div.s64 	%rd314, %rd3, %rd120;
$L__BB3_10:
	shl.b32 	%r6, %r2, 4;
	add.s32 	%r554, %r6, %r3;
	shl.b32 	%r8, %r5, 6;
	setp.ge.s32 	%p10, %r554, %r8;
	@%p10 bra 	$L__BB3_19;
	add.s32 	%r89, %r554, 256;
	max.u32 	%r90, %r8, %r89;
	not.b32 	%r91, %r3;
	add.s32 	%r92, %r90, %r91;
	sub.s32 	%r9, %r92, %r6;
	shr.u32 	%r93, %r9, 8;
	add.s32 	%r10, %r93, 1;
	setp.lt.u32 	%p11, %r9, 768;
	mov.u32 	%r548, %r554;
	@%p11 bra 	$L__BB3_14;
	shl.b32 	%r94, %r5, 2;
	sub.s32 	%r11, 32, %r94;
	mov.u32 	%r95, _ZZ24chunk_scan_bwd_dx_kernelPKfS0_S0_S0_S0_PfS1_S1_S1_lllllE7sh_temp;
	add.s32 	%r12, %r95, %r4;
	shl.b32 	%r546, %r2, 6;
	mov.u32 	%r96, _ZZ24chunk_scan_bwd_dx_kernelPKfS0_S0_S0_S0_PfS1_S1_S1_lllllE6sh_ddt;
	add.s32 	%r14, %r96, %r4;
	mov.u32 	%r97, _ZZ24chunk_scan_bwd_dx_kernelPKfS0_S0_S0_S0_PfS1_S1_S1_lllllE6sh_ddA;
	add.s32 	%r15, %r97, %r4;
	and.b32  	%r98, %r10, 33554428;
	neg.s32 	%r545, %r98;
	mov.u32 	%r548, %r554;
$L__BB3_13:
	.pragma "nounroll";
	div.s32 	%r99, %r548, %r5;
	mad.lo.s32 	%r100, %r11, %r99, %r546;
	add.s32 	%r101, %r12, %r100;
	mov.b32 	%r102, 0;
	st.shared.u32 	[%r101], %r102;
	add.s32 	%r103, %r14, %r100;
	st.shared.u32 	[%r103], %r102;
	add.s32 	%r104, %r15, %r100;
	st.shared.u32 	[%r104], %r102;
	add.s32 	%r105, %r548, 256;
	div.s32 	%r106, %r105, %r5;
	mad.lo.s32 	%r107, %r11, %r106, %r546;
	add.s32 	%r108, %r12, %r107;
	st.shared.u32 	[%r108+1024], %r102;
	add.s32 	%r109, %r14, %r107;
	st.shared.u32 	[%r109+1024], %r102;
	add.s32 	%r110, %r15, %r107;
	st.shared.u32 	[%r110+1024], %r102;
	add.s32 	%r111, %r548, 512;
	div.s32 	%r112, %r111, %r5;
	mad.lo.s32 	%r113, %r11, %r112, %r546;
	add.s32 	%r114, %r12, %r113;
	st.shared.u32 	[%r114+2048], %r102;
	add.s32 	%r115, %r14, %r113;
	st.shared.u32 	[%r115+2048], %r102;
	add.s32 	%r116, %r15, %r113;
	st.shared.u32 	[%r116+2048], %r102;
	add.s32 	%r117, %r548, 768;
	div.s32 	%r118, %r117, %r5;
	mad.lo.s32 	%r119, %r11, %r118, %r546;
	add.s32 	%r120, %r12, %r119;
	st.shared.u32 	[%r120+3072], %r102;
	add.s32 	%r121, %r14, %r119;
	st.shared.u32 	[%r121+3072], %r102;
	add.s32 	%r122, %r15, %r119;
	st.shared.u32 	[%r122+3072], %r102;
	add.s32 	%r548, %r548, 1024;
	add.s32 	%r546, %r546, 4096;
	add.s32 	%r545, %r545, 4;
	setp.ne.s32 	%p12, %r545, 0;
	@%p12 bra 	$L__BB3_13;
$L__BB3_14:
	and.b32  	%r123, %r10, 3;
	setp.eq.s32 	%p13, %r123, 0;
	@%p13 bra 	$L__BB3_19;
	setp.eq.s32 	%p14, %r123, 1;
	@%p14 bra 	$L__BB3_17;
	div.s32 	%r124, %r548, %r5;
	mul.lo.s32 	%r125, %r124, %r5;
	sub.s32 	%r126, %r548, %r125;
	shl.b32 	%r127, %r124, 5;
	mov.u32 	%r128, _ZZ24chunk_scan_bwd_dx_kernelPKfS0_S0_S0_S0_PfS1_S1_S1_lllllE7sh_temp;
	add.s32 	%r129, %r128, %r127;
	shl.b32 	%r130, %r126, 2;
	add.s32 	%r131, %r129, %r130;
	mov.b32 	%r132, 0;
	st.shared.u32 	[%r131], %r132;
	mov.u32 	%r133, _ZZ24chunk_scan_bwd_dx_kernelPKfS0_S0_S0_S0_PfS1_S1_S1_lllllE6sh_ddt;
	add.s32 	%r134, %r133, %r127;
	add.s32 	%r135, %r134, %r130;
	st.shared.u32 	[%r135], %r132;
	mov.u32 	%r136, _ZZ24chunk_scan_bwd_dx_kernelPKfS0_S0_S0_S0_PfS1_S1_S1_lllllE6sh_ddA;
	add.s32 	%r137, %r136, %r127;
	add.s32 	%r138, %r137, %r130;
	st.shared.u32 	[%r138], %r132;
	add.s32 	%r139, %r548, 256;
	div.s32 	%r140, %r139, %r5;
	mul.lo.s32 	%r141, %r140, %r5;
	sub.s32 	%r142, %r548, %r141;
	shl.b32 	%r143, %r140, 5;
	add.s32 	%r144, %r128, %r143;
	shl.b32 	%r145, %r142, 2;
	add.s32 	%r146, %r144, %r145;
	st.shared.u32 	[%r146+1024], %r132;
	add.s32 	%r147, %r133, %r143;
	add.s32 	%r148, %r147, %r145;
	st.shared.u32 	[%r148+1024], %r132;
	add.s32 	%r149, %r136, %r143;
	add.s32 	%r150, %r149, %r145;
	st.shared.u32 	[%r150+1024], %r132;
	add.s32 	%r548, %r548, 512;
$L__BB3_17:
	and.b32  	%r151, %r9, 256;
	setp.ne.s32 	%p15, %r151, 0;
	@%p15 bra 	$L__BB3_19;
	div.s32 	%r152, %r548, %r5;
	mul.lo.s32 	%r153, %r152, %r5;
	sub.s32 	%r154, %r548, %r153;
	shl.b32 	%r155, %r152, 5;
	mov.u32 	%r156, _ZZ24chunk_scan_bwd_dx_kernelPKfS0_S0_S0_S0_PfS1_S1_S1_lllllE7sh_temp;
	add.s32 	%r157, %r156, %r155;
	shl.b32 	%r158, %r154, 2;
	add.s32 	%r159, %r157, %r158;
	mov.b32 	%r160, 0;
	st.shared.u32 	[%r159], %r160;
	mov.u32 	%r161, _ZZ24chunk_scan_bwd_dx_kernelPKfS0_S0_S0_S0_PfS1_S1_S1_lllllE6sh_ddt;
	add.s32 	%r162, %r161, %r155;
	add.s32 	%r163, %r162, %r158;
	st.shared.u32 	[%r163], %r160;
	mov.u32 	%r164, _ZZ24chunk_scan_bwd_dx_kernelPKfS0_S0_S0_S0_PfS1_S1_S1_lllllE6sh_ddA;
	add.s32 	%r165, %r164, %r155;
	add.s32 	%r166, %r165, %r158;
	st.shared.u32 	[%r166], %r160;
$L__BB3_19:
	bar.sync 	0;
	setp.lt.s64 	%p16, %rd118, 1;
	mov.f32 	%f909, 0f00000000;
	mov.f32 	%f910, %f909;
	mov.f32 	%f911, %f909;
	mov.f32 	%f912, %f909;
	mov.f32 	%f913, %f909;
	mov.f32 	%f914, %f909;
	mov.f32 	%f915, %f909;
	mov.f32 	%f916, %f909;
	mov.f32 	%f917, %f909;
	mov.f32 	%f918, %f909;
	mov.f32 	%f919, %f909;
	mov.f32 	%f920, %f909;
	mov.f32 	%f921, %f909;
	mov.f32 	%f922, %f909;
	mov.f32 	%f923, %f909;
	mov.f32 	%f924, %f909;
	@%p16 bra 	$L__BB3_54;
	ld.param.u64 	%rd304, [_Z24chunk_scan_bwd_dx_kernelPKfS0_S0_S0_S0_PfS1_S1_S1_lllll_param_1];
	ld.param.u64 	%rd303, [_Z24chunk_scan_bwd_dx_kernelPKfS0_S0_S0_S0_PfS1_S1_S1_lllll_param_0];
	mul.lo.s64 	%rd134, %rd118, %rd2;
	cvta.to.global.u64 	%rd135, %rd303;
	and.b32  	%r167, %r3, 15;
	cvt.u64.u32 	%rd136, %r167;
	and.b32  	%r168, %r554, 63;
	cvt.u64.u32 	%rd137, %r168;
	shr.u32 	%r169, %r554, 4;
	add.s32 	%r170, %r1, %r169;
	cvt.u64.u32 	%rd138, %r170;
	add.s64 	%rd139, %rd6, %rd138;
	add.s32 	%r171, %r554, 256;
	shr.u32 	%r172, %r171, 4;
	add.s32 	%r173, %r1, %r172;
	cvt.u64.u32 	%rd140, %r173;
	add.s64 	%rd141, %rd6, %rd140;
	add.s32 	%r174, %r554, 512;
	shr.u32 	%r175, %r174, 4;
	add.s32 	%r176, %r1, %r175;
	cvt.u64.u32 	%rd142, %r176;
	add.s64 	%rd143, %rd6, %rd142;
	add.s32 	%r177, %r554, 768;
	shr.u32 	%r178, %r177, 4;
	add.s32 	%r179, %r1, %r178;
	cvt.u64.u32 	%rd144, %r179;
	add.s64 	%rd145, %rd6, %rd144;
	shr.u32 	%r180, %r554, 6;
	cvt.u64.u32 	%rd146, %r180;
	shr.u32 	%r181, %r171, 6;
	cvt.u64.u32 	%rd147, %r181;
	shr.u32 	%r182, %r174, 6;
	cvt.u64.u32 	%rd148, %r182;
	shr.u32 	%r183, %r177, 6;
	cvt.u64.u32 	%rd149, %r183;
	add.s64 	%rd150, %rd149, %rd134;
	mad.lo.s64 	%rd151, %rd124, %rd150, %rd3;
	add.s64 	%rd152, %rd151, %rd137;
	shl.b64 	%rd17, %rd152, 2;
	add.s64 	%rd153, %rd148, %rd134;
	mad.lo.s64 	%rd154, %rd124, %rd153, %rd3;
	add.s64 	%rd155, %rd154, %rd137;
	shl.b64 	%rd18, %rd155, 2;
	add.s64 	%rd156, %rd147, %rd134;
	mad.lo.s64 	%rd157, %rd124, %rd156, %rd3;
	add.s64 	%rd158, %rd157, %rd137;
	shl.b64 	%rd19, %rd158, 2;
	add.s64 	%rd159, %rd146, %rd134;
	mad.lo.s64 	%rd160, %rd124, %rd159, %rd3;
	add.s64 	%rd161, %rd160, %rd137;
	shl.b64 	%rd20, %rd161, 2;
	mad.lo.s64 	%rd162, %rd145, %rd118, %rd136;
	shl.b64 	%rd163, %rd162, 2;
	add.s64 	%rd318, %rd135, %rd163;
	mad.lo.s64 	%rd164, %rd143, %rd118, %rd136;
	shl.b64 	%rd165, %rd164, 2;
	add.s64 	%rd317, %rd135, %rd165;
	mad.lo.s64 	%rd166, %rd141, %rd118, %rd136;
	shl.b64 	%rd167, %rd166, 2;
	add.s64 	%rd316, %rd135, %rd167;
	mad.lo.s64 	%rd168, %rd139, %rd118, %rd136;
	shl.b64 	%rd169, %rd168, 2;
	add.s64 	%rd315, %rd135, %rd169;
	cvta.to.global.u64 	%rd319, %rd304;
	mov.b64 	%rd320, 0;
	mov.f32 	%f909, 0f00000000;
$L__BB3_21:
	setp.gt.u32 	%p17, %r554, 1023;
	@%p17 bra 	$L__BB3_25;
	cvt.u64.u32 	%rd170, %r167;
	add.s64 	%rd171, %rd170, %rd320;
	setp.ge.s64 	%p18, %rd171, %rd118;
	mov.u32 	%r186, %ctaid.y;
	shl.b32 	%r187, %r186, 6;
	shr.u32 	%r188, %r554, 4;
	add.s32 	%r189, %r187, %r188;
	cvt.u64.u32 	%rd172, %r189;
	setp.le.u64 	%p19, %rd123, %rd172;
	mov.f32 	%f901, 0f00000000;
	or.pred  	%p20, %p19, %p18;
	@%p20 bra 	$L__BB3_24;
	ld.global.f32 	%f901, [%rd315];
$L__BB3_24:
	shl.b32 	%r190, %r3, 2;
	and.b32  	%r191, %r190, 60;
	mov.u32 	%r192, _ZZ24chunk_scan_bwd_dx_kernelPKfS0_S0_S0_S0_PfS1_S1_S1_lllllE3a_s;
	add.s32 	%r193, %r192, %r191;
	shl.b32 	%r194, %r554, 2;
	and.b32  	%r195, %r194, 131008;
	add.s32 	%r196, %r193, %r195;
	st.shared.f32 	[%r196], %f901;
$L__BB3_25:
	setp.gt.u32 	%p21, %r554, 767;
	@%p21 bra 	$L__BB3_29;
	cvt.u64.u32 	%rd173, %r167;
	add.s64 	%rd174, %rd173, %rd320;
	setp.ge.s64 	%p22, %rd174, %rd118;
	mov.u32 	%r199, %ctaid.y;
	shl.b32 	%r200, %r199, 6;
	add.s32 	%r201, %r554, 256;
	shr.u32 	%r202, %r201, 4;
	add.s32 	%r203, %r200, %r202;
	cvt.u64.u32 	%rd175, %r203;
	setp.le.u64 	%p23, %rd123, %rd175;
	mov.f32 	%f902, 0f00000000;
	or.pred  	%p24, %p23, %p22;
	@%p24 bra 	$L__BB3_28;
	ld.global.f32 	%f902, [%rd316];
$L__BB3_28:
	shl.b32 	%r204, %r3, 2;
	and.b32  	%r205, %r204, 60;
	mov.u32 	%r206, _ZZ24chunk_scan_bwd_dx_kernelPKfS0_S0_S0_S0_PfS1_S1_S1_lllllE3a_s;
	add.s32 	%r207, %r206, %r205;
	shl.b32 	%r208, %r554, 2;
	add.s32 	%r209, %r208, 1024;
	and.b32  	%r210, %r209, 262080;
	add.s32 	%r211, %r207, %r210;
	st.shared.f32 	[%r211], %f902;
$L__BB3_29:
	setp.gt.u32 	%p25, %r554, 511;
	@%p25 bra 	$L__BB3_33;
	cvt.u64.u32 	%rd176, %r167;
	add.s64 	%rd177, %rd176, %rd320;
	setp.ge.s64 	%p26, %rd177, %rd118;
	mov.u32 	%r214, %ctaid.y;
	shl.b32 	%r215, %r214, 6;
	add.s32 	%r216, %r554, 512;
	shr.u32 	%r217, %r216, 4;
	add.s32 	%r218, %r215, %r217;
	cvt.u64.u32 	%rd178, %r218;
	setp.le.u64 	%p27, %rd123, %rd178;
	mov.f32 	%f903, 0f00000000;
	or.pred  	%p28, %p27, %p26;
	@%p28 bra 	$L__BB3_32;
	ld.global.f32 	%f903, [%rd317];
$L__BB3_32:
	shl.b32 	%r219, %r3, 2;
	and.b32  	%r220, %r219, 60;
	mov.u32 	%r221, _ZZ24chunk_scan_bwd_dx_kernelPKfS0_S0_S0_S0_PfS1_S1_S1_lllllE3a_s;
	add.s32 	%r222, %r221, %r220;
	shl.b32 	%r223, %r554, 2;
	add.s32 	%r224, %r223, 2048;
	and.b32  	%r225, %r224, 262080;
	add.s32 	%r226, %r222, %r225;
	st.shared.f32 	[%r226], %f903;
$L__BB3_33:
	setp.gt.u32 	%p29, %r554, 255;
	@%p29 bra 	$L__BB3_37;
	cvt.u64.u32 	%rd179, %r167;
	add.s64 	%rd180, %rd179, %rd320;
	setp.ge.s64 	%p30, %rd180, %rd118;
	mov.u32 	%r229, %ctaid.y;
	shl.b32 	%r230, %r229, 6;
	add.s32 	%r231, %r554, 768;
	shr.u32 	%r232, %r231, 4;
	add.s32 	%r233, %r230, %r232;
	cvt.u64.u32 	%rd181, %r233;
	setp.le.u64 	%p31, %rd123, %rd181;
	mov.f32 	%f904, 0f00000000;
	or.pred  	%p32, %p31, %p30;
	@%p32 bra 	$L__BB3_36;
	ld.global.f32 	%f904, [%rd318];
$L__BB3_36:
	shl.b32 	%r234, %r3, 2;
	and.b32  	%r235, %r234, 60;
	mov.u32 	%r236, _ZZ24chunk_scan_bwd_dx_kernelPKfS0_S0_S0_S0_PfS1_S1_S1_lllllE3a_s;
	add.s32 	%r237, %r236, %r235;
	shl.b32 	%r238, %r554, 2;
	add.s32 	%r239, %r238, 3072;
	and.b32  	%r240, %r239, 262080;
	add.s32 	%r241, %r237, %r240;
	st.shared.f32 	[%r241], %f904;
$L__BB3_37:
	mov.u32 	%r242, %ctaid.x;
	mul.wide.u32 	%rd182, %r242, 64;
	and.b32  	%r243, %r554, 63;
	cvt.u64.u32 	%rd183, %r243;
	or.b64  	%rd32, %rd182, %rd183;
	@%p17 bra 	$L__BB3_41;
	setp.ge.u64 	%p34, %rd32, %rd124;
	shr.u32 	%r244, %r554, 6;
	cvt.u64.u32 	%rd184, %r244;
	add.s64 	%rd185, %rd184, %rd320;
	setp.ge.s64 	%p35, %rd185, %rd118;
	mov.f32 	%f905, 0f00000000;
	or.pred  	%p36, %p35, %p34;
	@%p36 bra 	$L__BB3_40;
	add.s64 	%rd186, %rd319, %rd20;
	ld.global.f32 	%f905, [%rd186];
$L__BB3_40:
	shl.b32 	%r245, %r554, 2;
	and.b32  	%r246, %r245, 252;
	mov.u32 	%r247, _ZZ24chunk_scan_bwd_dx_kernelPKfS0_S0_S0_S0_PfS1_S1_S1_lllllE3b_s;
	add.s32 	%r248, %r247, %r246;
	and.b32  	%r249, %r245, 130816;
	add.s32 	%r250, %r248, %r249;
	st.shared.f32 	[%r250], %f905;
$L__BB3_41:
	@%p21 bra 	$L__BB3_45;
	setp.ge.u64 	%p38, %rd32, %rd124;
	add.s32 	%r251, %r554, 256;
	shr.u32 	%r252, %r251, 6;
	cvt.u64.u32 	%rd187, %r252;
	add.s64 	%rd188, %rd187, %rd320;
	setp.ge.s64 	%p39, %rd188, %rd118;
	mov.f32 	%f906, 0f00000000;
	or.pred  	%p40, %p39, %p38;
	@%p40 bra 	$L__BB3_44;
	add.s64 	%rd189, %rd319, %rd19;
	ld.global.f32 	%f906, [%rd189];
$L__BB3_44:
	shl.b32 	%r253, %r554, 2;
	and.b32  	%r254, %r253, 252;
	mov.u32 	%r255, _ZZ24chunk_scan_bwd_dx_kernelPKfS0_S0_S0_S0_PfS1_S1_S1_lllllE3b_s;
	add.s32 	%r256, %r255, %r254;
	add.s32 	%r257, %r253, 1024;
	and.b32  	%r258, %r257, 261888;
	add.s32 	%r259, %r256, %r258;
	st.shared.f32 	[%r259], %f906;
$L__BB3_45:
	@%p25 bra 	$L__BB3_49;
	setp.ge.u64 	%p42, %rd32, %rd124;
	add.s32 	%r260, %r554, 512;
	shr.u32 	%r261, %r260, 6;
	cvt.u64.u32 	%rd190, %r261;
	add.s64 	%rd191, %rd190, %rd320;
	setp.ge.s64 	%p43, %rd191, %rd118;
	mov.f32 	%f907, 0f00000000;
	or.pred  	%p44, %p43, %p42;
	@%p44 bra 	$L__BB3_48;
	add.s64 	%rd192, %rd319, %rd18;
	ld.global.f32 	%f907, [%rd192];
$L__BB3_48:
	shl.b32 	%r262, %r554, 2;
	and.b32  	%r263, %r262, 252;
	mov.u32 	%r264, _ZZ24chunk_scan_bwd_dx_kernelPKfS0_S0_S0_S0_PfS1_S1_S1_lllllE3b_s;
	add.s32 	%r265, %r264, %r263;
	add.s32 	%r266, %r262, 2048;
	and.b32  	%r267, %r266, 261888;
	add.s32 	%r268, %r265, %r267;
	st.shared.f32 	[%r268], %f907;
$L__BB3_49:
	@%p29 bra 	$L__BB3_53;
	setp.ge.u64 	%p46, %rd32, %rd124;
	add.s32 	%r269, %r554, 768;
	shr.u32 	%r270, %r269, 6;
	cvt.u64.u32 	%rd193, %r270;
	add.s64 	%rd194, %rd193, %rd320;
	setp.ge.s64 	%p47, %rd194, %rd118;
	mov.f32 	%f908, 0f00000000;
	or.pred  	%p48, %p47, %p46;
	@%p48 bra 	$L__BB3_52;
	add.s64 	%rd195, %rd319, %rd17;
	ld.global.f32 	%f908, [%rd195];
$L__BB3_52:
	shl.b32 	%r271, %r554, 2;
	and.b32  	%r272, %r271, 252;
	mov.u32 	%r273, _ZZ24chunk_scan_bwd_dx_kernelPKfS0_S0_S0_S0_PfS1_S1_S1_lllllE3b_s;
	add.s32 	%r274, %r273, %r272;
	add.s32 	%r275, %r271, 3072;
	and.b32  	%r276, %r275, 261888;
	add.s32 	%r277, %r274, %r276;
	st.shared.f32 	[%r277], %f908;
$L__BB3_53:
	bar.sync 	0;
	shl.b32 	%r278, %r2, 8;
	mov.u32 	%r279, _ZZ24chunk_scan_bwd_dx_kernelPKfS0_S0_S0_S0_PfS1_S1_S1_lllllE3a_s;
	add.s32 	%r280, %r279, %r278;
	ld.shared.f32 	%f75, [%r280];
	shl.b32 	%r281, %r3, 4;
	mov.u32 	%r282, _ZZ24chunk_scan_bwd_dx_kernelPKfS0_S0_S0_S0_PfS1_S1_S1_lllllE3b_s;
	add.s32 	%r283, %r282, %r281;
	ld.shared.f32 	%f76, [%r283];
	fma.rn.f32 	%f77, %f75, %f76, %f924;
	ld.shared.f32 	%f78, [%r283+4];
	fma.rn.f32 	%f79, %f75, %f78, %f923;
	ld.shared.f32 	%f80, [%r283+8];
	fma.rn.f32 	%f81, %f75, %f80, %f922;
	ld.shared.f32 	%f82, [%r283+12];
	fma.rn.f32 	%f83, %f75, %f82, %f921;
	ld.shared.f32 	%f84, [%r280+64];
	fma.rn.f32 	%f85, %f84, %f76, %f920;
	fma.rn.f32 	%f86, %f84, %f78, %f919;
	fma.rn.f32 	%f87, %f84, %f80, %f918;
	fma.rn.f32 	%f88, %f84, %f82, %f917;
	ld.shared.f32 	%f89, [%r280+128];
	fma.rn.f32 	%f90, %f89, %f76, %f916;
	fma.rn.f32 	%f91, %f89, %f78, %f915;
	fma.rn.f32 	%f92, %f89, %f80, %f914;
	fma.rn.f32 	%f93, %f89, %f82, %f913;
	ld.shared.f32 	%f94, [%r280+192];
	fma.rn.f32 	%f95, %f94, %f76, %f912;
	fma.rn.f32 	%f96, %f94, %f78, %f911;
	fma.rn.f32 	%f97, %f94, %f80, %f910;
	fma.rn.f32 	%f98, %f94, %f82, %f909;
	ld.shared.f32 	%f99, [%r280+4];
	ld.shared.f32 	%f100, [%r283+256];
	fma.rn.f32 	%f101, %f99, %f100, %f77;
	ld.shared.f32 	%f102, [%r283+260];
	fma.rn.f32 	%f103, %f99, %f102, %f79;
	ld.shared.f32 	%f104, [%r283+264];
	fma.rn.f32 	%f105, %f99, %f104, %f81;
	ld.shared.f32 	%f106, [%r283+268];
	fma.rn.f32 	%f107, %f99, %f106, %f83;
	ld.shared.f32 	%f108, [%r280+68];
	fma.rn.f32 	%f109, %f108, %f100, %f85;
	fma.rn.f32 	%f110, %f108, %f102, %f86;
	fma.rn.f32 	%f111, %f108, %f104, %f87;
	fma.rn.f32 	%f112, %f108, %f106, %f88;
	ld.shared.f32 	%f113, [%r280+132];
	fma.rn.f32 	%f114, %f113, %f100, %f90;
	fma.rn.f32 	%f115, %f113, %f102, %f91;
	fma.rn.f32 	%f116, %f113, %f104, %f92;
	fma.rn.f32 	%f117, %f113, %f106, %f93;
	ld.shared.f32 	%f118, [%r280+196];
	fma.rn.f32 	%f119, %f118, %f100, %f95;
	fma.rn.f32 	%f120, %f118, %f102, %f96;
	fma.rn.f32 	%f121, %f118, %f104, %f97;
	fma.rn.f32 	%f122, %f118, %f106, %f98;
	ld.shared.f32 	%f123, [%r280+8];
	ld.shared.f32 	%f124, [%r283+512];
	fma.rn.f32 	%f125, %f123, %f124, %f101;
	ld.shared.f32 	%f126, [%r283+516];
	fma.rn.f32 	%f127, %f123, %f126, %f103;
	ld.shared.f32 	%f128, [%r283+520];
	fma.rn.f32 	%f129, %f123, %f128, %f105;
	ld.shared.f32 	%f130, [%r283+524];
	fma.rn.f32 	%f131, %f123, %f130, %f107;
	ld.shared.f32 	%f132, [%r280+72];
	fma.rn.f32 	%f133, %f132, %f124, %f109;
	fma.rn.f32 	%f134, %f132, %f126, %f110;
	fma.rn.f32 	%f135, %f132, %f128, %f111;
	fma.rn.f32 	%f136, %f132, %f130, %f112;
	ld.shared.f32 	%f137, [%r280+136];
	fma.rn.f32 	%f138, %f137, %f124, %f114;
	fma.rn.f32 	%f139, %f137, %f126, %f115;
	fma.rn.f32 	%f140, %f137, %f128, %f116;
	fma.rn.f32 	%f141, %f137, %f130, %f117;
	ld.shared.f32 	%f142, [%r280+200];
	fma.rn.f32 	%f143, %f142, %f124, %f119;
	fma.rn.f32 	%f144, %f142, %f126, %f120;
	fma.rn.f32 	%f145, %f142, %f128, %f121;
	fma.rn.f32 	%f146, %f142, %f130, %f122;
	ld.shared.f32 	%f147, [%r280+12];
	ld.shared.f32 	%f148, [%r283+768];
	fma.rn.f32 	%f149, %f147, %f148, %f125;
	ld.shared.f32 	%f150, [%r283+772];
	fma.rn.f32 	%f151, %f147, %f150, %f127;
	ld.shared.f32 	%f152, [%r283+776];
	fma.rn.f32 	%f153, %f147, %f152, %f129;
	ld.shared.f32 	%f154, [%r283+780];
	fma.rn.f32 	%f155, %f147, %f154, %f131;
	ld.shared.f32 	%f156, [%r280+76];
	fma.rn.f32 	%f157, %f156, %f148, %f133;
	fma.rn.f32 	%f158, %f156, %f150, %f134;
	fma.rn.f32 	%f159, %f156, %f152, %f135;
	fma.rn.f32 	%f160, %f156, %f154, %f136;
	ld.shared.f32 	%f161, [%r280+140];
	fma.rn.f32 	%f162, %f161, %f148, %f138;
	fma.rn.f32 	%f163, %f161, %f150, %f139;
	fma.rn.f32 	%f164, %f161, %f152, %f140;
	fma.rn.f32 	%f165, %f161, %f154, %f141;
	ld.shared.f32 	%f166, [%r280+204];
	fma.rn.f32 	%f167, %f166, %f148, %f143;
	fma.rn.f32 	%f168, %f166, %f150, %f144;
	fma.rn.f32 	%f169, %f166, %f152, %f145;
	fma.rn.f32 	%f170, %f166, %f154, %f146;
	ld.shared.f32 	%f171, [%r280+16];
	ld.shared.f32 	%f172, [%r283+1024];
	fma.rn.f32 	%f173, %f171, %f172, %f149;
	ld.shared.f32 	%f174, [%r283+1028];
	fma.rn.f32 	%f175, %f171, %f174, %f151;
	ld.shared.f32 	%f176, [%r283+1032];
	fma.rn.f32 	%f177, %f171, %f176, %f153;
	ld.shared.f32 	%f178, [%r283+1036];
	fma.rn.f32 	%f179, %f171, %f178, %f155;
	ld.shared.f32 	%f180, [%r280+80];
	fma.rn.f32 	%f181, %f180, %f172, %f157;
	fma.rn.f32 	%f182, %f180, %f174, %f158;
	fma.rn.f32 	%f183, %f180, %f176, %f159;
	fma.rn.f32 	%f184, %f180, %f178, %f160;
	ld.shared.f32 	%f185, [%r280+144];
	fma.rn.f32 	%f186, %f185, %f172, %f162;
	fma.rn.f32 	%f187, %f185, %f174, %f163;
	fma.rn.f32 	%f188, %f185, %f176, %f164;
	fma.rn.f32 	%f189, %f185, %f178, %f165;
	ld.shared.f32 	%f190, [%r280+208];
	fma.rn.f32 	%f191, %f190, %f172, %f167;
	fma.rn.f32 	%f192, %f190, %f174, %f168;
	fma.rn.f32 	%f193, %f190, %f176, %f169;
	fma.rn.f32 	%f194, %f190, %f178, %f170;
	ld.shared.f32 	%f195, [%r280+20];
	ld.shared.f32 	%f196, [%r283+1280];
	fma.rn.f32 	%f197, %f195, %f196, %f173;
	ld.shared.f32 	%f198, [%r283+1284];
	fma.rn.f32 	%f199, %f195, %f198, %f175;
	ld.shared.f32 	%f200, [%r283+1288];
	fma.rn.f32 	%f201, %f195, %f200, %f177;
	ld.shared.f32 	%f202, [%r283+1292];
	fma.rn.f32 	%f203, %f195, %f202, %f179;
	ld.shared.f32 	%f204, [%r280+84];
	fma.rn.f32 	%f205, %f204, %f196, %f181;
	fma.rn.f32 	%f206, %f204, %f198, %f182;
	fma.rn.f32 	%f207, %f204, %f200, %f183;
	fma.rn.f32 	%f208, %f204, %f202, %f184;
	ld.shared.f32 	%f209, [%r280+148];
	fma.rn.f32 	%f210, %f209, %f196, %f186;
	fma.rn.f32 	%f211, %f209, %f198, %f187;
	fma.rn.f32 	%f212, %f209, %f200, %f188;
	fma.rn.f32 	%f213, %f209, %f202, %f189;
	ld.shared.f32 	%f214, [%r280+212];
	fma.rn.f32 	%f215, %f214, %f196, %f191;
	fma.rn.f32 	%f216, %f214, %f198, %f192;
	fma.rn.f32 	%f217, %f214, %f200, %f193;
	fma.rn.f32 	%f218, %f214, %f202, %f194;
	ld.shared.f32 	%f219, [%r280+24];
	ld.shared.f32 	%f220, [%r283+1536];
	fma.rn.f32 	%f221, %f219, %f220, %f197;
	ld.shared.f32 	%f222, [%r283+1540];
	fma.rn.f32 	%f223, %f219, %f222, %f199;
	ld.shared.f32 	%f224, [%r283+1544];
	fma.rn.f32 	%f225, %f219, %f224, %f201;
	ld.shared.f32 	%f226, [%r283+1548];
	fma.rn.f32 	%f227, %f219, %f226, %f203;
	ld.shared.f32 	%f228, [%r280+88];
	fma.rn.f32 	%f229, %f228, %f220, %f205;
	fma.rn.f32 	%f230, %f228, %f222, %f206;
	fma.rn.f32 	%f231, %f228, %f224, %f207;
	fma.rn.f32 	%f232, %f228, %f226, %f208;
	ld.shared.f32 	%f233, [%r280+152];
	fma.rn.f32 	%f234, %f233, %f220, %f210;
	fma.rn.f32 	%f235, %f233, %f222, %f211;
	fma.rn.f32 	%f236, %f233, %f224, %f212;
	fma.rn.f32 	%f237, %f233, %f226, %f213;
	ld.shared.f32 	%f238, [%r280+216];
	fma.rn.f32 	%f239, %f238, %f220, %f215;
	fma.rn.f32 	%f240, %f238, %f222, %f216;
	fma.rn.f32 	%f241, %f238, %f224, %f217;
	fma.rn.f32 	%f242, %f238, %f226, %f218;
	ld.shared.f32 	%f243, [%r280+28];
	ld.shared.f32 	%f244, [%r283+1792];
	fma.rn.f32 	%f245, %f243, %f244, %f221;
	ld.shared.f32 	%f246, [%r283+1796];
	fma.rn.f32 	%f247, %f243, %f246, %f223;
	ld.shared.f32 	%f248, [%r283+1800];
	fma.rn.f32 	%f249, %f243, %f248, %f225;
	ld.shared.f32 	%f250, [%r283+1804];
	fma.rn.f32 	%f251, %f243, %f250, %f227;
	ld.shared.f32 	%f252, [%r280+92];
	fma.rn.f32 	%f253, %f252, %f244, %f229;
	fma.rn.f32 	%f254, %f252, %f246, %f230;
	fma.rn.f32 	%f255, %f252, %f248, %f231;
	fma.rn.f32 	%f256, %f252, %f250, %f232;
	ld.shared.f32 	%f257, [%r280+156];
	fma.rn.f32 	%f258, %f257, %f244, %f234;
	fma.rn.f32 	%f259, %f257, %f246, %f235;
	fma.rn.f32 	%f260, %f257, %f248, %f236;
	fma.rn.f32 	%f261, %f257, %f250, %f237;
	ld.shared.f32 	%f262, [%r280+220];
	fma.rn.f32 	%f263, %f262, %f244, %f239;
	fma.rn.f32 	%f264, %f262, %f246, %f240;
	fma.rn.f32 	%f265, %f262, %f248, %f241;
	fma.rn.f32 	%f266, %f262, %f250, %f242;
	ld.shared.f32 	%f267, [%r280+32];
	ld.shared.f32 	%f268, [%r283+2048];
	fma.rn.f32 	%f269, %f267, %f268, %f245;
	ld.shared.f32 	%f270, [%r283+2052];
	fma.rn.f32 	%f271, %f267, %f270, %f247;
	ld.shared.f32 	%f272, [%r283+2056];
	fma.rn.f32 	%f273, %f267, %f272, %f249;
	ld.shared.f32 	%f274, [%r283+2060];
	fma.rn.f32 	%f275, %f267, %f274, %f251;
	ld.shared.f32 	%f276, [%r280+96];
	fma.rn.f32 	%f277, %f276, %f268, %f253;
	fma.rn.f32 	%f278, %f276, %f270, %f254;
	fma.rn.f32 	%f279, %f276, %f272, %f255;
	fma.rn.f32 	%f280, %f276, %f274, %f256;
	ld.shared.f32 	%f281, [%r280+160];
	fma.rn.f32 	%f282, %f281, %f268, %f258;
	fma.rn.f32 	%f283, %f281, %f270, %f259;
	fma.rn.f32 	%f284, %f281, %f272, %f260;
	fma.rn.f32 	%f285, %f281, %f274, %f261;
	ld.shared.f32 	%f286, [%r280+224];
	fma.rn.f32 	%f287, %f286, %f268, %f263;
	fma.rn.f32 	%f288, %f286, %f270, %f264;
	fma.rn.f32 	%f289, %f286, %f272, %f265;
	fma.rn.f32 	%f290, %f286, %f274, %f266;
	ld.shared.f32 	%f291, [%r280+36];
	ld.shared.f32 	%f292, [%r283+2304];
	fma.rn.f32 	%f293, %f291, %f292, %f269;
	ld.shared.f32 	%f294, [%r283+2308];
	fma.rn.f32 	%f295, %f291, %f294, %f271;
	ld.shared.f32 	%f296, [%r283+2312];
	fma.rn.f32 	%f297, %f291, %f296, %f273;
	ld.shared.f32 	%f298, [%r283+2316];
	fma.rn.f32 	%f299, %f291, %f298, %f275;
	ld.shared.f32 	%f300, [%r280+100];
	fma.rn.f32 	%f301, %f300, %f292, %f277;
	fma.rn.f32 	%f302, %f300, %f294, %f278;
	fma.rn.f32 	%f303, %f300, %f296, %f279;
	fma.rn.f32 	%f304, %f300, %f298, %f280;
	ld.shared.f32 	%f305, [%r280+164];
	fma.rn.f32 	%f306, %f305, %f292, %f282;
	fma.rn.f32 	%f307, %f305, %f294, %f283;
	fma.rn.f32 	%f308, %f305, %f296, %f284;
	fma.rn.f32 	%f309, %f305, %f298, %f285;
	ld.shared.f32 	%f310, [%r280+228];
	fma.rn.f32 	%f311, %f310, %f292, %f287;
	fma.rn.f32 	%f312, %f310, %f294, %f288;
	fma.rn.f32 	%f313, %f310, %f296, %f289;
	fma.rn.f32 	%f314, %f310, %f298, %f290;
	ld.shared.f32 	%f315, [%r280+40];
	ld.shared.f32 	%f316, [%r283+2560];
	fma.rn.f32 	%f317, %f315, %f316, %f293;
	ld.shared.f32 	%f318, [%r283+2564];
	fma.rn.f32 	%f319, %f315, %f318, %f295;
	ld.shared.f32 	%f320, [%r283+2568];
	fma.rn.f32 	%f321, %f315, %f320, %f297;
	ld.shared.f32 	%f322, [%r283+2572];
	fma.rn.f32 	%f323, %f315, %f322, %f299;
	ld.shared.f32 	%f324, [%r280+104];
	fma.rn.f32 	%f325, %f324, %f316, %f301;
	fma.rn.f32 	%f326, %f324, %f318, %f302;
	fma.rn.f32 	%f327, %f324, %f320, %f303;
	fma.rn.f32 	%f328, %f324, %f322, %f304;
	ld.shared.f32 	%f329, [%r280+168];
	fma.rn.f32 	%f330, %f329, %f316, %f306;
	fma.rn.f32 	%f331, %f329, %f318, %f307;
	fma.rn.f32 	%f332, %f329, %f320, %f308;
	fma.rn.f32 	%f333, %f329, %f322, %f309;
	ld.shared.f32 	%f334, [%r280+232];
	fma.rn.f32 	%f335, %f334, %f316, %f311;
	fma.rn.f32 	%f336, %f334, %f318, %f312;
	fma.rn.f32 	%f337, %f334, %f320, %f313;
	fma.rn.f32 	%f338, %f334, %f322, %f314;
	ld.shared.f32 	%f339, [%r280+44];
	ld.shared.f32 	%f340, [%r283+2816];
	fma.rn.f32 	%f341, %f339, %f340, %f317;
	ld.shared.f32 	%f342, [%r283+2820];
	fma.rn.f32 	%f343, %f339, %f342, %f319;
	ld.shared.f32 	%f344, [%r283+2824];
	fma.rn.f32 	%f345, %f339, %f344, %f321;
	ld.shared.f32 	%f346, [%r283+2828];
	fma.rn.f32 	%f347, %f339, %f346, %f323;
	ld.shared.f32 	%f348, [%r280+108];
	fma.rn.f32 	%f349, %f348, %f340, %f325;
	fma.rn.f32 	%f350, %f348, %f342, %f326;
	fma.rn.f32 	%f351, %f348, %f344, %f327;
	fma.rn.f32 	%f352, %f348, %f346, %f328;
	ld.shared.f32 	%f353, [%r280+172];
	fma.rn.f32 	%f354, %f353, %f340, %f330;
	fma.rn.f32 	%f355, %f353, %f342, %f331;
	fma.rn.f32 	%f356, %f353, %f344, %f332;
	fma.rn.f32 	%f357, %f353, %f346, %f333;
	ld.shared.f32 	%f358, [%r280+236];
	fma.rn.f32 	%f359, %f358, %f340, %f335;
	fma.rn.f32 	%f360, %f358, %f342, %f336;
	fma.rn.f32 	%f361, %f358, %f344, %f337;
	fma.rn.f32 	%f362, %f358, %f346, %f338;
	ld.shared.f32 	%f363, [%r280+48];
	ld.shared.f32 	%f364, [%r283+3072];
	fma.rn.f32 	%f365, %f363, %f364, %f341;
	ld.shared.f32 	%f366, [%r283+3076];
	fma.rn.f32 	%f367, %f363, %f366, %f343;
	ld.shared.f32 	%f368, [%r283+3080];
	fma.rn.f32 	%f369, %f363, %f368, %f345;
	ld.shared.f32 	%f370, [%r283+3084];
	fma.rn.f32 	%f371, %f363, %f370, %f347;
	ld.shared.f32 	%f372, [%r280+112];
	fma.rn.f32 	%f373, %f372, %f364, %f349;
	fma.rn.f32 	%f374, %f372, %f366, %f350;
	fma.rn.f32 	%f375, %f372, %f368, %f351;
	fma.rn.f32 	%f376, %f372, %f370, %f352;
	ld.shared.f32 	%f377, [%r280+176];
	fma.rn.f32 	%f378, %f377, %f364, %f354;
	fma.rn.f32 	%f379, %f377, %f366, %f355;
	fma.rn.f32 	%f380, %f377, %f368, %f356;
	fma.rn.f32 	%f381, %f377, %f370, %f357;
	ld.shared.f32 	%f382, [%r280+240];
	fma.rn.f32 	%f383, %f382, %f364, %f359;
	fma.rn.f32 	%f384, %f382, %f366, %f360;
	fma.rn.f32 	%f385, %f382, %f368, %f361;
	fma.rn.f32 	%f386, %f382, %f370, %f362;
	ld.shared.f32 	%f387, [%r280+52];
	ld.shared.f32 	%f388, [%r283+3328];
	fma.rn.f32 	%f389, %f387, %f388, %f365;
	ld.shared.f32 	%f390, [%r283+3332];
	fma.rn.f32 	%f391, %f387, %f390, %f367;
	ld.shared.f32 	%f392, [%r283+3336];
	fma.rn.f32 	%f393, %f387, %f392, %f369;
	ld.shared.f32 	%f394, [%r283+3340];
	fma.rn.f32 	%f395, %f387, %f394, %f371;
	ld.shared.f32 	%f396, [%r280+116];
	fma.rn.f32 	%f397, %f396, %f388, %f373;
	fma.rn.f32 	%f398, %f396, %f390, %f374;
	fma.rn.f32 	%f399, %f396, %f392, %f375;
	fma.rn.f32 	%f400, %f396, %f394, %f376;
	ld.shared.f32 	%f401, [%r280+180];
	fma.rn.f32 	%f402, %f401, %f388, %f378;
	fma.rn.f32 	%f403, %f401, %f390, %f379;
	fma.rn.f32 	%f404, %f401, %f392, %f380;
	fma.rn.f32 	%f405, %f401, %f394, %f381;
	ld.shared.f32 	%f406, [%r280+244];
	fma.rn.f32 	%f407, %f406, %f388, %f383;
	fma.rn.f32 	%f408, %f406, %f390, %f384;
	fma.rn.f32 	%f409, %f406, %f392, %f385;
	fma.rn.f32 	%f410, %f406, %f394, %f386;
	ld.shared.f32 	%f411, [%r280+56];
	ld.shared.f32 	%f412, [%r283+3584];
	fma.rn.f32 	%f413, %f411, %f412, %f389;
	ld.shared.f32 	%f414, [%r283+3588];
	fma.rn.f32 	%f415, %f411, %f414, %f391;
	ld.shared.f32 	%f416, [%r283+3592];
	fma.rn.f32 	%f417, %f411, %f416, %f393;
	ld.shared.f32 	%f418, [%r283+3596];
	fma.rn.f32 	%f419, %f411, %f418, %f395;
	ld.shared.f32 	%f420, [%r280+120];
	fma.rn.f32 	%f421, %f420, %f412, %f397;
	fma.rn.f32 	%f422, %f420, %f414, %f398;
	fma.rn.f32 	%f423, %f420, %f416, %f399;
	fma.rn.f32 	%f424, %f420, %f418, %f400;
	ld.shared.f32 	%f425, [%r280+184];
	fma.rn.f32 	%f426, %f425, %f412, %f402;
	fma.rn.f32 	%f427, %f425, %f414, %f403;
	fma.rn.f32 	%f428, %f425, %f416, %f404;
	fma.rn.f32 	%f429, %f425, %f418, %f405;
	ld.shared.f32 	%f430, [%r280+248];
	fma.rn.f32 	%f431, %f430, %f412, %f407;
	fma.rn.f32 	%f432, %f430, %f414, %f408;
	fma.rn.f32 	%f433, %f430, %f416, %f409;
	fma.rn.f32 	%f434, %f430, %f418, %f410;
	ld.shared.f32 	%f435, [%r280+60];
	ld.shared.f32 	%f436, [%r283+3840];
	fma.rn.f32 	%f924, %f435, %f436, %f413;
	ld.shared.f32 	%f437, [%r283+3844];
	fma.rn.f32 	%f923, %f435, %f437, %f415;
	ld.shared.f32 	%f438, [%r283+3848];
	fma.rn.f32 	%f922, %f435, %f438, %f417;
	ld.shared.f32 	%f439, [%r283+3852];
	fma.rn.f32 	%f921, %f435, %f439, %f419;
	ld.shared.f32 	%f440, [%r280+124];
	fma.rn.f32 	%f920, %f440, %f436, %f421;
	fma.rn.f32 	%f919, %f440, %f437, %f422;
	fma.rn.f32 	%f918, %f440, %f438, %f423;
	fma.rn.f32 	%f917, %f440, %f439, %f424;
	ld.shared.f32 	%f441, [%r280+188];
	fma.rn.f32 	%f916, %f441, %f436, %f426;
	fma.rn.f32 	%f915, %f441, %f437, %f427;
	fma.rn.f32 	%f914, %f441, %f438, %f428;
	fma.rn.f32 	%f913, %f441, %f439, %f429;
	ld.shared.f32 	%f442, [%r280+252];
	fma.rn.f32 	%f912, %f442, %f436, %f431;
	fma.rn.f32 	%f911, %f442, %f437, %f432;
	fma.rn.f32 	%f910, %f442, %f438, %f433;
	fma.rn.f32 	%f909, %f442, %f439, %f434;
	bar.sync 	0;
	add.s64 	%rd320, %rd320, 16;
	shl.b64 	%rd196, %rd124, 6;
	add.s64 	%rd319, %rd319, %rd196;
	add.s64 	%rd318, %rd318, 64;
	add.s64 	%rd317, %rd317, 64;
	add.s64 	%rd316, %rd316, 64;
	add.s64 	%rd315, %rd315, 64;
	setp.lt.s64 	%p49, %rd320, %rd118;
	@%p49 bra 	$L__BB3_21;
$L__BB3_54:
	ld.param.u64 	%rd309, [_Z24chunk_scan_bwd_dx_kernelPKfS0_S0_S0_S0_PfS1_S1_S1_lllll_param_5];
	ld.param.u64 	%rd308, [_Z24chunk_scan_bwd_dx_kernelPKfS0_S0_S0_S0_PfS1_S1_S1_lllll_param_4];
	ld.param.u64 	%rd307, [_Z24chunk_scan_bwd_dx_kernelPKfS0_S0_S0_S0_PfS1_S1_S1_lllll_param_3];
	add.s64 	%rd39, %rd6, %rd4;
	cvta.to.global.u64 	%rd40, %rd307;
	cvta.to.global.u64 	%rd41, %rd308;
	mad.lo.s64 	%rd42, %rd39, %rd124, %rd126;
	cvta.to.global.u64 	%rd43, %rd309;
	shl.b64 	%rd197, %rd42, 2;
	add.s64 	%rd44, %rd43, %rd197;
	st.global.f32 	[%rd44], %f924;
	or.b64  	%rd198, %rd126, %rd120;
	and.b64  	%rd199, %rd198, -4294967296;
	setp.ne.s64 	%p50, %rd199, 0;
	@%p50 bra 	$L__BB3_56;
	cvt.u32.u64 	%r284, %rd120;
	cvt.u32.u64 	%r285, %rd126;
	div.u32 	%r286, %r285, %r284;
	cvt.u64.u32 	%rd321, %r286;
	bra.uni 	$L__BB3_57;
$L__BB3_56:
	div.s64 	%rd321, %rd126, %rd120;
$L__BB3_57:
	ld.param.u64 	%rd305, [_Z24chunk_scan_bwd_dx_kernelPKfS0_S0_S0_S0_PfS1_S1_S1_lllll_param_2];
	shl.b64 	%rd200, %rd39, 2;
	add.s64 	%rd48, %rd40, %rd200;
	add.s64 	%rd49, %rd41, %rd200;
	cvt.u32.u64 	%r287, %rd4;
	shl.b32 	%r288, %r287, 5;
	mov.u32 	%r289, _ZZ24chunk_scan_bwd_dx_kernelPKfS0_S0_S0_S0_PfS1_S1_S1_lllllE7sh_temp;
	add.s32 	%r27, %r289, %r288;
	mov.u32 	%r290, _ZZ24chunk_scan_bwd_dx_kernelPKfS0_S0_S0_S0_PfS1_S1_S1_lllllE6sh_ddt;
	add.s32 	%r28, %r290, %r288;
	mov.u32 	%r291, _ZZ24chunk_scan_bwd_dx_kernelPKfS0_S0_S0_S0_PfS1_S1_S1_lllllE6sh_ddA;
	add.s32 	%r29, %r291, %r288;
	cvt.u32.u64 	%r292, %rd321;
	cvt.u32.u64 	%r30, %rd314;
	sub.s32 	%r31, %r292, %r30;
	setp.gt.s32 	%p51, %r31, -1;
	setp.lt.s32 	%p52, %r31, %r5;
	and.pred  	%p1, %p51, %p52;
	cvta.to.global.u64 	%rd201, %rd305;
	add.s64 	%rd50, %rd201, %rd197;
	not.pred 	%p53, %p1;
	@%p53 bra 	$L__BB3_59;
	ld.global.f32 	%f443, [%rd50];
	mul.f32 	%f444, %f924, %f443;
	ld.global.f32 	%f445, [%rd48];
	ld.global.f32 	%f446, [%rd49];
	neg.f32 	%f447, %f446;
	min.f32 	%f448, %f447, 0f00000000;
	fma.rn.f32 	%f449, %f448, 0f3BBB989D, 0f3F000000;
	cvt.sat.f32.f32 	%f450, %f449;
	mov.f32 	%f451, 0f4B400001;
	mov.f32 	%f452, 0f437C0000;
	fma.rm.f32 	%f453, %f450, %f452, %f451;
	add.f32 	%f454, %f453, 0fCB40007F;
	neg.f32 	%f455, %f454;
	fma.rn.f32 	%f456, %f448, 0f3FB8AA3B, %f455;
	fma.rn.f32 	%f457, %f448, 0f32A57060, %f456;
	mov.b32 	%r293, %f453;
	shl.b32 	%r294, %r293, 23;
	mov.b32 	%f458, %r294;
	ex2.approx.ftz.f32 	%f459, %f457;
	mul.f32 	%f460, %f459, %f458;
	shl.b32 	%r295, %r31, 2;
	add.s32 	%r296, %r27, %r295;
	atom.shared.add.f32 	%f461, [%r296], %f444;
	add.s32 	%r297, %r28, %r295;
	mul.f32 	%f462, %f444, %f460;
	atom.shared.add.f32 	%f463, [%r297], %f462;
	add.s32 	%r298, %r29, %r295;
	neg.f32 	%f464, %f444;
	mul.f32 	%f465, %f445, %f464;
	mul.f32 	%f466, %f465, %f460;
	atom.shared.add.f32 	%f467, [%r298], %f466;
$L__BB3_59:
	add.s64 	%rd51, %rd126, 1;
	setp.ge.s64 	%p54, %rd51, %rd124;
	@%p54 bra 	$L__BB3_65;
	st.global.f32 	[%rd44+4], %f923;
	or.b64  	%rd203, %rd51, %rd120;
	and.b64  	%rd204, %rd203, -4294967296;
	setp.ne.s64 	%p55, %rd204, 0;
	@%p55 bra 	$L__BB3_62;
	cvt.u32.u64 	%r299, %rd120;
	cvt.u32.u64 	%r300, %rd51;
	div.u32 	%r301, %r300, %r299;
	cvt.u64.u32 	%rd322, %r301;
	bra.uni 	$L__BB3_63;
$L__BB3_62:
	div.s64 	%rd322, %rd51, %rd120;
$L__BB3_63:
	cvt.u32.u64 	%r302, %rd322;
	sub.s32 	%r32, %r302, %r30;
	setp.lt.s32 	%p56, %r32, 0;
	setp.ge.s32 	%p57, %r32, %r5;
	or.pred  	%p58, %p56, %p57;
	@%p58 bra 	$L__BB3_65;
	ld.global.f32 	%f468, [%rd50+4];
	mul.f32 	%f469, %f923, %f468;
	ld.global.f32 	%f470, [%rd48];
	ld.global.f32 	%f471, [%rd49];
	neg.f32 	%f472, %f471;
	min.f32 	%f473, %f472, 0f00000000;
	fma.rn.f32 	%f474, %f473, 0f3BBB989D, 0f3F000000;
	cvt.sat.f32.f32 	%f475, %f474;
	mov.f32 	%f476, 0f4B400001;
	mov.f32 	%f477, 0f437C0000;
	fma.rm.f32 	%f478, %f475, %f477, %f476;
	add.f32 	%f479, %f478, 0fCB40007F;
	neg.f32 	%f480, %f479;
	fma.rn.f32 	%f481, %f473, 0f3FB8AA3B, %f480;
	fma.rn.f32 	%f482, %f473, 0f32A57060, %f481;
	mov.b32 	%r303, %f478;
	shl.b32 	%r304, %r303, 23;
	mov.b32 	%f483, %r304;
	ex2.approx.ftz.f32 	%f484, %f482;
	mul.f32 	%f485, %f484, %f483;
	shl.b32 	%r305, %r32, 2;
	add.s32 	%r306, %r27, %r305;
	atom.shared.add.f32 	%f486, [%r306], %f469;
	add.s32 	%r307, %r28, %r305;
	mul.f32 	%f487, %f469, %f485;
	atom.shared.add.f32 	%f488, [%r307], %f487;
	add.s32 	%r308, %r29, %r305;
	neg.f32 	%f489, %f469;
	mul.f32 	%f490, %f470, %f489;
	mul.f32 	%f491, %f490, %f485;
	atom.shared.add.f32 	%f492, [%r308], %f491;
$L__BB3_65:
	add.s64 	%rd55, %rd126, 2;
	setp.ge.s64 	%p59, %rd55, %rd124;
	@%p59 bra 	$L__BB3_71;
	st.global.f32 	[%rd44+8], %f922;
	or.b64  	%rd205, %rd55, %rd120;
	and.b64  	%rd206, %rd205, -4294967296;
	setp.ne.s64 	%p60, %rd206, 0;
	@%p60 bra 	$L__BB3_68;
	cvt.u32.u64 	%r309, %rd120;
	cvt.u32.u64 	%r310, %rd55;
	div.u32 	%r311, %r310, %r309;
	cvt.u64.u32 	%rd323, %r311;
	bra.uni 	$L__BB3_69;
$L__BB3_68:
	div.s64 	%rd323, %rd55, %rd120;
$L__BB3_69:
	cvt.u32.u64 	%r312, %rd323;
	sub.s32 	%r33, %r312, %r30;
	setp.lt.s32 	%p61, %r33, 0;
	setp.ge.s32 	%p62, %r33, %r5;
	or.pred  	%p63, %p61, %p62;
	@%p63 bra 	$L__BB3_71;
	ld.global.f32 	%f493, [%rd50+8];
	mul.f32 	%f494, %f922, %f493;
	ld.global.f32 	%f495, [%rd48];
	ld.global.f32 	%f496, [%rd49];
	neg.f32 	%f497, %f496;
	min.f32 	%f498, %f497, 0f00000000;
	fma.rn.f32 	%f499, %f498, 0f3BBB989D, 0f3F000000;
	cvt.sat.f32.f32 	%f500, %f499;
	mov.f32 	%f501, 0f4B400001;
	mov.f32 	%f502, 0f437C0000;
	fma.rm.f32 	%f503, %f500, %f502, %f501;
	add.f32 	%f504, %f503, 0fCB40007F;
	neg.f32 	%f505, %f504;
	fma.rn.f32 	%f506, %f498, 0f3FB8AA3B, %f505;
	fma.rn.f32 	%f507, %f498, 0f32A57060, %f506;
	mov.b32 	%r313, %f503;
	shl.b32 	%r314, %r313, 23;
	mov.b32 	%f508, %r314;
	ex2.approx.ftz.f32 	%f509, %f507;
	mul.f32 	%f510, %f509, %f508;
	shl.b32 	%r315, %r33, 2;
	add.s32 	%r316, %r27, %r315;
	atom.shared.add.f32 	%f511, [%r316], %f494;
	add.s32 	%r317, %r28, %r315;
	mul.f32 	%f512, %f494, %f510;
	atom.shared.add.f32 	%f513, [%r317], %f512;
	add.s32 	%r318, %r29, %r315;
	neg.f32 	%f514, %f494;
	mul.f32 	%f515, %f495, %f514;
	mul.f32 	%f516, %f515, %f510;
	atom.shared.add.f32 	%f517, [%r318], %f516;
$L__BB3_71:
	add.s64 	%rd59, %rd126, 3;
	setp.ge.s64 	%p64, %rd59, %rd124;
	@%p64 bra 	$L__BB3_77;
	st.global.f32 	[%rd44+12], %f921;
	or.b64  	%rd207, %rd59, %rd120;
	and.b64  	%rd208, %rd207, -4294967296;
	setp.ne.s64 	%p65, %rd208, 0;
	@%p65 bra 	$L__BB3_74;
	cvt.u32.u64 	%r319, %rd120;
	cvt.u32.u64 	%r320, %rd59;
	div.u32 	%r321, %r320, %r319;
	cvt.u64.u32 	%rd324, %r321;
	bra.uni 	$L__BB3_75;
$L__BB3_74:
	div.s64 	%rd324, %rd59, %rd120;
$L__BB3_75:
	cvt.u32.u64 	%r322, %rd324;
	sub.s32 	%r34, %r322, %r30;
	setp.lt.s32 	%p66, %r34, 0;
	setp.ge.s32 	%p67, %r34, %r5;
	or.pred  	%p68, %p66, %p67;
	@%p68 bra 	$L__BB3_77;
	ld.global.f32 	%f518, [%rd50+12];
	mul.f32 	%f519, %f921, %f518;
	ld.global.f32 	%f520, [%rd48];
	ld.global.f32 	%f521, [%rd49];
	neg.f32 	%f522, %f521;
	min.f32 	%f523, %f522, 0f00000000;
	fma.rn.f32 	%f524, %f523, 0f3BBB989D, 0f3F000000;
	cvt.sat.f32.f32 	%f525, %f524;
	mov.f32 	%f526, 0f4B400001;
	mov.f32 	%f527, 0f437C0000;
	fma.rm.f32 	%f528, %f525, %f527, %f526;
	add.f32 	%f529, %f528, 0fCB40007F;
	neg.f32 	%f530, %f529;
	fma.rn.f32 	%f531, %f523, 0f3FB8AA3B, %f530;
	fma.rn.f32 	%f532, %f523, 0f32A57060, %f531;
	mov.b32 	%r323, %f528;
	shl.b32 	%r324, %r323, 23;
	mov.b32 	%f533, %r324;
	ex2.approx.ftz.f32 	%f534, %f532;
	mul.f32 	%f535, %f534, %f533;
	shl.b32 	%r325, %r34, 2;
	add.s32 	%r326, %r27, %r325;
	atom.shared.add.f32 	%f536, [%r326], %f519;
	add.s32 	%r327, %r28, %r325;
	mul.f32 	%f537, %f519, %f535;
	atom.shared.add.f32 	%f538, [%r327], %f537;
	add.s32 	%r328, %r29, %r325;
	neg.f32 	%f539, %f519;
	mul.f32 	%f540, %f520, %f539;
	mul.f32 	%f541, %f540, %f535;
	atom.shared.add.f32 	%f542, [%r328], %f541;
$L__BB3_77:
	cvt.u32.u64 	%r329, %rd4;
	add.s32 	%r330, %r329, 1;
	cvt.u64.u32 	%rd209, %r330;
	setp.le.s64 	%p69, %rd123, %rd209;
	@%p69 bra 	$L__BB3_98;
	shl.b64 	%rd210, %rd124, 2;
	add.s64 	%rd63, %rd44, %rd210;
	st.global.f32 	[%rd63], %f920;
	add.s64 	%rd64, %rd50, %rd210;
	@%p53 bra 	$L__BB3_80;
	ld.global.f32 	%f543, [%rd64];
	mul.f32 	%f544, %f920, %f543;
	ld.global.f32 	%f545, [%rd48+4];
	ld.global.f32 	%f546, [%rd49+4];
	neg.f32 	%f547, %f546;
	min.f32 	%f548, %f547, 0f00000000;
	fma.rn.f32 	%f549, %f548, 0f3BBB989D, 0f3F000000;
	cvt.sat.f32.f32 	%f550, %f549;
	mov.f32 	%f551, 0f4B400001;
	mov.f32 	%f552, 0f437C0000;
	fma.rm.f32 	%f553, %f550, %f552, %f551;
	add.f32 	%f554, %f553, 0fCB40007F;
	neg.f32 	%f555, %f554;
	fma.rn.f32 	%f556, %f548, 0f3FB8AA3B, %f555;
	fma.rn.f32 	%f557, %f548, 0f32A57060, %f556;
	mov.b32 	%r331, %f553;
	shl.b32 	%r332, %r331, 23;
	mov.b32 	%f558, %r332;
	ex2.approx.ftz.f32 	%f559, %f557;
	mul.f32 	%f560, %f559, %f558;
	shl.b32 	%r333, %r31, 2;
	add.s32 	%r334, %r27, %r333;
	atom.shared.add.f32 	%f561, [%r334+32], %f544;
	add.s32 	%r335, %r28, %r333;
	mul.f32 	%f562, %f544, %f560;
	atom.shared.add.f32 	%f563, [%r335+32], %f562;
	add.s32 	%r336, %r29, %r333;
	neg.f32 	%f564, %f544;
	mul.f32 	%f565, %f545, %f564;
	mul.f32 	%f566, %f565, %f560;
	atom.shared.add.f32 	%f567, [%r336+32], %f566;
$L__BB3_80:
	@%p54 bra 	$L__BB3_86;
	st.global.f32 	[%rd63+4], %f919;
	or.b64  	%rd211, %rd51, %rd120;
	and.b64  	%rd212, %rd211, -4294967296;
	setp.ne.s64 	%p72, %rd212, 0;
	@%p72 bra 	$L__BB3_83;
	cvt.u32.u64 	%r337, %rd120;
	cvt.u32.u64 	%r338, %rd51;
	div.u32 	%r339, %r338, %r337;
	cvt.u64.u32 	%rd325, %r339;
	bra.uni 	$L__BB3_84;
$L__BB3_83:
	div.s64 	%rd325, %rd51, %rd120;
$L__BB3_84:
	cvt.u32.u64 	%r340, %rd325;
	sub.s32 	%r35, %r340, %r30;
	setp.lt.s32 	%p73, %r35, 0;
	setp.ge.s32 	%p74, %r35, %r5;
	or.pred  	%p75, %p73, %p74;
	@%p75 bra 	$L__BB3_86;
	ld.global.f32 	%f568, [%rd64+4];
	mul.f32 	%f569, %f919, %f568;
	ld.global.f32 	%f570, [%rd48+4];
	ld.global.f32 	%f571, [%rd49+4];
	neg.f32 	%f572, %f571;
	min.f32 	%f573, %f572, 0f00000000;
	fma.rn.f32 	%f574, %f573, 0f3BBB989D, 0f3F000000;
	cvt.sat.f32.f32 	%f575, %f574;
	mov.f32 	%f576, 0f4B400001;
	mov.f32 	%f577, 0f437C0000;
	fma.rm.f32 	%f578, %f575, %f577, %f576;
	add.f32 	%f579, %f578, 0fCB40007F;
	neg.f32 	%f580, %f579;
	fma.rn.f32 	%f581, %f573, 0f3FB8AA3B, %f580;
	fma.rn.f32 	%f582, %f573, 0f32A57060, %f581;
	mov.b32 	%r341, %f578;
	shl.b32 	%r342, %r341, 23;
	mov.b32 	%f583, %r342;
	ex2.approx.ftz.f32 	%f584, %f582;
	mul.f32 	%f585, %f584, %f583;
	shl.b32 	%r343, %r35, 2;
	add.s32 	%r344, %r27, %r343;
	atom.shared.add.f32 	%f586, [%r344+32], %f569;
	add.s32 	%r345, %r28, %r343;
	mul.f32 	%f587, %f569, %f585;
	atom.shared.add.f32 	%f588, [%r345+32], %f587;
	add.s32 	%r346, %r29, %r343;
	neg.f32 	%f589, %f569;
	mul.f32 	%f590, %f570, %f589;
	mul.f32 	%f591, %f590, %f585;
	atom.shared.add.f32 	%f592, [%r346+32], %f591;
$L__BB3_86:
	@%p59 bra 	$L__BB3_92;
	st.global.f32 	[%rd63+8], %f918;
	or.b64  	%rd213, %rd55, %rd120;
	and.b64  	%rd214, %rd213, -4294967296;
	setp.ne.s64 	%p77, %rd214, 0;
	@%p77 bra 	$L__BB3_89;
	cvt.u32.u64 	%r347, %rd120;
	cvt.u32.u64 	%r348, %rd55;
	div.u32 	%r349, %r348, %r347;
	cvt.u64.u32 	%rd326, %r349;
	bra.uni 	$L__BB3_90;
$L__BB3_89:
	div.s64 	%rd326, %rd55, %rd120;
$L__BB3_90:
	cvt.u32.u64 	%r350, %rd326;
	sub.s32 	%r36, %r350, %r30;
	setp.lt.s32 	%p78, %r36, 0;
	setp.ge.s32 	%p79, %r36, %r5;
	or.pred  	%p80, %p78, %p79;
	@%p80 bra 	$L__BB3_92;
	ld.global.f32 	%f593, [%rd64+8];
	mul.f32 	%f594, %f918, %f593;
	ld.global.f32 	%f595, [%rd48+4];
	ld.global.f32 	%f596, [%rd49+4];
	neg.f32 	%f597, %f596;
	min.f32 	%f598, %f597, 0f00000000;
	fma.rn.f32 	%f599, %f598, 0f3BBB989D, 0f3F000000;
	cvt.sat.f32.f32 	%f600, %f599;
	mov.f32 	%f601, 0f4B400001;
	mov.f32 	%f602, 0f437C0000;
	fma.rm.f32 	%f603, %f600, %f602, %f601;
	add.f32 	%f604, %f603, 0fCB40007F;
	neg.f32 	%f605, %f604;
	fma.rn.f32 	%f606, %f598, 0f3FB8AA3B, %f605;
	fma.rn.f32 	%f607, %f598, 0f32A57060, %f606;
	mov.b32 	%r351, %f603;
	shl.b32 	%r352, %r351, 23;
	mov.b32 	%f608, %r352;
	ex2.approx.ftz.f32 	%f609, %f607;
	mul.f32 	%f610, %f609, %f608;
	shl.b32 	%r353, %r36, 2;
	add.s32 	%r354, %r27, %r353;
	atom.shared.add.f32 	%f611, [%r354+32], %f594;
	add.s32 	%r355, %r28, %r353;
	mul.f32 	%f612, %f594, %f610;
	atom.shared.add.f32 	%f613, [%r355+32], %f612;
	add.s32 	%r356, %r29, %r353;
	neg.f32 	%f614, %f594;
	mul.f32 	%f615, %f595, %f614;
	mul.f32 	%f616, %f615, %f610;
	atom.shared.add.f32 	%f617, [%r356+32], %f616;
$L__BB3_92:
	@%p64 bra 	$L__BB3_98;
	st.global.f32 	[%rd63+12], %f917;
	or.b64  	%rd215, %rd59, %rd120;
	and.b64  	%rd216, %rd215, -4294967296;
	setp.ne.s64 	%p82, %rd216, 0;
	@%p82 bra 	$L__BB3_95;
	cvt.u32.u64 	%r357, %rd120;
	cvt.u32.u64 	%r358, %rd59;
	div.u32 	%r359, %r358, %r357;
	cvt.u64.u32 	%rd327, %r359;
	bra.uni 	$L__BB3_96;
$L__BB3_95:
	div.s64 	%rd327, %rd59, %rd120;
$L__BB3_96:
	cvt.u32.u64 	%r360, %rd327;
	sub.s32 	%r37, %r360, %r30;
	setp.lt.s32 	%p83, %r37, 0;
	setp.ge.s32 	%p84, %r37, %r5;
	or.pred  	%p85, %p83, %p84;
	@%p85 bra 	$L__BB3_98;
	ld.global.f32 	%f618, [%rd64+12];
	mul.f32 	%f619, %f917, %f618;
	ld.global.f32 	%f620, [%rd48+4];
	ld.global.f32 	%f621, [%rd49+4];
	neg.f32 	%f622, %f621;
	min.f32 	%f623, %f622, 0f00000000;
	fma.rn.f32 	%f624, %f623, 0f3BBB989D, 0f3F000000;
	cvt.sat.f32.f32 	%f625, %f624;
	mov.f32 	%f626, 0f4B400001;
	mov.f32 	%f627, 0f437C0000;
	fma.rm.f32 	%f628, %f625, %f627, %f626;
	add.f32 	%f629, %f628, 0fCB40007F;
	neg.f32 	%f630, %f629;
	fma.rn.f32 	%f631, %f623, 0f3FB8AA3B, %f630;
	fma.rn.f32 	%f632, %f623, 0f32A57060, %f631;
	mov.b32 	%r361, %f628;
	shl.b32 	%r362, %r361, 23;
	mov.b32 	%f633, %r362;
	ex2.approx.ftz.f32 	%f634, %f632;
	mul.f32 	%f635, %f634, %f633;
	shl.b32 	%r363, %r37, 2;
	add.s32 	%r364, %r27, %r363;
	atom.shared.add.f32 	%f636, [%r364+32], %f619;
	add.s32 	%r365, %r28, %r363;
	mul.f32 	%f637, %f619, %f635;
	atom.shared.add.f32 	%f638, [%r365+32], %f637;
	add.s32 	%r366, %r29, %r363;
	neg.f32 	%f639, %f619;
	mul.f32 	%f640, %f620, %f639;
	mul.f32 	%f641, %f640, %f635;
	atom.shared.add.f32 	%f642, [%r366+32], %f641;
$L__BB3_98:
	ld.param.u64 	%rd306, [_Z24chunk_scan_bwd_dx_kernelPKfS0_S0_S0_S0_PfS1_S1_S1_lllll_param_2];
	cvta.to.global.u64 	%rd74, %rd306;
	cvt.u32.u64 	%r367, %rd4;
	add.s32 	%r368, %r367, 2;
	cvt.u64.u32 	%rd217, %r368;
	setp.le.s64 	%p86, %rd123, %rd217;
	@%p86 bra 	$L__BB3_119;
	add.s64 	%rd218, %rd39, 2;
	mad.lo.s64 	%rd219, %rd218, %rd124, %rd126;
	shl.b64 	%rd220, %rd219, 2;
	add.s64 	%rd75, %rd43, %rd220;
	st.global.f32 	[%rd75], %f916;
	add.s64 	%rd76, %rd74, %rd220;
	@%p53 bra 	$L__BB3_101;
	ld.global.f32 	%f643, [%rd76];
	mul.f32 	%f644, %f916, %f643;
	ld.global.f32 	%f645, [%rd48+8];
	ld.global.f32 	%f646, [%rd49+8];
	neg.f32 	%f647, %f646;
	min.f32 	%f648, %f647, 0f00000000;
	fma.rn.f32 	%f649, %f648, 0f3BBB989D, 0f3F000000;
	cvt.sat.f32.f32 	%f650, %f649;
	mov.f32 	%f651, 0f4B400001;
	mov.f32 	%f652, 0f437C0000;
	fma.rm.f32 	%f653, %f650, %f652, %f651;
	add.f32 	%f654, %f653, 0fCB40007F;
	neg.f32 	%f655, %f654;
	fma.rn.f32 	%f656, %f648, 0f3FB8AA3B, %f655;
	fma.rn.f32 	%f657, %f648, 0f32A57060, %f656;
	mov.b32 	%r369, %f653;
	shl.b32 	%r370, %r369, 23;
	mov.b32 	%f658, %r370;
	ex2.approx.ftz.f32 	%f659, %f657;
	mul.f32 	%f660, %f659, %f658;
	shl.b32 	%r371, %r31, 2;
	add.s32 	%r372, %r27, %r371;
	atom.shared.add.f32 	%f661, [%r372+64], %f644;
	add.s32 	%r373, %r28, %r371;
	mul.f32 	%f662, %f644, %f660;
	atom.shared.add.f32 	%f663, [%r373+64], %f662;
	add.s32 	%r374, %r29, %r371;
	neg.f32 	%f664, %f644;
	mul.f32 	%f665, %f645, %f664;
	mul.f32 	%f666, %f665, %f660;
	atom.shared.add.f32 	%f667, [%r374+64], %f666;
$L__BB3_101:
	@%p54 bra 	$L__BB3_107;
	st.global.f32 	[%rd75+4], %f915;
	or.b64  	%rd221, %rd51, %rd120;
	and.b64  	%rd222, %rd221, -4294967296;
	setp.ne.s64 	%p89, %rd222, 0;
	@%p89 bra 	$L__BB3_104;
	cvt.u32.u64 	%r375, %rd120;
	cvt.u32.u64 	%r376, %rd51;
	div.u32 	%r377, %r376, %r375;
	cvt.u64.u32 	%rd328, %r377;
	bra.uni 	$L__BB3_105;
$L__BB3_104:
	div.s64 	%rd328, %rd51, %rd120;
$L__BB3_105:
	cvt.u32.u64 	%r378, %rd328;
	sub.s32 	%r38, %r378, %r30;
	setp.lt.s32 	%p90, %r38, 0;
	setp.ge.s32 	%p91, %r38, %r5;
	or.pred  	%p92, %p90, %p91;
	@%p92 bra 	$L__BB3_107;
	ld.global.f32 	%f668, [%rd76+4];
	mul.f32 	%f669, %f915, %f668;
	ld.global.f32 	%f670, [%rd48+8];
	ld.global.f32 	%f671, [%rd49+8];
	neg.f32 	%f672, %f671;
	min.f32 	%f673, %f672, 0f00000000;
	fma.rn.f32 	%f674, %f673, 0f3BBB989D, 0f3F000000;
	cvt.sat.f32.f32 	%f675, %f674;
	mov.f32 	%f676, 0f4B400001;
	mov.f32 	%f677, 0f437C0000;
	fma.rm.f32 	%f678, %f675, %f677, %f676;
	add.f32 	%f679, %f678, 0fCB40007F;
	neg.f32 	%f680, %f679;
	fma.rn.f32 	%f681, %f673, 0f3FB8AA3B, %f680;
	fma.rn.f32 	%f682, %f673, 0f32A57060, %f681;
	mov.b32 	%r379, %f678;
	shl.b32 	%r380, %r379, 23;
	mov.b32 	%f683, %r380;
	ex2.approx.ftz.f32 	%f684, %f682;
	mul.f32 	%f685, %f684, %f683;
	shl.b32 	%r381, %r38, 2;
	add.s32 	%r382, %r27, %r381;
	atom.shared.add.f32 	%f686, [%r382+64], %f669;
	add.s32 	%r383, %r28, %r381;
	mul.f32 	%f687, %f669, %f685;
	atom.shared.add.f32 	%f688, [%r383+64], %f687;
	add.s32 	%r384, %r29, %r381;
	neg.f32 	%f689, %f669;
	mul.f32 	%f690, %f670, %f689;
	mul.f32 	%f691, %f690, %f685;
	atom.shared.add.f32 	%f692, [%r384+64], %f691;
$L__BB3_107:
	@%p59 bra 	$L__BB3_113;
	st.global.f32 	[%rd75+8], %f914;
	or.b64  	%rd223, %rd55, %rd120;
	and.b64  	%rd224, %rd223, -4294967296;
	setp.ne.s64 	%p94, %rd224, 0;
	@%p94 bra 	$L__BB3_110;
	cvt.u32.u64 	%r385, %rd120;
	cvt.u32.u64 	%r386, %rd55;
	div.u32 	%r387, %r386, %r385;
	cvt.u64.u32 	%rd329, %r387;
	bra.uni 	$L__BB3_111;
$L__BB3_110:
	div.s64 	%rd329, %rd55, %rd120;
$L__BB3_111:
	cvt.u32.u64 	%r388, %rd329;
	sub.s32 	%r39, %r388, %r30;
	setp.lt.s32 	%p95, %r39, 0;
	setp.ge.s32 	%p96, %r39, %r5;
	or.pred  	%p97, %p95, %p96;
	@%p97 bra 	$L__BB3_113;
	ld.global.f32 	%f693, [%rd76+8];
	mul.f32 	%f694, %f914, %f693;
	ld.global.f32 	%f695, [%rd48+8];
	ld.global.f32 	%f696, [%rd49+8];
	neg.f32 	%f697, %f696;
	min.f32 	%f698, %f697, 0f00000000;
	fma.rn.f32 	%f699, %f698, 0f3BBB989D, 0f3F000000;
	cvt.sat.f32.f32 	%f700, %f699;
	mov.f32 	%f701, 0f4B400001;
	mov.f32 	%f702, 0f437C0000;
	fma.rm.f32 	%f703, %f700, %f702, %f701;
	add.f32 	%f704, %f703, 0fCB40007F;
	neg.f32 	%f705, %f704;
	fma.rn.f32 	%f706, %f698, 0f3FB8AA3B, %f705;
	fma.rn.f32 	%f707, %f698, 0f32A57060, %f706;
	mov.b32 	%r389, %f703;
	shl.b32 	%r390, %r389, 23;
	mov.b32 	%f708, %r390;
	ex2.approx.ftz.f32 	%f709, %f707;
	mul.f32 	%f710, %f709, %f708;
	shl.b32 	%r391, %r39, 2;
	add.s32 	%r392, %r27, %r391;
	atom.shared.add.f32 	%f711, [%r392+64], %f694;
	add.s32 	%r393, %r28, %r391;
	mul.f32 	%f712, %f694, %f710;
	atom.shared.add.f32 	%f713, [%r393+64], %f712;
	add.s32 	%r394, %r29, %r391;
	neg.f32 	%f714, %f694;
	mul.f32 	%f715, %f695, %f714;
	mul.f32 	%f716, %f715, %f710;
	atom.shared.add.f32 	%f717, [%r394+64], %f716;
$L__BB3_113:
	setp.ge.s64 	%p98, %rd59, %rd124;
	@%p98 bra 	$L__BB3_119;
	st.global.f32 	[%rd75+12], %f913;
	or.b64  	%rd225, %rd59, %rd120;
	and.b64  	%rd226, %rd225, -4294967296;
	setp.ne.s64 	%p99, %rd226, 0;
	@%p99 bra 	$L__BB3_116;
	cvt.u32.u64 	%r395, %rd120;
	cvt.u32.u64 	%r396, %rd59;
	div.u32 	%r397, %r396, %r395;
	cvt.u64.u32 	%rd330, %r397;
	bra.uni 	$L__BB3_117;
$L__BB3_116:
	div.s64 	%rd330, %rd59, %rd120;
$L__BB3_117:
	cvt.u32.u64 	%r398, %rd330;
	sub.s32 	%r40, %r398, %r30;
	setp.lt.s32 	%p100, %r40, 0;
	setp.ge.s32 	%p101, %r40, %r5;
	or.pred  	%p102, %p100, %p101;
	@%p102 bra 	$L__BB3_119;
	ld.global.f32 	%f718, [%rd76+12];
	mul.f32 	%f719, %f913, %f718;
	ld.global.f32 	%f720, [%rd48+8];
	ld.global.f32 	%f721, [%rd49+8];
	neg.f32 	%f722, %f721;
	min.f32 	%f723, %f722, 0f00000000;
	fma.rn.f32 	%f724, %f723, 0f3BBB989D, 0f3F000000;
	cvt.sat.f32.f32 	%f725, %f724;
	mov.f32 	%f726, 0f4B400001;
	mov.f32 	%f727, 0f437C0000;
	fma.rm.f32 	%f728, %f725, %f727, %f726;
	add.f32 	%f729, %f728, 0fCB40007F;
	neg.f32 	%f730, %f729;
	fma.rn.f32 	%f731, %f723, 0f3FB8AA3B, %f730;
	fma.rn.f32 	%f732, %f723, 0f32A57060, %f731;
	mov.b32 	%r399, %f728;
	shl.b32 	%r400, %r399, 23;
	mov.b32 	%f733, %r400;
	ex2.approx.ftz.f32 	%f734, %f732;
	mul.f32 	%f735, %f734, %f733;
	shl.b32 	%r401, %r40, 2;
	add.s32 	%r402, %r27, %r401;
	atom.shared.add.f32 	%f736, [%r402+64], %f719;
	add.s32 	%r403, %r28, %r401;
	mul.f32 	%f737, %f719, %f735;
	atom.shared.add.f32 	%f738, [%r403+64], %f737;
	add.s32 	%r404, %r29, %r401;
	neg.f32 	%f739, %f719;
	mul.f32 	%f740, %f720, %f739;
	mul.f32 	%f741, %f740, %f735;
	atom.shared.add.f32 	%f742, [%r404+64], %f741;
$L__BB3_119:
	add.s32 	%r406, %r367, 3;
	cvt.u64.u32 	%rd227, %r406;
	setp.le.s64 	%p103, %rd123, %rd227;
	@%p103 bra 	$L__BB3_140;
	add.s64 	%rd228, %rd39, 3;
	mad.lo.s64 	%rd229, %rd228, %rd124, %rd126;
	shl.b64 	%rd230, %rd229, 2;
	add.s64 	%rd86, %rd43, %rd230;
	st.global.f32 	[%rd86], %f912;
	add.s64 	%rd87, %rd74, %rd230;
	@%p53 bra 	$L__BB3_122;
	ld.global.f32 	%f743, [%rd87];
	mul.f32 	%f744, %f912, %f743;
	ld.global.f32 	%f745, [%rd48+12];
	ld.global.f32 	%f746, [%rd49+12];
	neg.f32 	%f747, %f746;
	min.f32 	%f748, %f747, 0f00000000;
	fma.rn.f32 	%f749, %f748, 0f3BBB989D, 0f3F000000;
	cvt.sat.f32.f32 	%f750, %f749;
	mov.f32 	%f751, 0f4B400001;
	mov.f32 	%f752, 0f437C0000;
	fma.rm.f32 	%f753, %f750, %f752, %f751;
	add.f32 	%f754, %f753, 0fCB40007F;
	neg.f32 	%f755, %f754;
	fma.rn.f32 	%f756, %f748, 0f3FB8AA3B, %f755;
	fma.rn.f32 	%f757, %f748, 0f32A57060, %f756;
	mov.b32 	%r407, %f753;
	shl.b32 	%r408, %r407, 23;
	mov.b32 	%f758, %r408;
	ex2.approx.ftz.f32 	%f759, %f757;
	mul.f32 	%f760, %f759, %f758;
	shl.b32 	%r409, %r31, 2;
	add.s32 	%r410, %r27, %r409;
	atom.shared.add.f32 	%f761, [%r410+96], %f744;
	add.s32 	%r411, %r28, %r409;
	mul.f32 	%f762, %f744, %f760;
	atom.shared.add.f32 	%f763, [%r411+96], %f762;
	add.s32 	%r412, %r29, %r409;
	neg.f32 	%f764, %f744;
	mul.f32 	%f765, %f745, %f764;
	mul.f32 	%f766, %f765, %f760;
	atom.shared.add.f32 	%f767, [%r412+96], %f766;
$L__BB3_122:
	setp.ge.s64 	%p105, %rd51, %rd124;
	@%p105 bra 	$L__BB3_128;
	st.global.f32 	[%rd86+4], %f911;
	or.b64  	%rd231, %rd51, %rd120;
	and.b64  	%rd232, %rd231, -4294967296;
	setp.ne.s64 	%p106, %rd232, 0;
	@%p106 bra 	$L__BB3_125;
	cvt.u32.u64 	%r413, %rd120;
	cvt.u32.u64 	%r414, %rd51;
	div.u32 	%r415, %r414, %r413;
	cvt.u64.u32 	%rd331, %r415;
	bra.uni 	$L__BB3_126;
$L__BB3_125:
	div.s64 	%rd331, %rd51, %rd120;
$L__BB3_126:
	cvt.u32.u64 	%r416, %rd331;
	sub.s32 	%r41, %r416, %r30;
	setp.lt.s32 	%p107, %r41, 0;
	setp.ge.s32 	%p108, %r41, %r5;
	or.pred  	%p109, %p107, %p108;
	@%p109 bra 	$L__BB3_128;
	ld.global.f32 	%f768, [%rd87+4];
	mul.f32 	%f769, %f911, %f768;
	ld.global.f32 	%f770, [%rd48+12];
	ld.global.f32 	%f771, [%rd49+12];
	neg.f32 	%f772, %f771;
	min.f32 	%f773, %f772, 0f00000000;
	fma.rn.f32 	%f774, %f773, 0f3BBB989D, 0f3F000000;
	cvt.sat.f32.f32 	%f775, %f774;
	mov.f32 	%f776, 0f4B400001;
	mov.f32 	%f777, 0f437C0000;
	fma.rm.f32 	%f778, %f775, %f777, %f776;
	add.f32 	%f779, %f778, 0fCB40007F;
	neg.f32 	%f780, %f779;
	fma.rn.f32 	%f781, %f773, 0f3FB8AA3B, %f780;
	fma.rn.f32 	%f782, %f773, 0f32A57060, %f781;
	mov.b32 	%r417, %f778;
	shl.b32 	%r418, %r417, 23;
	mov.b32 	%f783, %r418;
	ex2.approx.ftz.f32 	%f784, %f782;
	mul.f32 	%f785, %f784, %f783;
	shl.b32 	%r419, %r41, 2;
	add.s32 	%r420, %r27, %r419;
	atom.shared.add.f32 	%f786, [%r420+96], %f769;
	add.s32 	%r421, %r28, %r419;
	mul.f32 	%f787, %f769, %f785;
	atom.shared.add.f32 	%f788, [%r421+96], %f787;
	add.s32 	%r422, %r29, %r419;
	neg.f32 	%f789, %f769;
	mul.f32 	%f790, %f770, %f789;
	mul.f32 	%f791, %f790, %f785;
	atom.shared.add.f32 	%f792, [%r422+96], %f791;
$L__BB3_128:
	setp.ge.s64 	%p110, %rd55, %rd124;
	@%p110 bra 	$L__BB3_134;
	st.global.f32 	[%rd86+8], %f910;
	or.b64  	%rd233, %rd55, %rd120;
	and.b64  	%rd234, %rd233, -4294967296;
	setp.ne.s64 	%p111, %rd234, 0;
	@%p111 bra 	$L__BB3_131;
	cvt.u32.u64 	%r423, %rd120;
	cvt.u32.u64 	%r424, %rd55;
	div.u32 	%r425, %r424, %r423;
	cvt.u64.u32 	%rd332, %r425;
	bra.uni 	$L__BB3_132;
$L__BB3_131:
	div.s64 	%rd332, %rd55, %rd120;
$L__BB3_132:
	cvt.u32.u64 	%r426, %rd332;
	sub.s32 	%r42, %r426, %r30;
	setp.lt.s32 	%p112, %r42, 0;
	setp.ge.s32 	%p113, %r42, %r5;
	or.pred  	%p114, %p112, %p113;
	@%p114 bra 	$L__BB3_134;
	ld.global.f32 	%f793, [%rd87+8];
	mul.f32 	%f794, %f910, %f793;
	ld.global.f32 	%f795, [%rd48+12];
	ld.global.f32 	%f796, [%rd49+12];
	neg.f32 	%f797, %f796;
	min.f32 	%f798, %f797, 0f00000000;
	fma.rn.f32 	%f799, %f798, 0f3BBB989D, 0f3F000000;
	cvt.sat.f32.f32 	%f800, %f799;
	mov.f32 	%f801, 0f4B400001;
	mov.f32 	%f802, 0f437C0000;
	fma.rm.f32 	%f803, %f800, %f802, %f801;
	add.f32 	%f804, %f803, 0fCB40007F;
	neg.f32 	%f805, %f804;
	fma.rn.f32 	%f806, %f798, 0f3FB8AA3B, %f805;
	fma.rn.f32 	%f807, %f798, 0f32A57060, %f806;
	mov.b32 	%r427, %f803;
	shl.b32 	%r428, %r427, 23;
	mov.b32 	%f808, %r428;
	ex2.approx.ftz.f32 	%f809, %f807;
	mul.f32 	%f810, %f809, %f808;
	shl.b32 	%r429, %r42, 2;
	add.s32 	%r430, %r27, %r429;
	atom.shared.add.f32 	%f811, [%r430+96], %f794;
	add.s32 	%r431, %r28, %r429;
	mul.f32 	%f812, %f794, %f810;
	atom.shared.add.f32 	%f813, [%r431+96], %f812;
	add.s32 	%r432, %r29, %r429;
	neg.f32 	%f814, %f794;
	mul.f32 	%f815, %f795, %f814;
	mul.f32 	%f816, %f815, %f810;
	atom.shared.add.f32 	%f817, [%r432+96], %f816;
$L__BB3_134:
	setp.ge.s64 	%p115, %rd59, %rd124;
	@%p115 bra 	$L__BB3_140;
	st.global.f32 	[%rd86+12], %f909;
	or.b64  	%rd235, %rd59, %rd120;
	and.b64  	%rd236, %rd235, -4294967296;
	setp.ne.s64 	%p116, %rd236, 0;
	@%p116 bra 	$L__BB3_137;
	cvt.u32.u64 	%r433, %rd120;
	cvt.u32.u64 	%r434, %rd59;
	div.u32 	%r435, %r434, %r433;
	cvt.u64.u32 	%rd333, %r435;
	bra.uni 	$L__BB3_138;
$L__BB3_137:
	div.s64 	%rd333, %rd59, %rd120;
$L__BB3_138:
	cvt.u32.u64 	%r436, %rd333;
	sub.s32 	%r43, %r436, %r30;
	setp.lt.s32 	%p117, %r43, 0;
	setp.ge.s32 	%p118, %r43, %r5;
	or.pred  	%p119, %p117, %p118;
	@%p119 bra 	$L__BB3_140;
	ld.global.f32 	%f818, [%rd87+12];
	mul.f32 	%f819, %f909, %f818;
	ld.global.f32 	%f820, [%rd48+12];
	ld.global.f32 	%f821, [%rd49+12];
	neg.f32 	%f822, %f821;
	min.f32 	%f823, %f822, 0f00000000;
	fma.rn.f32 	%f824, %f823, 0f3BBB989D, 0f3F000000;
	cvt.sat.f32.f32 	%f825, %f824;
	mov.f32 	%f826, 0f4B400001;
	mov.f32 	%f827, 0f437C0000;
	fma.rm.f32 	%f828, %f825, %f827, %f826;
	add.f32 	%f829, %f828, 0fCB40007F;
	neg.f32 	%f830, %f829;
	fma.rn.f32 	%f831, %f823, 0f3FB8AA3B, %f830;
	fma.rn.f32 	%f832, %f823, 0f32A57060, %f831;
	mov.b32 	%r437, %f828;
	shl.b32 	%r438, %r437, 23;
	mov.b32 	%f833, %r438;
	ex2.approx.ftz.f32 	%f834, %f832;
	mul.f32 	%f835, %f834, %f833;
	shl.b32 	%r439, %r43, 2;
	add.s32 	%r440, %r27, %r439;
	atom.shared.add.f32 	%f836, [%r440+96], %f819;
	add.s32 	%r441, %r28, %r439;
	mul.f32 	%f837, %f819, %f835;
	atom.shared.add.f32 	%f838, [%r441+96], %f837;
	add.s32 	%r442, %r29, %r439;
	neg.f32 	%f839, %f819;
	mul.f32 	%f840, %f820, %f839;
	mul.f32 	%f841, %f840, %f835;
	atom.shared.add.f32 	%f842, [%r442+96], %f841;
$L__BB3_140:
	shl.b32 	%r44, %r5, 6;
	setp.ge.s32 	%p120, %r554, %r44;
	bar.sync 	0;
	@%p120 bra 	$L__BB3_163;
	ld.param.u64 	%rd311, [_Z24chunk_scan_bwd_dx_kernelPKfS0_S0_S0_S0_PfS1_S1_S1_lllll_param_8];
	ld.param.u64 	%rd310, [_Z24chunk_scan_bwd_dx_kernelPKfS0_S0_S0_S0_PfS1_S1_S1_lllll_param_6];
	cvta.to.global.u64 	%rd97, %rd310;
	cvta.to.global.u64 	%rd98, %rd311;
	add.s32 	%r443, %r554, 256;
	max.s32 	%r444, %r44, %r443;
	not.b32 	%r445, %r3;
	add.s32 	%r446, %r444, %r445;
	shl.b32 	%r447, %r2, 4;
	sub.s32 	%r45, %r446, %r447;
	shr.u32 	%r448, %r45, 8;
	add.s32 	%r46, %r448, 1;
	setp.lt.u32 	%p121, %r45, 768;
	@%p121 bra 	$L__BB3_153;
	add.s32 	%r552, %r554, 512;
	neg.s32 	%r48, %r5;
	shl.b32 	%r449, %r5, 2;
	sub.s32 	%r49, 32, %r449;
	mov.u32 	%r450, %tid.x;
	shl.b32 	%r451, %r450, 2;
	mov.u32 	%r452, _ZZ24chunk_scan_bwd_dx_kernelPKfS0_S0_S0_S0_PfS1_S1_S1_lllllE7sh_temp;
	add.s32 	%r50, %r452, %r451;
	shl.b32 	%r551, %r2, 6;
	mov.u32 	%r453, _ZZ24chunk_scan_bwd_dx_kernelPKfS0_S0_S0_S0_PfS1_S1_S1_lllllE6sh_ddt;
	add.s32 	%r52, %r453, %r451;
	mov.u32 	%r454, _ZZ24chunk_scan_bwd_dx_kernelPKfS0_S0_S0_S0_PfS1_S1_S1_lllllE6sh_ddA;
	add.s32 	%r53, %r454, %r451;
	and.b32  	%r455, %r46, 33554428;
	neg.s32 	%r550, %r455;
$L__BB3_143:
	.pragma "nounroll";
	add.s32 	%r58, %r552, -512;
	div.s32 	%r456, %r58, %r5;
	add.s32 	%r59, %r30, %r552;
	mad.lo.s32 	%r458, %r48, %r456, %r59;
	add.s32 	%r459, %r458, -512;
	cvt.s64.s32 	%rd99, %r459;
	cvt.s64.s32 	%rd100, %r456;
	setp.le.s64 	%p122, %rd123, %rd100;
	setp.le.s64 	%p123, %rd312, %rd99;
	or.pred  	%p124, %p122, %p123;
	@%p124 bra 	$L__BB3_145;
	cvt.u32.u64 	%r460, %rd100;
	add.s64 	%rd237, %rd6, %rd100;
	mad.lo.s64 	%rd238, %rd237, %rd312, %rd99;
	shl.b64 	%rd239, %rd238, 2;
	add.s64 	%rd240, %rd97, %rd239;
	mad.lo.s32 	%r461, %r49, %r460, %r551;
	add.s32 	%r462, %r50, %r461;
	ld.shared.f32 	%f843, [%r462];
	atom.global.add.f32 	%f844, [%rd240], %f843;
	add.s64 	%rd241, %rd1, %rd239;
	add.s32 	%r463, %r52, %r461;
	ld.shared.f32 	%f845, [%r463];
	atom.global.add.f32 	%f846, [%rd241], %f845;
	add.s64 	%rd242, %rd98, %rd239;
	add.s32 	%r464, %r53, %r461;
	ld.shared.f32 	%f847, [%r464];
	atom.global.add.f32 	%f848, [%rd242], %f847;
$L__BB3_145:
	add.s32 	%r465, %r58, 256;
	div.s32 	%r466, %r465, %r5;
	mad.lo.s32 	%r467, %r48, %r466, %r59;
	add.s32 	%r468, %r467, -256;
	cvt.s64.s32 	%rd243, %r468;
	cvt.s64.s32 	%rd101, %r466;
	setp.le.s64 	%p125, %rd123, %rd101;
	setp.le.s64 	%p126, %rd312, %rd243;
	or.pred  	%p127, %p125, %p126;
	@%p127 bra 	$L__BB3_147;
	cvt.u32.u64 	%r469, %rd101;
	add.s64 	%rd244, %rd6, %rd101;
	cvt.s64.s32 	%rd245, %rd314;
	mul.lo.s32 	%r470, %r466, %r5;
	cvt.s64.s32 	%rd246, %r470;
	cvt.s64.s32 	%rd247, %r58;
	sub.s64 	%rd248, %rd247, %rd246;
	add.s64 	%rd249, %rd248, %rd245;
	mad.lo.s64 	%rd250, %rd244, %rd312, %rd249;
	shl.b64 	%rd251, %rd250, 2;
	add.s64 	%rd252, %rd97, %rd251;
	mad.lo.s32 	%r471, %r49, %r469, %r551;
	add.s32 	%r472, %r50, %r471;
	ld.shared.f32 	%f849, [%r472+1024];
	atom.global.add.f32 	%f850, [%rd252+1024], %f849;
	add.s64 	%rd253, %rd1, %rd251;
	add.s32 	%r473, %r52, %r471;
	ld.shared.f32 	%f851, [%r473+1024];
	atom.global.add.f32 	%f852, [%rd253+1024], %f851;
	add.s64 	%rd254, %rd98, %rd251;
	add.s32 	%r474, %r53, %r471;
	ld.shared.f32 	%f853, [%r474+1024];
	atom.global.add.f32 	%f854, [%rd254+1024], %f853;
$L__BB3_147:
	div.s32 	%r475, %r552, %r5;
	mad.lo.s32 	%r476, %r48, %r475, %r59;
	cvt.s64.s32 	%rd255, %r476;
	cvt.s64.s32 	%rd102, %r475;
	setp.le.s64 	%p128, %rd123, %rd102;
	setp.le.s64 	%p129, %rd312, %rd255;
	or.pred  	%p130, %p128, %p129;
	@%p130 bra 	$L__BB3_149;
	cvt.u32.u64 	%r477, %rd102;
	add.s64 	%rd256, %rd6, %rd102;
	cvt.s64.s32 	%rd257, %rd314;
	mul.lo.s32 	%r478, %r475, %r5;
	cvt.s64.s32 	%rd258, %r478;
	cvt.s64.s32 	%rd259, %r58;
	sub.s64 	%rd260, %rd259, %rd258;
	add.s64 	%rd261, %rd260, %rd257;
	mad.lo.s64 	%rd262, %rd256, %rd312, %rd261;
	shl.b64 	%rd263, %rd262, 2;
	add.s64 	%rd264, %rd97, %rd263;
	mad.lo.s32 	%r479, %r49, %r477, %r551;
	add.s32 	%r480, %r50, %r479;
	ld.shared.f32 	%f855, [%r480+2048];
	atom.global.add.f32 	%f856, [%rd264+2048], %f855;
	add.s64 	%rd265, %rd1, %rd263;
	add.s32 	%r481, %r52, %r479;
	ld.shared.f32 	%f857, [%r481+2048];
	atom.global.add.f32 	%f858, [%rd265+2048], %f857;
	add.s64 	%rd266, %rd98, %rd263;
	add.s32 	%r482, %r53, %r479;
	ld.shared.f32 	%f859, [%r482+2048];
	atom.global.add.f32 	%f860, [%rd266+2048], %f859;
$L__BB3_149:
	add.s32 	%r483, %r552, 256;
	div.s32 	%r484, %r483, %r5;
	mad.lo.s32 	%r485, %r48, %r484, %r59;
	add.s32 	%r486, %r485, 256;
	cvt.s64.s32 	%rd267, %r486;
	cvt.s64.s32 	%rd103, %r484;
	setp.le.s64 	%p131, %rd123, %rd103;
	setp.le.s64 	%p132, %rd312, %rd267;
	or.pred  	%p133, %p131, %p132;
	@%p133 bra 	$L__BB3_151;
	cvt.u32.u64 	%r487, %rd103;
	add.s64 	%rd268, %rd6, %rd103;
	cvt.s64.s32 	%rd269, %rd314;
	mul.lo.s32 	%r488, %r484, %r5;
	cvt.s64.s32 	%rd270, %r488;
	cvt.s64.s32 	%rd271, %r58;
	sub.s64 	%rd272, %rd271, %rd270;
	add.s64 	%rd273, %rd272, %rd269;
	mad.lo.s64 	%rd274, %rd268, %rd312, %rd273;
	shl.b64 	%rd275, %rd274, 2;
	add.s64 	%rd276, %rd97, %rd275;
	mad.lo.s32 	%r489, %r49, %r487, %r551;
	add.s32 	%r490, %r50, %r489;
	ld.shared.f32 	%f861, [%r490+3072];
	atom.global.add.f32 	%f862, [%rd276+3072], %f861;
	add.s64 	%rd277, %rd1, %rd275;
	add.s32 	%r491, %r52, %r489;
	ld.shared.f32 	%f863, [%r491+3072];
	atom.global.add.f32 	%f864, [%rd277+3072], %f863;
	add.s64 	%rd278, %rd98, %rd275;
	add.s32 	%r492, %r53, %r489;
	ld.shared.f32 	%f865, [%r492+3072];
	atom.global.add.f32 	%f866, [%rd278+3072], %f865;
$L__BB3_151:
	add.s32 	%r552, %r552, 1024;
	add.s32 	%r551, %r551, 4096;
	add.s32 	%r550, %r550, 4;
	setp.ne.s32 	%p134, %r550, 0;
	@%p134 bra 	$L__BB3_143;
	add.s32 	%r554, %r552, -512;
$L__BB3_153:
	and.b32  	%r493, %r46, 3;
	setp.eq.s32 	%p135, %r493, 0;
	@%p135 bra 	$L__BB3_163;
	setp.eq.s32 	%p136, %r493, 1;
	@%p136 bra 	$L__BB3_160;
	div.s32 	%r494, %r554, %r5;
	mul.lo.s32 	%r496, %r494, %r5;
	sub.s32 	%r68, %r554, %r496;
	add.s32 	%r497, %r68, %r30;
	cvt.s64.s32 	%rd104, %r497;
	cvt.s64.s32 	%rd105, %r494;
	setp.le.s64 	%p137, %rd123, %rd105;
	setp.le.s64 	%p138, %rd312, %rd104;
	or.pred  	%p139, %p137, %p138;
	@%p139 bra 	$L__BB3_157;
	cvt.u32.u64 	%r498, %rd105;
	add.s64 	%rd279, %rd6, %rd105;
	mad.lo.s64 	%rd280, %rd279, %rd312, %rd104;
	shl.b64 	%rd281, %rd280, 2;
	add.s64 	%rd282, %rd97, %rd281;
	shl.b32 	%r499, %r498, 5;
	mov.u32 	%r500, _ZZ24chunk_scan_bwd_dx_kernelPKfS0_S0_S0_S0_PfS1_S1_S1_lllllE7sh_temp;
	add.s32 	%r501, %r500, %r499;
	shl.b32 	%r502, %r68, 2;
	add.s32 	%r503, %r501, %r502;
	ld.shared.f32 	%f867, [%r503];
	atom.global.add.f32 	%f868, [%rd282], %f867;
	add.s64 	%rd283, %rd1, %rd281;
	mov.u32 	%r504, _ZZ24chunk_scan_bwd_dx_kernelPKfS0_S0_S0_S0_PfS1_S1_S1_lllllE6sh_ddt;
	add.s32 	%r505, %r504, %r499;
	add.s32 	%r506, %r505, %r502;
	ld.shared.f32 	%f869, [%r506];
	atom.global.add.f32 	%f870, [%rd283], %f869;
	add.s64 	%rd284, %rd98, %rd281;
	mov.u32 	%r507, _ZZ24chunk_scan_bwd_dx_kernelPKfS0_S0_S0_S0_PfS1_S1_S1_lllllE6sh_ddA;
	add.s32 	%r508, %r507, %r499;
	add.s32 	%r509, %r508, %r502;
	ld.shared.f32 	%f871, [%r509];
	atom.global.add.f32 	%f872, [%rd284], %f871;
$L__BB3_157:
	add.s32 	%r510, %r554, 256;
	div.s32 	%r511, %r510, %r5;
	mul.lo.s32 	%r69, %r511, %r5;
	sub.s32 	%r512, %r510, %r69;
	add.s32 	%r514, %r512, %r30;
	cvt.s64.s32 	%rd285, %r514;
	cvt.s64.s32 	%rd106, %r511;
	setp.le.s64 	%p140, %rd123, %rd106;
	setp.le.s64 	%p141, %rd312, %rd285;
	or.pred  	%p142, %p140, %p141;
	@%p142 bra 	$L__BB3_159;
	sub.s32 	%r515, %r554, %r69;
	cvt.u32.u64 	%r516, %rd106;
	add.s64 	%rd286, %rd6, %rd106;
	cvt.s64.s32 	%rd287, %rd314;
	cvt.s64.s32 	%rd288, %r69;
	cvt.s64.s32 	%rd289, %r554;
	sub.s64 	%rd290, %rd289, %rd288;
	add.s64 	%rd291, %rd290, %rd287;
	mad.lo.s64 	%rd292, %rd286, %rd312, %rd291;
	shl.b64 	%rd293, %rd292, 2;
	add.s64 	%rd294, %rd97, %rd293;
	shl.b32 	%r517, %r516, 5;
	mov.u32 	%r518, _ZZ24chunk_scan_bwd_dx_kernelPKfS0_S0_S0_S0_PfS1_S1_S1_lllllE7sh_temp;
	add.s32 	%r519, %r518, %r517;
	shl.b32 	%r520, %r515, 2;
	add.s32 	%r521, %r519, %r520;
	ld.shared.f32 	%f873, [%r521+1024];
	atom.global.add.f32 	%f874, [%rd294+1024], %f873;
	add.s64 	%rd295, %rd1, %rd293;
	mov.u32 	%r522, _ZZ24chunk_scan_bwd_dx_kernelPKfS0_S0_S0_S0_PfS1_S1_S1_lllllE6sh_ddt;
	add.s32 	%r523, %r522, %r517;
	add.s32 	%r524, %r523, %r520;
	ld.shared.f32 	%f875, [%r524+1024];
	atom.global.add.f32 	%f876, [%rd295+1024], %f875;
	add.s64 	%rd296, %rd98, %rd293;
	mov.u32 	%r525, _ZZ24chunk_scan_bwd_dx_kernelPKfS0_S0_S0_S0_PfS1_S1_S1_lllllE6sh_ddA;
	add.s32 	%r526, %r525, %r517;
	add.s32 	%r527, %r526, %r520;
	ld.shared.f32 	%f877, [%r527+1024];
	atom.global.add.f32 	%f878, [%rd296+1024], %f877;
$L__BB3_159:
	add.s32 	%r554, %r554, 512;
$L__BB3_160:
	and.b32  	%r528, %r45, 256;
	setp.ne.s32 	%p143, %r528, 0;
	@%p143 bra 	$L__BB3_163;
	div.s32 	%r529, %r554, %r5;
	mul.lo.s32 	%r531, %r529, %r5;
	sub.s32 	%r72, %r554, %r531;
	add.s32 	%r532, %r72, %r30;
	cvt.s64.s32 	%rd107, %r532;
	cvt.s64.s32 	%rd108, %r529;
	setp.le.s64 	%p144, %rd123, %rd108;
	setp.le.s64 	%p145, %rd312, %rd107;
	or.pred  	%p146, %p144, %p145;
	@%p146 bra 	$L__BB3_163;
	cvt.u32.u64 	%r533, %rd108;
	add.s64 	%rd297, %rd6, %rd108;
	mad.lo.s64 	%rd298, %rd297, %rd312, %rd107;
	shl.b64 	%rd299, %rd298, 2;
	add.s64 	%rd300, %rd97, %rd299;
	shl.b32 	%r534, %r533, 5;
	mov.u32 	%r535, _ZZ24chunk_scan_bwd_dx_kernelPKfS0_S0_S0_S0_PfS1_S1_S1_lllllE7sh_temp;
	add.s32 	%r536, %r535, %r534;
	shl.b32 	%r537, %r72, 2;
	add.s32 	%r538, %r536, %r537;
	ld.shared.f32 	%f879, [%r538];
	atom.global.add.f32 	%f880, [%rd300], %f879;
	add.s64 	%rd301, %rd1, %rd299;
	mov.u32 	%r539, _ZZ24chunk_scan_bwd_dx_kernelPKfS0_S0_S0_S0_PfS1_S1_S1_lllllE6sh_ddt;
	add.s32 	%r540, %r539, %r534;
	add.s32 	%r541, %r540, %r537;
	ld.shared.f32 	%f881, [%r541];
	atom.global.add.f32 	%f882, [%rd301], %f881;
	add.s64 	%rd302, %rd98, %rd299;
	mov.u32 	%r542, _ZZ24chunk_scan_bwd_dx_kernelPKfS0_S0_S0_S0_PfS1_S1_S1_lllllE6sh_ddA;
	add.s32 	%r543, %r542, %r534;
	add.s32 	%r544, %r543, %r537;
	ld.shared.f32 	%f883, [%r544];
	atom.global.add.f32 	%f884, [%rd302], %f883;
$L__BB3_163:
	ret;

}
	// .globl	_Z24chunk_scan_bwd_dB_kernelPKfS0_S0_S0_Pfllllllll
.visible .entry _Z24chunk_scan_bwd_dB_kernelPKfS0_S0_S0_Pfllllllll(
	.param .u64 .ptr .align 1 _Z24chunk_scan_bwd_dB_kernelPKfS0_S0_S0_Pfllllllll_param_0,
	.param .u64 .ptr .align 1 _Z24chunk_scan_bwd_dB_kernelPKfS0_S0_S0_Pfllllllll_param_1,
	.param .u64 .ptr .align 1 _Z24chunk_scan_bwd_dB_kernelPKfS0_S0_S0_Pfllllllll_param_2,
	.param .u64 .ptr .align 1 _Z24chunk_scan_bwd_dB_kernelPKfS0_S0_S0_Pfllllllll_param_3,
	.param .u64 .ptr .align 1 _Z24chunk_scan_bwd_dB_kernelPKfS0_S0_S0_Pfllllllll_param_4,
	.param .u64 _Z24chunk_scan_bwd_dB_kernelPKfS0_S0_S0_Pfllllllll_param_5,
	.param .u64 _Z24chunk_scan_bwd_dB_kernelPKfS0_S0_S0_Pfllllllll_param_6,
	.param .u64 _Z24chunk_scan_bwd_dB_kernelPKfS0_S0_S0_Pfllllllll_param_7,
	.param .u64 _Z24chunk_scan_bwd_dB_kernelPKfS0_S0_S0_Pfllllllll_param_8,
	.param .u64 _Z24chunk_scan_bwd_dB_kernelPKfS0_S0_S0_Pfllllllll_param_9,
	.param .u64 _Z24chunk_scan_bwd_dB_kernelPKfS0_S0_S0_Pfllllllll_param_10,
	.param .u64 _Z24chunk_scan_bwd_dB_kernelPKfS0_S0_S0_Pfllllllll_param_11,
	.param .u64 _Z24chunk_scan_bwd_dB_kernelPKfS0_S0_S0_Pfllllllll_param_12
)
{
	.reg .pred 	%p<62>;
	.reg .b32 	%r<144>;
	.reg .b32 	%f<555>;
	.reg .b64 	%rd<186>;
	// demoted variable
	.shared .align 4 .b8 _ZZ24chunk_scan_bwd_dB_kernelPKfS0_S0_S0_PfllllllllE3a_s[4096];
	// demoted variable
	.shared .align 4 .b8 _ZZ24chunk_scan_bwd_dB_kernelPKfS0_S0_S0_PfllllllllE3b_s[4096];
	ld.param.u64 	%rd74, [_Z24chunk_scan_bwd_dB_kernelPKfS0_S0_S0_Pfllllllll_param_1];
	ld.param.u64 	%rd75, [_Z24chunk_scan_bwd_dB_kernelPKfS0_S0_S0_Pfllllllll_param_2];
	ld.param.u64 	%rd76, [_Z24chunk_scan_bwd_dB_kernelPKfS0_S0_S0_Pfllllllll_param_4];
	ld.param.u64 	%rd77, [_Z24chunk_scan_bwd_dB_kernelPKfS0_S0_S0_Pfllllllll_param_5];
	ld.param.u64 	%rd78, [_Z24chunk_scan_bwd_dB_kernelPKfS0_S0_S0_Pfllllllll_param_6];
	ld.param.u64 	%rd68, [_Z24chunk_scan_bwd_dB_kernelPKfS0_S0_S0_Pfllllllll_param_7];
	ld.param.u64 	%rd79, [_Z24chunk_scan_bwd_dB_kernelPKfS0_S0_S0_Pfllllllll_param_8];
	ld.param.u64 	%rd70, [_Z24chunk_scan_bwd_dB_kernelPKfS0_S0_S0_Pfllllllll_param_9];
	ld.param.u64 	%rd71, [_Z24chunk_scan_bwd_dB_kernelPKfS0_S0_S0_Pfllllllll_param_10];
	ld.param.u64 	%rd72, [_Z24chunk_scan_bwd_dB_kernelPKfS0_S0_S0_Pfllllllll_param_11];
	ld.param.u64 	%rd73, [_Z24chunk_scan_bwd_dB_kernelPKfS0_S0_S0_Pfllllllll_param_12];
	cvta.to.global.u64 	%rd1, %rd75;
	cvta.to.global.u64 	%rd2, %rd74;
	cvta.to.global.u64 	%rd3, %rd76;
	mov.u32 	%r5, %ctaid.z;
	cvt.u64.u32 	%rd4, %r5;
	mov.u32 	%r6, %ctaid.y;
	mov.u32 	%r7, %ctaid.x;
	shl.b32 	%r1, %r6, 6;
	mul.wide.u32 	%rd5, %r7, 64;
	mov.u32 	%r2, %tid.y;
	mov.u32 	%r3, %tid.x;
	shl.b32 	%r8, %r2, 2;
	add.s32 	%r9, %r8, %r1;
	cvt.u64.u32 	%rd6, %r9;
	shl.b32 	%r11, %r3, 2;
	cvt.u64.u32 	%rd80, %r11;
	add.s64 	%rd81, %rd5, %rd80;
	setp.le.s64 	%p1, %rd77, %rd4;
	setp.le.s64 	%p2, %rd78, %rd6;
	or.pred  	%p3, %p1, %p2;
	setp.ge.s64 	%p4, %rd81, %rd79;
	or.pred  	%p5, %p3, %p4;
	@%p5 bra 	$L__BB4_84;
	mul.lo.s64 	%rd8, %rd71, %rd70;
	and.b64  	%rd82, %rd8, -4294967296;
	setp.ne.s64 	%p6, %rd82, 0;
	@%p6 bra 	$L__BB4_3;
	cvt.u32.u64 	%r12, %rd8;
	cvt.u32.u64 	%r13, %rd4;
	div.u32 	%r14, %r13, %r12;
	cvt.u64.u32 	%rd173, %r14;
	bra.uni 	$L__BB4_4;
$L__BB4_3:
	div.s64 	%rd173, %rd4, %rd8;
$L__BB4_4:
	mul.lo.s64 	%rd83, %rd8, %rd173;
	sub.s64 	%rd12, %rd4, %rd83;
	or.b64  	%rd84, %rd12, %rd71;
	and.b64  	%rd85, %rd84, -4294967296;
	setp.ne.s64 	%p7, %rd85, 0;
	@%p7 bra 	$L__BB4_6;
	cvt.u32.u64 	%r15, %rd71;
	cvt.u32.u64 	%r16, %rd12;
	div.u32 	%r17, %r16, %r15;
	cvt.u64.u32 	%rd174, %r17;
	bra.uni 	$L__BB4_7;
$L__BB4_6:
	div.s64 	%rd174, %rd12, %rd71;
$L__BB4_7:
	or.b64  	%rd86, %rd72, %rd71;
	and.b64  	%rd87, %rd86, -4294967296;
	setp.ne.s64 	%p8, %rd87, 0;
	@%p8 bra 	$L__BB4_9;
	cvt.u32.u64 	%r18, %rd71;
	cvt.u32.u64 	%r19, %rd72;
	div.u32 	%r20, %r19, %r18;
	cvt.u64.u32 	%rd175, %r20;
	bra.uni 	$L__BB4_10;
$L__BB4_9:
	div.s64 	%rd175, %rd72, %rd71;
$L__BB4_10:
	setp.lt.s64 	%p9, %rd68, 1;
	mov.f32 	%f539, 0f00000000;
	mov.f32 	%f540, %f539;
	mov.f32 	%f541, %f539;
	mov.f32 	%f542, %f539;
	mov.f32 	%f543, %f539;
	mov.f32 	%f544, %f539;
	mov.f32 	%f545, %f539;
	mov.f32 	%f546, %f539;
	mov.f32 	%f547, %f539;
	mov.f32 	%f548, %f539;
	mov.f32 	%f549, %f539;
	mov.f32 	%f550, %f539;
	mov.f32 	%f551, %f539;
	mov.f32 	%f552, %f539;
	mov.f32 	%f553, %f539;
	mov.f32 	%f554, %f539;
	@%p9 bra 	$L__BB4_57;
	ld.param.u64 	%rd172, [_Z24chunk_scan_bwd_dB_kernelPKfS0_S0_S0_Pfllllllll_param_3];
	ld.param.u64 	%rd171, [_Z24chunk_scan_bwd_dB_kernelPKfS0_S0_S0_Pfllllllll_param_0];
	cvta.to.global.u64 	%rd89, %rd171;
	shl.b32 	%r21, %r2, 4;
	add.s32 	%r4, %r21, %r3;
	and.b32  	%r22, %r3, 15;
	cvt.u64.u32 	%rd19, %r22;
	mul.lo.s64 	%rd90, %rd174, %rd71;
	sub.s64 	%rd91, %rd12, %rd90;
	mul.lo.s64 	%rd92, %rd173, %rd72;
	mad.lo.s64 	%rd20, %rd91, %rd175, %rd92;
	and.b32  	%r23, %r4, 63;
	cvt.u64.u32 	%rd93, %r23;
	add.s64 	%rd21, %rd5, %rd93;
	mad.lo.s64 	%rd94, %rd79, %rd4, %rd21;
	shr.u32 	%r24, %r4, 4;
	add.s32 	%r25, %r1, %r24;
	cvt.u64.u32 	%rd22, %r25;
	mul.lo.s64 	%rd95, %rd78, %rd4;
	add.s64 	%rd96, %rd95, %rd22;
	add.s32 	%r26, %r4, 256;
	shr.u32 	%r27, %r26, 4;
	add.s32 	%r28, %r1, %r27;
	cvt.u64.u32 	%rd23, %r28;
	add.s64 	%rd97, %rd95, %rd23;
	add.s32 	%r29, %r4, 512;
	shr.u32 	%r30, %r29, 4;
	add.s32 	%r31, %r1, %r30;
	cvt.u64.u32 	%rd24, %r31;
	add.s64 	%rd98, %rd95, %rd24;
	add.s32 	%r32, %r4, 768;
	shr.u32 	%r33, %r32, 4;
	add.s32 	%r34, %r1, %r33;
	cvt.u64.u32 	%rd25, %r34;
	add.s64 	%rd99, %rd95, %rd25;
	mul.lo.s64 	%rd100, %rd68, %rd94;
	shl.b64 	%rd101, %rd100, 2;
	cvta.to.global.u64 	%rd102, %rd172;
	add.s64 	%rd180, %rd102, %rd101;
	mad.lo.s64 	%rd103, %rd99, %rd68, %rd19;
	shl.b64 	%rd104, %rd103, 2;
	add.s64 	%rd179, %rd89, %rd104;
	mad.lo.s64 	%rd105, %rd98, %rd68, %rd19;
	shl.b64 	%rd106, %rd105, 2;
	add.s64 	%rd178, %rd89, %rd106;
	mad.lo.s64 	%rd107, %rd97, %rd68, %rd19;
	shl.b64 	%rd108, %rd107, 2;
	add.s64 	%rd177, %rd89, %rd108;
	mad.lo.s64 	%rd109, %rd96, %rd68, %rd19;
	shl.b64 	%rd110, %rd109, 2;
	add.s64 	%rd176, %rd89, %rd110;
	mov.b64 	%rd181, 0;
	mov.f32 	%f539, 0f00000000;
	cvt.u32.u64 	%r35, %rd73;
	and.b32  	%r42, %r11, 60;
$L__BB4_12:
	setp.gt.u32 	%p10, %r4, 1023;
	add.s64 	%rd37, %rd19, %rd181;
	@%p10 bra 	$L__BB4_19;
	setp.ge.s64 	%p11, %rd37, %rd68;
	setp.le.u64 	%p12, %rd78, %rd22;
	mov.f32 	%f531, 0f00000000;
	or.pred  	%p13, %p12, %p11;
	@%p13 bra 	$L__BB4_18;
	or.b64  	%rd111, %rd37, %rd73;
	and.b64  	%rd112, %rd111, -4294967296;
	setp.ne.s64 	%p14, %rd112, 0;
	@%p14 bra 	$L__BB4_16;
	cvt.u32.u64 	%r36, %rd37;
	div.u32 	%r37, %r36, %r35;
	cvt.u64.u32 	%rd182, %r37;
	bra.uni 	$L__BB4_17;
$L__BB4_16:
	div.s64 	%rd182, %rd37, %rd73;
$L__BB4_17:
	add.s64 	%rd113, %rd20, %rd182;
	mad.lo.s64 	%rd114, %rd113, %rd70, %rd174;
	mad.lo.s64 	%rd115, %rd114, %rd78, %rd22;
	shl.b64 	%rd116, %rd115, 2;
	add.s64 	%rd117, %rd2, %rd116;
	ld.global.f32 	%f68, [%rd117];
	add.s64 	%rd118, %rd1, %rd116;
	ld.global.f32 	%f69, [%rd118];
	neg.f32 	%f70, %f69;
	min.f32 	%f71, %f70, 0f00000000;
	fma.rn.f32 	%f72, %f71, 0f3BBB989D, 0f3F000000;
	cvt.sat.f32.f32 	%f73, %f72;
	mov.f32 	%f74, 0f4B400001;
	mov.f32 	%f75, 0f437C0000;
	fma.rm.f32 	%f76, %f73, %f75, %f74;
	add.f32 	%f77, %f76, 0fCB40007F;
	neg.f32 	%f78, %f77;
	fma.rn.f32 	%f79, %f71, 0f3FB8AA3B, %f78;
	fma.rn.f32 	%f80, %f71, 0f32A57060, %f79;
	mov.b32 	%r38, %f76;
	shl.b32 	%r39, %r38, 23;
	mov.b32 	%f81, %r39;
	ex2.approx.ftz.f32 	%f82, %f80;
	mul.f32 	%f83, %f82, %f81;
	mul.f32 	%f84, %f68, %f83;
	ld.global.f32 	%f85, [%rd176];
	mul.f32 	%f531, %f85, %f84;
$L__BB4_18:
	mov.u32 	%r43, _ZZ24chunk_scan_bwd_dB_kernelPKfS0_S0_S0_PfllllllllE3a_s;
	add.s32 	%r44, %r43, %r42;
	shl.b32 	%r45, %r4, 2;
	and.b32  	%r46, %r45, 131008;
	add.s32 	%r47, %r44, %r46;
	st.shared.f32 	[%r47], %f531;
$L__BB4_19:
	setp.gt.u32 	%p15, %r4, 767;
	@%p15 bra 	$L__BB4_26;
	setp.ge.s64 	%p16, %rd37, %rd68;
	setp.le.u64 	%p17, %rd78, %rd23;
	mov.f32 	%f532, 0f00000000;
	or.pred  	%p18, %p17, %p16;
	@%p18 bra 	$L__BB4_25;
	or.b64  	%rd119, %rd37, %rd73;
	and.b64  	%rd120, %rd119, -4294967296;
	setp.ne.s64 	%p19, %rd120, 0;
	@%p19 bra 	$L__BB4_23;
	cvt.u32.u64 	%r48, %rd73;
	cvt.u32.u64 	%r49, %rd37;
	div.u32 	%r50, %r49, %r48;
	cvt.u64.u32 	%rd183, %r50;
	bra.uni 	$L__BB4_24;
$L__BB4_23:
	div.s64 	%rd183, %rd37, %rd73;
$L__BB4_24:
	add.s64 	%rd121, %rd20, %rd183;
	mad.lo.s64 	%rd122, %rd121, %rd70, %rd174;
	mad.lo.s64 	%rd123, %rd122, %rd78, %rd23;
	shl.b64 	%rd124, %rd123, 2;
	add.s64 	%rd125, %rd2, %rd124;
	ld.global.f32 	%f87, [%rd125];
	add.s64 	%rd126, %rd1, %rd124;
	ld.global.f32 	%f88, [%rd126];
	neg.f32 	%f89, %f88;
	min.f32 	%f90, %f89, 0f00000000;
	fma.rn.f32 	%f91, %f90, 0f3BBB989D, 0f3F000000;
	cvt.sat.f32.f32 	%f92, %f91;
	mov.f32 	%f93, 0f4B400001;
	mov.f32 	%f94, 0f437C0000;
	fma.rm.f32 	%f95, %f92, %f94, %f93;
	add.f32 	%f96, %f95, 0fCB40007F;
	neg.f32 	%f97, %f96;
	fma.rn.f32 	%f98, %f90, 0f3FB8AA3B, %f97;
	fma.rn.f32 	%f99, %f90, 0f32A57060, %f98;
	mov.b32 	%r51, %f95;
	shl.b32 	%r52, %r51, 23;
	mov.b32 	%f100, %r52;
	ex2.approx.ftz.f32 	%f101, %f99;
	mul.f32 	%f102, %f101, %f100;
	mul.f32 	%f103, %f87, %f102;
	ld.global.f32 	%f104, [%rd177];
	mul.f32 	%f532, %f104, %f103;
$L__BB4_25:
	mov.u32 	%r53, %tid.x;
	shl.b32 	%r54, %r53, 2;
	and.b32  	%r55, %r54, 60;
	mov.u32 	%r56, _ZZ24chunk_scan_bwd_dB_kernelPKfS0_S0_S0_PfllllllllE3a_s;
	add.s32 	%r57, %r56, %r55;
	shl.b32 	%r58, %r4, 2;
	add.s32 	%r59, %r58, 1024;
	and.b32  	%r60, %r59, 262080;
	add.s32 	%r61, %r57, %r60;
	st.shared.f32 	[%r61], %f532;
$L__BB4_26:
	setp.gt.u32 	%p20, %r4, 511;
	@%p20 bra 	$L__BB4_33;
	setp.ge.s64 	%p21, %rd37, %rd68;
	setp.le.u64 	%p22, %rd78, %rd24;
	mov.f32 	%f533, 0f00000000;
	or.pred  	%p23, %p22, %p21;
	@%p23 bra 	$L__BB4_32;
	or.b64  	%rd127, %rd37, %rd73;
	and.b64  	%rd128, %rd127, -4294967296;
	setp.ne.s64 	%p24, %rd128, 0;
	@%p24 bra 	$L__BB4_30;
	cvt.u32.u64 	%r62, %rd73;
	cvt.u32.u64 	%r63, %rd37;
	div.u32 	%r64, %r63, %r62;
	cvt.u64.u32 	%rd184, %r64;
	bra.uni 	$L__BB4_31;
$L__BB4_30:
	div.s64 	%rd184, %rd37, %rd73;
$L__BB4_31:
	add.s64 	%rd129, %rd20, %rd184;
	mad.lo.s64 	%rd130, %rd129, %rd70, %rd174;
	mad.lo.s64 	%rd131, %rd130, %rd78, %rd24;
	shl.b64 	%rd132, %rd131, 2;
	add.s64 	%rd133, %rd2, %rd132;
	ld.global.f32 	%f106, [%rd133];
	add.s64 	%rd134, %rd1, %rd132;
	ld.global.f32 	%f107, [%rd134];
	neg.f32 	%f108, %f107;
	min.f32 	%f109, %f108, 0f00000000;
	fma.rn.f32 	%f110, %f109, 0f3BBB989D, 0f3F000000;
	cvt.sat.f32.f32 	%f111, %f110;
	mov.f32 	%f112, 0f4B400001;
	mov.f32 	%f113, 0f437C0000;
	fma.rm.f32 	%f114, %f111, %f113, %f112;
	add.f32 	%f115, %f114, 0fCB40007F;
	neg.f32 	%f116, %f115;
	fma.rn.f32 	%f117, %f109, 0f3FB8AA3B, %f116;
	fma.rn.f32 	%f118, %f109, 0f32A57060, %f117;
	mov.b32 	%r65, %f114;
	shl.b32 	%r66, %r65, 23;
	mov.b32 	%f119, %r66;
	ex2.approx.ftz.f32 	%f120, %f118;
	mul.f32 	%f121, %f120, %f119;
	mul.f32 	%f122, %f106, %f121;
	ld.global.f32 	%f123, [%rd178];
	mul.f32 	%f533, %f123, %f122;
$L__BB4_32:
	mov.u32 	%r67, %tid.x;
	shl.b32 	%r68, %r67, 2;
	and.b32  	%r69, %r68, 60;
	mov.u32 	%r70, _ZZ24chunk_scan_bwd_dB_kernelPKfS0_S0_S0_PfllllllllE3a_s;
	add.s32 	%r71, %r70, %r69;
	shl.b32 	%r72, %r4, 2;
	add.s32 	%r73, %r72, 2048;
	and.b32  	%r74, %r73, 262080;
	add.s32 	%r75, %r71, %r74;
	st.shared.f32 	[%r75], %f533;
$L__BB4_33:
	setp.gt.u32 	%p25, %r4, 255;
	@%p25 bra 	$L__BB4_40;
	setp.ge.s64 	%p26, %rd37, %rd68;
	setp.le.u64 	%p27, %rd78, %rd25;
	mov.f32 	%f534, 0f00000000;
	or.pred  	%p28, %p27, %p26;
	@%p28 bra 	$L__BB4_39;
	or.b64  	%rd135, %rd37, %rd73;
	and.b64  	%rd136, %rd135, -4294967296;
	setp.ne.s64 	%p29, %rd136, 0;
	@%p29 bra 	$L__BB4_37;
	cvt.u32.u64 	%r76, %rd73;
	cvt.u32.u64 	%r77, %rd37;
	div.u32 	%r78, %r77, %r76;
	cvt.u64.u32 	%rd185, %r78;
	bra.uni 	$L__BB4_38;
$L__BB4_37:
	div.s64 	%rd185, %rd37, %rd73;
$L__BB4_38:
	add.s64 	%rd137, %rd20, %rd185;
	mad.lo.s64 	%rd138, %rd137, %rd70, %rd174;
	mad.lo.s64 	%rd139, %rd138, %rd78, %rd25;
	shl.b64 	%rd140, %rd139, 2;
	add.s64 	%rd141, %rd2, %rd140;
	ld.global.f32 	%f125, [%rd141];
	add.s64 	%rd142, %rd1, %rd140;
	ld.global.f32 	%f126, [%rd142];
	neg.f32 	%f127, %f126;
	min.f32 	%f128, %f127, 0f00000000;
	fma.rn.f32 	%f129, %f128, 0f3BBB989D, 0f3F000000;
	cvt.sat.f32.f32 	%f130, %f129;
	mov.f32 	%f131, 0f4B400001;
	mov.f32 	%f132, 0f437C0000;
	fma.rm.f32 	%f133, %f130, %f132, %f131;
	add.f32 	%f134, %f133, 0fCB40007F;
	neg.f32 	%f135, %f134;
	fma.rn.f32 	%f136, %f128, 0f3FB8AA3B, %f135;
	fma.rn.f32 	%f137, %f128, 0f32A57060, %f136;
	mov.b32 	%r79, %f133;
	shl.b32 	%r80, %r79, 23;
	mov.b32 	%f138, %r80;
	ex2.approx.ftz.f32 	%f139, %f137;
	mul.f32 	%f140, %f139, %f138;
	mul.f32 	%f141, %f125, %f140;
	ld.global.f32 	%f142, [%rd179];
	mul.f32 	%f534, %f142, %f141;
$L__BB4_39:
	mov.u32 	%r81, %tid.x;
	shl.b32 	%r82, %r81, 2;
	and.b32  	%r83, %r82, 60;
	mov.u32 	%r84, _ZZ24chunk_scan_bwd_dB_kernelPKfS0_S0_S0_PfllllllllE3a_s;
	add.s32 	%r85, %r84, %r83;
	shl.b32 	%r86, %r4, 2;
	add.s32 	%r87, %r86, 3072;
	and.b32  	%r88, %r87, 262080;
	add.s32 	%r89, %r85, %r88;
	st.shared.f32 	[%r89], %f534;
$L__BB4_40:
	@%p10 bra 	$L__BB4_44;
	setp.ge.u64 	%p31, %rd21, %rd79;
	shr.u32 	%r90, %r4, 6;
	cvt.u64.u32 	%rd143, %r90;
	add.s64 	%rd144, %rd143, %rd181;
	setp.ge.s64 	%p32, %rd144, %rd68;
	mov.f32 	%f535, 0f00000000;
	or.pred  	%p33, %p32, %p31;
	@%p33 bra 	$L__BB4_43;
	shr.u32 	%r91, %r4, 6;
	mul.wide.u32 	%rd145, %r91, 4;
	add.s64 	%rd146, %rd180, %rd145;
	ld.global.f32 	%f535, [%rd146];
$L__BB4_43:
	shl.b32 	%r92, %r4, 2;
	and.b32  	%r93, %r92, 252;
	mov.u32 	%r94, _ZZ24chunk_scan_bwd_dB_kernelPKfS0_S0_S0_PfllllllllE3b_s;
	add.s32 	%r95, %r94, %r93;
	and.b32  	%r96, %r92, 130816;
	add.s32 	%r97, %r95, %r96;
	st.shared.f32 	[%r97], %f535;
$L__BB4_44:
	@%p15 bra 	$L__BB4_48;
	setp.ge.u64 	%p35, %rd21, %rd79;
	add.s32 	%r98, %r4, 256;
	shr.u32 	%r99, %r98, 6;
	cvt.u64.u32 	%rd50, %r99;
	add.s64 	%rd147, %rd50, %rd181;
	setp.ge.s64 	%p36, %rd147, %rd68;
	mov.f32 	%f536, 0f00000000;
	or.pred  	%p37, %p36, %p35;
	@%p37 bra 	$L__BB4_47;
	shl.b64 	%rd148, %rd50, 2;
	add.s64 	%rd149, %rd180, %rd148;
	ld.global.f32 	%f536, [%rd149];
$L__BB4_47:
	shl.b32 	%r100, %r4, 2;
	and.b32  	%r101, %r100, 252;
	mov.u32 	%r102, _ZZ24chunk_scan_bwd_dB_kernelPKfS0_S0_S0_PfllllllllE3b_s;
	add.s32 	%r103, %r102, %r101;
	add.s32 	%r104, %r100, 1024;
	and.b32  	%r105, %r104, 261888;
	add.s32 	%r106, %r103, %r105;
	st.shared.f32 	[%r106], %f536;
$L__BB4_48:
	@%p20 bra 	$L__BB4_52;
	setp.ge.u64 	%p39, %rd21, %rd79;
	add.s32 	%r107, %r4, 512;
	shr.u32 	%r108, %r107, 6;
	cvt.u64.u32 	%rd150, %r108;
	add.s64 	%rd151, %rd150, %rd181;
	setp.ge.s64 	%p40, %rd151, %rd68;
	mov.f32 	%f537, 0f00000000;
	or.pred  	%p41, %p40, %p39;
	@%p41 bra 	$L__BB4_51;
	add.s32 	%r109, %r4, 512;
	shr.u32 	%r110, %r109, 6;
	mul.wide.u32 	%rd152, %r110, 4;
	add.s64 	%rd153, %rd180, %rd152;
	ld.global.f32 	%f537, [%rd153];
$L__BB4_51:
	shl.b32 	%r111, %r4, 2;
	and.b32  	%r112, %r111, 252;
	mov.u32 	%r113, _ZZ24chunk_scan_bwd_dB_kernelPKfS0_S0_S0_PfllllllllE3b_s;
	add.s32 	%r114, %r113, %r112;
	add.s32 	%r115, %r111, 2048;
	and.b32  	%r116, %r115, 261888;
	add.s32 	%r117, %r114, %r116;
	st.shared.f32 	[%r117], %f537;
$L__BB4_52:
	@%p25 bra 	$L__BB4_56;
	setp.ge.u64 	%p43, %rd21, %rd79;
	add.s32 	%r118, %r4, 768;
	shr.u32 	%r119, %r118, 6;
	cvt.u64.u32 	%rd154, %r119;
	add.s64 	%rd155, %rd154, %rd181;
	setp.ge.s64 	%p44, %rd155, %rd68;
	mov.f32 	%f538, 0f00000000;
	or.pred  	%p45, %p44, %p43;
	@%p45 bra 	$L__BB4_55;
	add.s32 	%r120, %r4, 768;
	shr.u32 	%r121, %r120, 6;
	mul.wide.u32 	%rd156, %r121, 4;
	add.s64 	%rd157, %rd180, %rd156;
	ld.global.f32 	%f538, [%rd157];
$L__BB4_55:
	shl.b32 	%r122, %r4, 2;
	and.b32  	%r123, %r122, 252;
	mov.u32 	%r124, _ZZ24chunk_scan_bwd_dB_kernelPKfS0_S0_S0_PfllllllllE3b_s;
	add.s32 	%r125, %r124, %r123;
	add.s32 	%r126, %r122, 3072;
	and.b32  	%r127, %r126, 261888;
	add.s32 	%r128, %r125, %r127;
	st.shared.f32 	[%r128], %f538;
$L__BB4_56:
	bar.sync 	0;
	mov.u32 	%r129, %tid.y;
	shl.b32 	%r130, %r129, 8;
	mov.u32 	%r131, _ZZ24chunk_scan_bwd_dB_kernelPKfS0_S0_S0_PfllllllllE3a_s;
	add.s32 	%r132, %r131, %r130;
	ld.shared.f32 	%f147, [%r132];
	mov.u32 	%r133, %tid.x;
	shl.b32 	%r134, %r133, 4;
	mov.u32 	%r135, _ZZ24chunk_scan_bwd_dB_kernelPKfS0_S0_S0_PfllllllllE3b_s;
	add.s32 	%r136, %r135, %r134;
	ld.shared.f32 	%f148, [%r136];
	fma.rn.f32 	%f149, %f147, %f148, %f554;
	ld.shared.f32 	%f150, [%r136+4];
	fma.rn.f32 	%f151, %f147, %f150, %f553;
	ld.shared.f32 	%f152, [%r136+8];
	fma.rn.f32 	%f153, %f147, %f152, %f552;
	ld.shared.f32 	%f154, [%r136+12];
	fma.rn.f32 	%f155, %f147, %f154, %f551;
	ld.shared.f32 	%f156, [%r132+64];
	fma.rn.f32 	%f157, %f156, %f148, %f550;
	fma.rn.f32 	%f158, %f156, %f150, %f549;
	fma.rn.f32 	%f159, %f156, %f152, %f548;
	fma.rn.f32 	%f160, %f156, %f154, %f547;
	ld.shared.f32 	%f161, [%r132+128];
	fma.rn.f32 	%f162, %f161, %f148, %f546;
	fma.rn.f32 	%f163, %f161, %f150, %f545;
	fma.rn.f32 	%f164, %f161, %f152, %f544;
	fma.rn.f32 	%f165, %f161, %f154, %f543;
	ld.shared.f32 	%f166, [%r132+192];
	fma.rn.f32 	%f167, %f166, %f148, %f542;
	fma.rn.f32 	%f168, %f166, %f150, %f541;
	fma.rn.f32 	%f169, %f166, %f152, %f540;
	fma.rn.f32 	%f170, %f166, %f154, %f539;
	ld.shared.f32 	%f171, [%r132+4];
	ld.shared.f32 	%f172, [%r136+256];
	fma.rn.f32 	%f173, %f171, %f172, %f149;
	ld.shared.f32 	%f174, [%r136+260];
	fma.rn.f32 	%f175, %f171, %f174, %f151;
	ld.shared.f32 	%f176, [%r136+264];
	fma.rn.f32 	%f177, %f171, %f176, %f153;
	ld.shared.f32 	%f178, [%r136+268];
	fma.rn.f32 	%f179, %f171, %f178, %f155;
	ld.shared.f32 	%f180, [%r132+68];
	fma.rn.f32 	%f181, %f180, %f172, %f157;
	fma.rn.f32 	%f182, %f180, %f174, %f158;
	fma.rn.f32 	%f183, %f180, %f176, %f159;
	fma.rn.f32 	%f184, %f180, %f178, %f160;
	ld.shared.f32 	%f185, [%r132+132];
	fma.rn.f32 	%f186, %f185, %f172, %f162;
	fma.rn.f32 	%f187, %f185, %f174, %f163;
	fma.rn.f32 	%f188, %f185, %f176, %f164;
	fma.rn.f32 	%f189, %f185, %f178, %f165;
	ld.shared.f32 	%f190, [%r132+196];
	fma.rn.f32 	%f191, %f190, %f172, %f167;
	fma.rn.f32 	%f192, %f190, %f174, %f168;
	fma.rn.f32 	%f193, %f190, %f176, %f169;
	fma.rn.f32 	%f194, %f190, %f178, %f170;
	ld.shared.f32 	%f195, [%r132+8];
	ld.shared.f32 	%f196, [%r136+512];
	fma.rn.f32 	%f197, %f195, %f196, %f173;
	ld.shared.f32 	%f198, [%r136+516];
	fma.rn.f32 	%f199, %f195, %f198, %f175;
	ld.shared.f32 	%f200, [%r136+520];
	fma.rn.f32 	%f201, %f195, %f200, %f177;
	ld.shared.f32 	%f202, [%r136+524];
	fma.rn.f32 	%f203, %f195, %f202, %f179;
	ld.shared.f32 	%f204, [%r132+72];
	fma.rn.f32 	%f205, %f204, %f196, %f181;
	fma.rn.f32 	%f206, %f204, %f198, %f182;
	fma.rn.f32 	%f207, %f204, %f200, %f183;
	fma.rn.f32 	%f208, %f204, %f202, %f184;
	ld.shared.f32 	%f209, [%r132+136];
	fma.rn.f32 	%f210, %f209, %f196, %f186;
	fma.rn.f32 	%f211, %f209, %f198, %f187;
	fma.rn.f32 	%f212, %f209, %f200, %f188;
	fma.rn.f32 	%f213, %f209, %f202, %f189;
	ld.shared.f32 	%f214, [%r132+200];
	fma.rn.f32 	%f215, %f214, %f196, %f191;
	fma.rn.f32 	%f216, %f214, %f198, %f192;
	fma.rn.f32 	%f217, %f214, %f200, %f193;
	fma.rn.f32 	%f218, %f214, %f202, %f194;
	ld.shared.f32 	%f219, [%r132+12];
	ld.shared.f32 	%f220, [%r136+768];
	fma.rn.f32 	%f221, %f219, %f220, %f197;
	ld.shared.f32 	%f222, [%r136+772];
	fma.rn.f32 	%f223, %f219, %f222, %f199;
	ld.shared.f32 	%f224, [%r136+776];
	fma.rn.f32 	%f225, %f219, %f224, %f201;
	ld.shared.f32 	%f226, [%r136+780];
	fma.rn.f32 	%f227, %f219, %f226, %f203;
	ld.shared.f32 	%f228, [%r132+76];
	fma.rn.f32 	%f229, %f228, %f220, %f205;
	fma.rn.f32 	%f230, %f228, %f222, %f206;
	fma.rn.f32 	%f231, %f228, %f224, %f207;
	fma.rn.f32 	%f232, %f228, %f226, %f208;
	ld.shared.f32 	%f233, [%r132+140];
	fma.rn.f32 	%f234, %f233, %f220, %f210;
	fma.rn.f32 	%f235, %f233, %f222, %f211;
	fma.rn.f32 	%f236, %f233, %f224, %f212;
	fma.rn.f32 	%f237, %f233, %f226, %f213;
	ld.shared.f32 	%f238, [%r132+204];
	fma.rn.f32 	%f239, %f238, %f220, %f215;
	fma.rn.f32 	%f240, %f238, %f222, %f216;
	fma.rn.f32 	%f241, %f238, %f224, %f217;
	fma.rn.f32 	%f242, %f238, %f226, %f218;
	ld.shared.f32 	%f243, [%r132+16];
	ld.shared.f32 	%f244, [%r136+1024];
	fma.rn.f32 	%f245, %f243, %f244, %f221;
	ld.shared.f32 	%f246, [%r136+1028];
	fma.rn.f32 	%f247, %f243, %f246, %f223;
	ld.shared.f32 	%f248, [%r136+1032];
	fma.rn.f32 	%f249, %f243, %f248, %f225;
	ld.shared.f32 	%f250, [%r136+1036];
	fma.rn.f32 	%f251, %f243, %f250, %f227;
	ld.shared.f32 	%f252, [%r132+80];
	fma.rn.f32 	%f253, %f252, %f244, %f229;
	fma.rn.f32 	%f254, %f252, %f246, %f230;
	fma.rn.f32 	%f255, %f252, %f248, %f231;
	fma.rn.f32 	%f256, %f252, %f250, %f232;
	ld.shared.f32 	%f257, [%r132+144];
	fma.rn.f32 	%f258, %f257, %f244, %f234;
	fma.rn.f32 	%f259, %f257, %f246, %f235;
	fma.rn.f32 	%f260, %f257, %f248, %f236;
	fma.rn.f32 	%f261, %f257, %f250, %f237;
	ld.shared.f32 	%f262, [%r132+208];
	fma.rn.f32 	%f263, %f262, %f244, %f239;
	fma.rn.f32 	%f264, %f262, %f246, %f240;
	fma.rn.f32 	%f265, %f262, %f248, %f241;
	fma.rn.f32 	%f266, %f262, %f250, %f242;
	ld.shared.f32 	%f267, [%r132+20];
	ld.shared.f32 	%f268, [%r136+1280];
	fma.rn.f32 	%f269, %f267, %f268, %f245;
	ld.shared.f32 	%f270, [%r136+1284];
	fma.rn.f32 	%f271, %f267, %f270, %f247;
	ld.shared.f32 	%f272, [%r136+1288];
	fma.rn.f32 	%f273, %f267, %f272, %f249;
	ld.shared.f32 	%f274, [%r136+1292];
	fma.rn.f32 	%f275, %f267, %f274, %f251;
	ld.shared.f32 	%f276, [%r132+84];
	fma.rn.f32 	%f277, %f276, %f268, %f253;
	fma.rn.f32 	%f278, %f276, %f270, %f254;
	fma.rn.f32 	%f279, %f276, %f272, %f255;
	fma.rn.f32 	%f280, %f276, %f274, %f256;
	ld.shared.f32 	%f281, [%r132+148];
	fma.rn.f32 	%f282, %f281, %f268, %f258;
	fma.rn.f32 	%f283, %f281, %f270, %f259;
	fma.rn.f32 	%f284, %f281, %f272, %f260;
	fma.rn.f32 	%f285, %f281, %f274, %f261;
	ld.shared.f32 	%f286, [%r132+212];
	fma.rn.f32 	%f287, %f286, %f268, %f263;
	fma.rn.f32 	%f288, %f286, %f270, %f264;
	fma.rn.f32 	%f289, %f286, %f272, %f265;
	fma.rn.f32 	%f290, %f286, %f274, %f266;
	ld.shared.f32 	%f291, [%r132+24];
	ld.shared.f32 	%f292, [%r136+1536];
	fma.rn.f32 	%f293, %f291, %f292, %f269;
	ld.shared.f32 	%f294, [%r136+1540];
	fma.rn.f32 	%f295, %f291, %f294, %f271;
	ld.shared.f32 	%f296, [%r136+1544];
	fma.rn.f32 	%f297, %f291, %f296, %f273;
	ld.shared.f32 	%f298, [%r136+1548];
	fma.rn.f32 	%f299, %f291, %f298, %f275;
	ld.shared.f32 	%f300, [%r132+88];
	fma.rn.f32 	%f301, %f300, %f292, %f277;
	fma.rn.f32 	%f302, %f300, %f294, %f278;
	fma.rn.f32 	%f303, %f300, %f296, %f279;
	fma.rn.f32 	%f304, %f300, %f298, %f280;
	ld.shared.f32 	%f305, [%r132+152];
	fma.rn.f32 	%f306, %f305, %f292, %f282;
	fma.rn.f32 	%f307, %f305, %f294, %f283;
	fma.rn.f32 	%f308, %f305, %f296, %f284;
	fma.rn.f32 	%f309, %f305, %f298, %f285;
	ld.shared.f32 	%f310, [%r132+216];
	fma.rn.f32 	%f311, %f310, %f292, %f287;
	fma.rn.f32 	%f312, %f310, %f294, %f288;
	fma.rn.f32 	%f313, %f310, %f296, %f289;
	fma.rn.f32 	%f314, %f310, %f298, %f290;
	ld.shared.f32 	%f315, [%r132+28];
	ld.shared.f32 	%f316, [%r136+1792];
	fma.rn.f32 	%f317, %f315, %f316, %f293;
	ld.shared.f32 	%f318, [%r136+1796];
	fma.rn.f32 	%f319, %f315, %f318, %f295;
	ld.shared.f32 	%f320, [%r136+1800];
	fma.rn.f32 	%f321, %f315, %f320, %f297;
	ld.shared.f32 	%f322, [%r136+1804];
	fma.rn.f32 	%f323, %f315, %f322, %f299;
	ld.shared.f32 	%f324, [%r132+92];
	fma.rn.f32 	%f325, %f324, %f316, %f301;
	fma.rn.f32 	%f326, %f324, %f318, %f302;
	fma.rn.f32 	%f327, %f324, %f320, %f303;
	fma.rn.f32 	%f328, %f324, %f322, %f304;
	ld.shared.f32 	%f329, [%r132+156];
	fma.rn.f32 	%f330, %f329, %f316, %f306;
	fma.rn.f32 	%f331, %f329, %f318, %f307;
	fma.rn.f32 	%f332, %f329, %f320, %f308;
	fma.rn.f32 	%f333, %f329, %f322, %f309;
	ld.shared.f32 	%f334, [%r132+220];
	fma.rn.f32 	%f335, %f334, %f316, %f311;
	fma.rn.f32 	%f336, %f334, %f318, %f312;
	fma.rn.f32 	%f337, %f334, %f320, %f313;
	fma.rn.f32 	%f338, %f334, %f322, %f314;
	ld.shared.f32 	%f339, [%r132+32];
	ld.shared.f32 	%f340, [%r136+2048];
	fma.rn.f32 	%f341, %f339, %f340, %f317;
	ld.shared.f32 	%f342, [%r136+2052];
	fma.rn.f32 	%f343, %f339, %f342, %f319;
	ld.shared.f32 	%f344, [%r136+2056];
	fma.rn.f32 	%f345, %f339, %f344, %f321;
	ld.shared.f32 	%f346, [%r136+2060];
	fma.rn.f32 	%f347, %f339, %f346, %f323;
	ld.shared.f32 	%f348, [%r132+96];
	fma.rn.f32 	%f349, %f348, %f340, %f325;
	fma.rn.f32 	%f350, %f348, %f342, %f326;
	fma.rn.f32 	%f351, %f348, %f344, %f327;
	fma.rn.f32 	%f352, %f348, %f346, %f328;
	ld.shared.f32 	%f353, [%r132+160];
	fma.rn.f32 	%f354, %f353, %f340, %f330;
	fma.rn.f32 	%f355, %f353, %f342, %f331;
	fma.rn.f32 	%f356, %f353, %f344, %f332;
	fma.rn.f32 	%f357, %f353, %f346, %f333;
	ld.shared.f32 	%f358, [%r132+224];
	fma.rn.f32 	%f359, %f358, %f340, %f335;
	fma.rn.f32 	%f360, %f358, %f342, %f336;
	fma.rn.f32 	%f361, %f358, %f344, %f337;
	fma.rn.f32 	%f362, %f358, %f346, %f338;
	ld.shared.f32 	%f363, [%r132+36];
	ld.shared.f32 	%f364, [%r136+2304];
	fma.rn.f32 	%f365, %f363, %f364, %f341;
	ld.shared.f32 	%f366, [%r136+2308];
	fma.rn.f32 	%f367, %f363, %f366, %f343;
	ld.shared.f32 	%f368, [%r136+2312];
	fma.rn.f32 	%f369, %f363, %f368, %f345;
	ld.shared.f32 	%f370, [%r136+2316];
	fma.rn.f32 	%f371, %f363, %f370, %f347;
	ld.shared.f32 	%f372, [%r132+100];
	fma.rn.f32 	%f373, %f372, %f364, %f349;
	fma.rn.f32 	%f374, %f372, %f366, %f350;
	fma.rn.f32 	%f375, %f372, %f368, %f351;
	fma.rn.f32 	%f376, %f372, %f370, %f352;
	ld.shared.f32 	%f377, [%r132+164];
	fma.rn.f32 	%f378, %f377, %f364, %f354;
	fma.rn.f32 	%f379, %f377, %f366, %f355;
	fma.rn.f32 	%f380, %f377, %f368, %f356;
	fma.rn.f32 	%f381, %f377, %f370, %f357;
	ld.shared.f32 	%f382, [%r132+228];
	fma.rn.f32 	%f383, %f382, %f364, %f359;
	fma.rn.f32 	%f384, %f382, %f366, %f360;
	fma.rn.f32 	%f385, %f382, %f368, %f361;
	fma.rn.f32 	%f386, %f382, %f370, %f362;
	ld.shared.f32 	%f387, [%r132+40];
	ld.shared.f32 	%f388, [%r136+2560];
	fma.rn.f32 	%f389, %f387, %f388, %f365;
	ld.shared.f32 	%f390, [%r136+2564];
	fma.rn.f32 	%f391, %f387, %f390, %f367;
	ld.shared.f32 	%f392, [%r136+2568];
	fma.rn.f32 	%f393, %f387, %f392, %f369;
	ld.shared.f32 	%f394, [%r136+2572];
	fma.rn.f32 	%f395, %f387, %f394, %f371;
	ld.shared.f32 	%f396, [%r132+104];
	fma.rn.f32 	%f397, %f396, %f388, %f373;
	fma.rn.f32 	%f398, %f396, %f390, %f374;
	fma.rn.f32 	%f399, %f396, %f392, %f375;
	fma.rn.f32 	%f400, %f396, %f394, %f376;
	ld.shared.f32 	%f401, [%r132+168];
	fma.rn.f32 	%f402, %f401, %f388, %f378;
	fma.rn.f32 	%f403, %f401, %f390, %f379;
	fma.rn.f32 	%f404, %f401, %f392, %f380;
	fma.rn.f32 	%f405, %f401, %f394, %f381;
	ld.shared.f32 	%f406, [%r132+232];
	fma.rn.f32 	%f407, %f406, %f388, %f383;
	fma.rn.f32 	%f408, %f406, %f390, %f384;
	fma.rn.f32 	%f409, %f406, %f392, %f385;
	fma.rn.f32 	%f410, %f406, %f394, %f386;
	ld.shared.f32 	%f411, [%r132+44];
	ld.shared.f32 	%f412, [%r136+2816];
	fma.rn.f32 	%f413, %f411, %f412, %f389;
	ld.shared.f32 	%f414, [%r136+2820];
	fma.rn.f32 	%f415, %f411, %f414, %f391;
	ld.shared.f32 	%f416, [%r136+2824];
	fma.rn.f32 	%f417, %f411, %f416, %f393;
	ld.shared.f32 	%f418, [%r136+2828];
	fma.rn.f32 	%f419, %f411, %f418, %f395;
	ld.shared.f32 	%f420, [%r132+108];
	fma.rn.f32 	%f421, %f420, %f412, %f397;
	fma.rn.f32 	%f422, %f420, %f414, %f398;
	fma.rn.f32 	%f423, %f420, %f416, %f399;
	fma.rn.f32 	%f424, %f420, %f418, %f400;
	ld.shared.f32 	%f425, [%r132+172];
	fma.rn.f32 	%f426, %f425, %f412, %f402;
	fma.rn.f32 	%f427, %f425, %f414, %f403;
	fma.rn.f32 	%f428, %f425, %f416, %f404;
	fma.rn.f32 	%f429, %f425, %f418, %f405;
	ld.shared.f32 	%f430, [%r132+236];
	fma.rn.f32 	%f431, %f430, %f412, %f407;
	fma.rn.f32 	%f432, %f430, %f414, %f408;
	fma.rn.f32 	%f433, %f430, %f416, %f409;
	fma.rn.f32 	%f434, %f430, %f418, %f410;
	ld.shared.f32 	%f435, [%r132+48];
	ld.shared.f32 	%f436, [%r136+3072];
	fma.rn.f32 	%f437, %f435, %f436, %f413;
	ld.shared.f32 	%f438, [%r136+3076];
	fma.rn.f32 	%f439, %f435, %f438, %f415;
	ld.shared.f32 	%f440, [%r136+3080];
	fma.rn.f32 	%f441, %f435, %f440, %f417;
	ld.shared.f32 	%f442, [%r136+3084];
	fma.rn.f32 	%f443, %f435, %f442, %f419;
	ld.shared.f32 	%f444, [%r132+112];
	fma.rn.f32 	%f445, %f444, %f436, %f421;
	fma.rn.f32 	%f446, %f444, %f438, %f422;
	fma.rn.f32 	%f447, %f444, %f440, %f423;
	fma.rn.f32 	%f448, %f444, %f442, %f424;
	ld.shared.f32 	%f449, [%r132+176];
	fma.rn.f32 	%f450, %f449, %f436, %f426;
	fma.rn.f32 	%f451, %f449, %f438, %f427;
	fma.rn.f32 	%f452, %f449, %f440, %f428;
	fma.rn.f32 	%f453, %f449, %f442, %f429;
	ld.shared.f32 	%f454, [%r132+240];
	fma.rn.f32 	%f455, %f454, %f436, %f431;
	fma.rn.f32 	%f456, %f454, %f438, %f432;
	fma.rn.f32 	%f457, %f454, %f440, %f433;
	fma.rn.f32 	%f458, %f454, %f442, %f434;
	ld.shared.f32 	%f459, [%r132+52];
	ld.shared.f32 	%f460, [%r136+3328];
	fma.rn.f32 	%f461, %f459, %f460, %f437;
	ld.shared.f32 	%f462, [%r136+3332];
	fma.rn.f32 	%f463, %f459, %f462, %f439;
	ld.shared.f32 	%f464, [%r136+3336];
	fma.rn.f32 	%f465, %f459, %f464, %f441;
	ld.shared.f32 	%f466, [%r136+3340];
	fma.rn.f32 	%f467, %f459, %f466, %f443;
	ld.shared.f32 	%f468, [%r132+116];
	fma.rn.f32 	%f469, %f468, %f460, %f445;
	fma.rn.f32 	%f470, %f468, %f462, %f446;
	fma.rn.f32 	%f471, %f468, %f464, %f447;
	fma.rn.f32 	%f472, %f468, %f466, %f448;
	ld.shared.f32 	%f473, [%r132+180];
	fma.rn.f32 	%f474, %f473, %f460, %f450;
	fma.rn.f32 	%f475, %f473, %f462, %f451;
	fma.rn.f32 	%f476, %f473, %f464, %f452;
	fma.rn.f32 	%f477, %f473, %f466, %f453;
	ld.shared.f32 	%f478, [%r132+244];
	fma.rn.f32 	%f479, %f478, %f460, %f455;
	fma.rn.f32 	%f480, %f478, %f462, %f456;
	fma.rn.f32 	%f481, %f478, %f464, %f457;
	fma.rn.f32 	%f482, %f478, %f466, %f458;
	ld.shared.f32 	%f483, [%r132+56];
	ld.shared.f32 	%f484, [%r136+3584];
	fma.rn.f32 	%f485, %f483, %f484, %f461;
	ld.shared.f32 	%f486, [%r136+3588];
	fma.rn.f32 	%f487, %f483, %f486, %f463;
	ld.shared.f32 	%f488, [%r136+3592];
	fma.rn.f32 	%f489, %f483, %f488, %f465;
	ld.shared.f32 	%f490, [%r136+3596];
	fma.rn.f32 	%f491, %f483, %f490, %f467;
	ld.shared.f32 	%f492, [%r132+120];
	fma.rn.f32 	%f493, %f492, %f484, %f469;
	fma.rn.f32 	%f494, %f492, %f486, %f470;
	fma.rn.f32 	%f495, %f492, %f488, %f471;
	fma.rn.f32 	%f496, %f492, %f490, %f472;
	ld.shared.f32 	%f497, [%r132+184];
	fma.rn.f32 	%f498, %f497, %f484, %f474;
	fma.rn.f32 	%f499, %f497, %f486, %f475;
	fma.rn.f32 	%f500, %f497, %f488, %f476;
	fma.rn.f32 	%f501, %f497, %f490, %f477;
	ld.shared.f32 	%f502, [%r132+248];
	fma.rn.f32 	%f503, %f502, %f484, %f479;
	fma.rn.f32 	%f504, %f502, %f486, %f480;
	fma.rn.f32 	%f505, %f502, %f488, %f481;
	fma.rn.f32 	%f506, %f502, %f490, %f482;
	ld.shared.f32 	%f507, [%r132+60];
	ld.shared.f32 	%f508, [%r136+3840];
	fma.rn.f32 	%f554, %f507, %f508, %f485;
	ld.shared.f32 	%f509, [%r136+3844];
	fma.rn.f32 	%f553, %f507, %f509, %f487;
	ld.shared.f32 	%f510, [%r136+3848];
	fma.rn.f32 	%f552, %f507, %f510, %f489;
	ld.shared.f32 	%f511, [%r136+3852];
	fma.rn.f32 	%f551, %f507, %f511, %f491;
	ld.shared.f32 	%f512, [%r132+124];
	fma.rn.f32 	%f550, %f512, %f508, %f493;
	fma.rn.f32 	%f549, %f512, %f509, %f494;
	fma.rn.f32 	%f548, %f512, %f510, %f495;
	fma.rn.f32 	%f547, %f512, %f511, %f496;
	ld.shared.f32 	%f513, [%r132+188];
	fma.rn.f32 	%f546, %f513, %f508, %f498;
	fma.rn.f32 	%f545, %f513, %f509, %f499;
	fma.rn.f32 	%f544, %f513, %f510, %f500;
	fma.rn.f32 	%f543, %f513, %f511, %f501;
	ld.shared.f32 	%f514, [%r132+252];
	fma.rn.f32 	%f542, %f514, %f508, %f503;
	fma.rn.f32 	%f541, %f514, %f509, %f504;
	fma.rn.f32 	%f540, %f514, %f510, %f505;
	fma.rn.f32 	%f539, %f514, %f511, %f506;
	bar.sync 	0;
	add.s64 	%rd181, %rd181, 16;
	add.s64 	%rd180, %rd180, 64;
	add.s64 	%rd179, %rd179, 64;
	add.s64 	%rd178, %rd178, 64;
	add.s64 	%rd177, %rd177, 64;
	add.s64 	%rd176, %rd176, 64;
	setp.lt.s64 	%p46, %rd181, %rd68;
	@%p46 bra 	$L__BB4_12;
$L__BB4_57:
	mov.u32 	%r137, %ctaid.z;
	cvt.u64.u32 	%rd158, %r137;
	mad.lo.s64 	%rd57, %rd78, %rd158, %rd6;
	mad.lo.s64 	%rd159, %rd57, %rd79, %rd81;
	shl.b64 	%rd160, %rd159, 2;
	add.s64 	%rd58, %rd3, %rd160;
	st.global.f32 	[%rd58], %f554;
	add.s64 	%rd59, %rd81, 1;
	setp.ge.s64 	%p47, %rd59, %rd79;
	@%p47 bra 	$L__BB4_59;
	st.global.f32 	[%rd58+4], %f553;
$L__BB4_59:
	add.s64 	%rd60, %rd81, 2;
	setp.ge.s64 	%p48, %rd60, %rd79;
	@%p48 bra 	$L__BB4_61;
	st.global.f32 	[%rd58+8], %f552;
$L__BB4_61:
	add.s64 	%rd61, %rd81, 3;
	setp.ge.s64 	%p49, %rd61, %rd79;
	@%p49 bra 	$L__BB4_63;
	st.global.f32 	[%rd58+12], %f551;
$L__BB4_63:
	cvt.u32.u64 	%r138, %rd6;
	add.s32 	%r139, %r138, 1;
	cvt.u64.u32 	%rd161, %r139;
	setp.le.s64 	%p50, %rd78, %rd161;
	@%p50 bra 	$L__BB4_70;
	setp.ge.s64 	%p51, %rd59, %rd79;
	shl.b64 	%rd162, %rd79, 2;
	add.s64 	%rd62, %rd58, %rd162;
	st.global.f32 	[%rd62], %f550;
	@%p51 bra 	$L__BB4_66;
	st.global.f32 	[%rd62+4], %f549;
$L__BB4_66:
	setp.ge.s64 	%p52, %rd60, %rd79;
	@%p52 bra 	$L__BB4_68;
	st.global.f32 	[%rd62+8], %f548;
$L__BB4_68:
	setp.ge.s64 	%p53, %rd61, %rd79;
	@%p53 bra 	$L__BB4_70;
	st.global.f32 	[%rd62+12], %f547;
$L__BB4_70:
	add.s32 	%r141, %r138, 2;
	cvt.u64.u32 	%rd163, %r141;
	setp.le.s64 	%p54, %rd78, %rd163;
	@%p54 bra 	$L__BB4_77;
	setp.ge.s64 	%p55, %rd59, %rd79;
	add.s64 	%rd164, %rd57, 2;
	mad.lo.s64 	%rd165, %rd164, %rd79, %rd81;
	shl.b64 	%rd166, %rd165, 2;
	add.s64 	%rd63, %rd3, %rd166;
	st.global.f32 	[%rd63], %f546;
	@%p55 bra 	$L__BB4_73;
	st.global.f32 	[%rd63+4], %f545;
$L__BB4_73:
	setp.ge.s64 	%p56, %rd60, %rd79;
	@%p56 bra 	$L__BB4_75;
	st.global.f32 	[%rd63+8], %f544;
$L__BB4_75:
	setp.ge.s64 	%p57, %rd61, %rd79;
	@%p57 bra 	$L__BB4_77;
	st.global.f32 	[%rd63+12], %f543;
$L__BB4_77:
	add.s32 	%r143, %r138, 3;
	cvt.u64.u32 	%rd167, %r143;
	setp.le.s64 	%p58, %rd78, %rd167;
	@%p58 bra 	$L__BB4_84;
	setp.ge.s64 	%p59, %rd59, %rd79;
	add.s64 	%rd168, %rd57, 3;
	mad.lo.s64 	%rd169, %rd168, %rd79, %rd81;
	shl.b64 	%rd170, %rd169, 2;
	add.s64 	%rd64, %rd3, %rd170;
	st.global.f32 	[%rd64], %f542;
	@%p59 bra 	$L__BB4_80;
	st.global.f32 	[%rd64+4], %f541;
$L__BB4_80:
	setp.ge.s64 	%p60, %rd60, %rd79;
	@%p60 bra 	$L__BB4_82;
	st.global.f32 	[%rd64+8], %f540;
$L__BB4_82:
	setp.ge.s64 	%p61, %rd61, %rd79;
	@%p61 bra 	$L__BB4_84;
	st.global.f32 	[%rd64+12], %f539;
$L__BB4_84:
	ret;

}


// ===== COMPILED SASS (sm_100) =====

	.target	sm_100

	.elftype	@"ET_EXEC"


//--------------------- .note.nv.tkinfo           --------------------------
	.section	.note.nv.tkinfo,"",@"SHT_NOTE"
	.sectionflags	@"SHF_NOTE_NV_TKINFO"
	.tkinfo
        /*0018*/ 	.word	0x00000002
        /*0030*/ 	.string	""
        /*0030*/ 	.string	"ptxas"
        /*0030*/ 	.string	"Cuda compilation tools, release 13.0, V13.0.88"
        /*0030*/ 	.string	"Build cuda_13.0.r13.0/compiler.36424714_0"
        /*0030*/ 	.string	"-arch sm_100 -m 64 "



//--------------------- .note.nv.cuinfo           --------------------------
	.section	.note.nv.cuinfo,"",@"SHT_NOTE"
	.sectionflags	@"SHF_NOTE_NV_CUINFO"
        /*0018*/ 	.short	0x0002
        /*001a*/ 	.short	0x0064
        /*001c*/ 	.short	0x0082
	.zero		2


//--------------------- .nv.info                  --------------------------
	.section	.nv.info,"",@"SHT_CUDA_INFO"
	.align	4


	//----- nvinfo : EIATTR_REGCOUNT
	.align		4
        /*0000*/ 	.byte	0x04, 0x2f
        /*0002*/ 	.short	(.L_1 - .L_0)
	.align		4
.L_0:
        /*0004*/ 	.word	index@(_Z21chunk_scan_fwd_kernelPKfS0_S0_S0_S0_S0_S0_PKlllPflllllllll)
        /*0008*/ 	.word	0x0000005e


	//----- nvinfo : EIATTR_FRAME_SIZE
	.align		4
.L_1:
        /*000c*/ 	.byte	0x04, 0x11
        /*000e*/ 	.short	(.L_3 - .L_2)
	.align		4
.L_2:
        /*0010*/ 	.word	index@($__internal_4_$__cuda_sm20_div_s64)
        /*0014*/ 	.word	0x00000000


	//----- nvinfo : EIATTR_FRAME_SIZE
	.align		4
.L_3:
        /*0018*/ 	.byte	0x04, 0x11
        /*001a*/ 	.short	(.L_5 - .L_4)
	.align		4
.L_4:
        /*001c*/ 	.word	index@(_Z21chunk_scan_fwd_kernelPKfS0_S0_S0_S0_S0_S0_PKlllPflllllllll)
        /*0020*/ 	.word	0x00000000


	//----- nvinfo : EIATTR_REGCOUNT
	.align		4
.L_5:
        /*0024*/ 	.byte	0x04, 0x2f
        /*0026*/ 	.short	(.L_7 - .L_6)
	.align		4
.L_6:
        /*0028*/ 	.word	index@(_Z31chunk_scan_bwd_dC_dstate_kernelPKfS0_S0_S0_S0_PfS1_llllllll)
        /*002c*/ 	.word	0x00000080


	//----- nvinfo : EIATTR_FRAME_SIZE
	.align		4
.L_7:
        /*0030*/ 	.byte	0x04, 0x11
        /*0032*/ 	.short	(.L_9 - .L_8)
	.align		4
.L_8:
        /*0034*/ 	.word	index@($__internal_3_$__cuda_sm20_div_s64)
        /*0038*/ 	.word	0x00000000


	//----- nvinfo : EIATTR_FRAME_SIZE
	.align		4
.L_9:
        /*003c*/ 	.byte	0x04, 0x11
        /*003e*/ 	.short	(.L_11 - .L_10)
	.align		4
.L_10:
        /*0040*/ 	.word	index@(_Z31chunk_scan_bwd_dC_dstate_kernelPKfS0_S0_S0_S0_PfS1_llllllll)
        /*0044*/ 	.word	0x00000000


	//----- nvinfo : EIATTR_REGCOUNT
	.align		4
.L_11:
        /*0048*/ 	.byte	0x04, 0x2f
        /*004a*/ 	.short	(.L_13 - .L_12)
	.align		4
.L_12:
        /*004c*/ 	.word	index@(_Z16ddA_y_bwd_kernelPKfS0_Pfllll)
        /*0050*/ 	.word	0x00000020


	//----- nvinfo : EIATTR_FRAME_SIZE
	.align		4
.L_13:
        /*0054*/ 	.byte	0x04, 0x11
        /*0056*/ 	.short	(.L_15 - .L_14)
	.align		4
.L_14:
        /*0058*/ 	.word	index@($__internal_2_$__cuda_sm20_div_s64)
        /*005c*/ 	.word	0x00000000


	//----- nvinfo : EIATTR_FRAME_SIZE
	.align		4
.L_15:
        /*0060*/ 	.byte	0x04, 0x11
        /*0062*/ 	.short	(.L_17 - .L_16)
	.align		4
.L_16:
        /*0064*/ 	.word	index@(_Z16ddA_y_bwd_kernelPKfS0_Pfllll)
        /*0068*/ 	.word	0x00000000


	//----- nvinfo : EIATTR_REGCOUNT
	.align		4
.L_17:
        /*006c*/ 	.byte	0x04, 0x2f
        /*006e*/ 	.short	(.L_19 - .L_18)
	.align		4
.L_18:
        /*0070*/ 	.word	index@(_Z24chunk_scan_bwd_dx_kernelPKfS0_S0_S0_S0_PfS1_S1_S1_lllll)
        /*0074*/ 	.word	0x00000050


	//----- nvinfo : EIATTR_FRAME_SIZE
	.align		4
.L_19:
        /*0078*/ 	.byte	0x04, 0x11
        /*007a*/ 	.short	(.L_21 - .L_20)
	.align		4
.L_20:
        /*007c*/ 	.word	index@($__internal_1_$__cuda_sm20_div_s64)
        /*0080*/ 	.word	0x00000000


	//----- nvinfo : EIATTR_FRAME_SIZE
	.align		4
.L_21:
        /*0084*/ 	.byte	0x04, 0x11
        /*0086*/ 	.short	(.L_23 - .L_22)
	.align		4
.L_22:
        /*0088*/ 	.word	index@(_Z24chunk_scan_bwd_dx_kernelPKfS0_S0_S0_S0_PfS1_S1_S1_lllll)
        /*008c*/ 	.word	0x00000000


	//----- nvinfo : EIATTR_REGCOUNT
	.align		4
.L_23:
        /*0090*/ 	.byte	0x04, 0x2f
        /*0092*/ 	.short	(.L_25 - .L_24)
	.align		4
.L_24:
        /*0094*/ 	.word	index@(_Z24chunk_scan_bwd_dB_kernelPKfS0_S0_S0_Pfllllllll)
        /*0098*/ 	.word	0x0000004e


	//----- nvinfo : EIATTR_FRAME_SIZE
	.align		4
.L_25:
        /*009c*/ 	.byte	0x04, 0x11
        /*009e*/ 	.short	(.L_27 - .L_26)
	.align		4
.L_26:
        /*00a0*/ 	.word	index@($__internal_0_$__cuda_sm20_div_s64)
        /*00a4*/ 	.word	0x00000000


	//----- nvinfo : EIATTR_FRAME_SIZE
	.align		4
.L_27:
        /*00a8*/ 	.byte	0x04, 0x11
        /*00aa*/ 	.short	(.L_29 - .L_28)
	.align		4
.L_28:
        /*00ac*/ 	.word	index@(_Z24chunk_scan_bwd_dB_kernelPKfS0_S0_S0_Pfllllllll)
        /*00b0*/ 	.word	0x00000000


	//----- nvinfo : EIATTR_MIN_STACK_SIZE
	.align		4
.L_29:
        /*00b4*/ 	.byte	0x04, 0x12
        /*00b6*/ 	.short	(.L_31 - .L_30)
	.align		4
.L_30:
        /*00b8*/ 	.word	index@(_Z24chunk_scan_bwd_dB_kernelPKfS0_S0_S0_Pfllllllll)
        /*00bc*/ 	.word	0x00000000


	//----- nvinfo : EIATTR_MIN_STACK_SIZE
	.align		4
.L_31:
        /*00c0*/ 	.byte	0x04, 0x12
        /*00c2*/ 	.short	(.L_33 - .L_32)
	.align		4
.L_32:
        /*00c4*/ 	.word	index@(_Z24chunk_scan_bwd_dx_kernelPKfS0_S0_S0_S0_PfS1_S1_S1_lllll)
        /*00c8*/ 	.word	0x00000000


	//----- nvinfo : EIATTR_MIN_STACK_SIZE
	.align		4
.L_33:
        /*00cc*/ 	.byte	0x04, 0x12
        /*00ce*/ 	.short	(.L_35 - .L_34)
	.align		4
.L_34:
        /*00d0*/ 	.word	index@(_Z16ddA_y_bwd_kernelPKfS0_Pfllll)
        /*00d4*/ 	.word	0x00000000


	//----- nvinfo : EIATTR_MIN_STACK_SIZE
	.align		4
.L_35:
        /*00d8*/ 	.byte	0x04, 0x12
        /*00da*/ 	.short	(.L_37 - .L_36)
	.align		4
.L_36:
        /*00dc*/ 	.word	index@(_Z31chunk_scan_bwd_dC_dstate_kernelPKfS0_S0_S0_S0_PfS1_llllllll)
        /*00e0*/ 	.word	0x00000000


	//----- nvinfo : EIATTR_MIN_STACK_SIZE
	.align		4
.L_37:
        /*00e4*/ 	.byte	0x04, 0x12
        /*00e6*/ 	.short	(.L_39 - .L_38)
	.align		4
.L_38:
        /*00e8*/ 	.word	index@(_Z21chunk_scan_fwd_kernelPKfS0_S0_S0_S0_S0_S0_PKlllPflllllllll)
        /*00ec*/ 	.word	0x00000000
.L_39:


//--------------------- .nv.compat                --------------------------
	.section	.nv.compat,"",@"SHT_CUDA_COMPAT_INFO"
	.align	4
        /*0000*/ 	.byte	0x02, 0x09, 0x00, 0x00, 0x02, 0x02, 0x01, 0x00, 0x02, 0x05, 0x05, 0x00, 0x03, 0x07, 0x01, 0x01
        /*0010*/ 	.byte	0x02, 0x03, 0x00, 0x00, 0x02, 0x06, 0x01, 0x00, 0x04, 0x0b, 0x08, 0x00, 0x09, 0x00, 0x00, 0x00
        /*0020*/ 	.byte	0x00, 0x00, 0x00, 0x00


//--------------------- .nv.info._Z24chunk_scan_bwd_dB_kernelPKfS0_S0_S0_Pfllllllll --------------------------
	.section	.nv.info._Z24chunk_scan_bwd_dB_kernelPKfS0_S0_S0_Pfllllllll,"",@"SHT_CUDA_INFO"
	.sectionflags	@""
	.align	4


	//----- nvinfo : EIATTR_CUDA_API_VERSION
	.align		4
        /*0000*/ 	.byte	0x04, 0x37
        /*0002*/ 	.short	(.L_41 - .L_40)
.L_40:
        /*0004*/ 	.word	0x00000082


	//----- nvinfo : EIATTR_KPARAM_INFO
	.align		4
.L_41:
        /*0008*/ 	.byte	0x04, 0x17
        /*000a*/ 	.short	(.L_43 - .L_42)
.L_42:
        /*000c*/ 	.word	0x00000000
        /*0010*/ 	.short	0x000c
        /*0012*/ 	.short	0x0060
        /*0014*/ 	.byte	0x00, 0xf0, 0x21, 0x00


	//----- nvinfo : EIATTR_KPARAM_INFO
	.align		4
.L_43:
        /*0018*/ 	.byte	0x04, 0x17
        /*001a*/ 	.short	(.L_45 - .L_44)
.L_44:
        /*001c*/ 	.word	0x00000000
        /*0020*/ 	.short	0x000b
        /*0022*/ 	.short	0x0058
        /*0024*/ 	.byte	0x00, 0xf0, 0x21, 0x00


	//----- nvinfo : EIATTR_KPARAM_INFO
	.align		4
.L_45:
        /*0028*/ 	.byte	0x04, 0x17
        /*002a*/ 	.short	(.L_47 - .L_46)
.L_46:
        /*002c*/ 	.word	0x00000000
        /*0030*/ 	.short	0x000a
        /*0032*/ 	.short	0x0050
        /*0034*/ 	.byte	0x00, 0xf0, 0x21, 0x00


	//----- nvinfo : EIATTR_KPARAM_INFO
	.align		4
.L_47:
        /*0038*/ 	.byte	0x04, 0x17
        /*003a*/ 	.short	(.L_49 - .L_48)
.L_48:
        /*003c*/ 	.word	0x00000000
        /*0040*/ 	.short	0x0009
        /*0042*/ 	.short	0x0048
        /*0044*/ 	.byte	0x00, 0xf0, 0x21, 0x00


	//----- nvinfo : EIATTR_KPARAM_INFO
	.align		4
.L_49:
        /*0048*/ 	.byte	0x04, 0x17
        /*004a*/ 	.short	(.L_51 - .L_50)
.L_50:
        /*004c*/ 	.word	0x00000000
        /*0050*/ 	.short	0x0008
        /*0052*/ 	.short	0x0040
        /*0054*/ 	.byte	0x00, 0xf0, 0x21, 0x00


	//----- nvinfo : EIATTR_KPARAM_INFO
	.align		4
.L_51:
        /*0058*/ 	.byte	0x04, 0x17
        /*005a*/ 	.short	(.L_53 - .L_52)
.L_52:
        /*005c*/ 	.word	0x00000000
        /*0060*/ 	.short	0x0007
        /*0062*/ 	.short	0x0038
        /*0064*/ 	.byte	0x00, 0xf0, 0x21, 0x00


	//----- nvinfo : EIATTR_KPARAM_INFO
	.align		4
.L_53:
        /*0068*/ 	.byte	0x04, 0x17
        /*006a*/ 	.short	(.L_55 - .L_54)
.L_54:
        /*006c*/ 	.word	0x00000000
        /*0070*/ 	.short	0x0006
        /*0072*/ 	.short	0x0030
        /*0074*/ 	.byte	0x00, 0xf0, 0x21, 0x00


	//----- nvinfo : EIATTR_KPARAM_INFO
	.align		4
.L_55:
        /*0078*/ 	.byte	0x04, 0x17
        /*007a*/ 	.short	(.L_57 - .L_56)
.L_56:
        /*007c*/ 	.word	0x00000000
        /*0080*/ 	.short	0x0005
        /*0082*/ 	.short	0x0028
        /*0084*/ 	.byte	0x00, 0xf0, 0x21, 0x00


	//----- nvinfo : EIATTR_KPARAM_INFO
	.align		4
.L_57:
        /*0088*/ 	.byte	0x04, 0x17
        /*008a*/ 	.short	(.L_59 - .L_58)
.L_58:
        /*008c*/ 	.word	0x00000000
        /*0090*/ 	.short	0x0004
        /*0092*/ 	.short	0x0020
        /*0094*/ 	.byte	0x00, 0xf5, 0x21, 0x00


	//----- nvinfo : EIATTR_KPARAM_INFO
	.align		4
.L_59:
        /*0098*/ 	.byte	0x04, 0x17
        /*009a*/ 	.short	(.L_61 - .L_60)
.L_60:
        /*009c*/ 	.word	0x00000000
        /*00a0*/ 	.short	0x0003
        /*00a2*/ 	.short	0x0018
        /*00a4*/ 	.byte	0x00, 0xf5, 0x21, 0x00


	//----- nvinfo : EIATTR_KPARAM_INFO
	.align		4
.L_61:
        /*00a8*/ 	.byte	0x04, 0x17
        /*00aa*/ 	.short	(.L_63 - .L_62)
.L_62:
        /*00ac*/ 	.word	0x00000000
        /*00b0*/ 	.short	0x0002
        /*00b2*/ 	.short	0x0010
        /*00b4*/ 	.byte	0x00, 0xf5, 0x21, 0x00


	//----- nvinfo : EIATTR_KPARAM_INFO
	.align		4
.L_63:
        /*00b8*/ 	.byte	0x04, 0x17
        /*00ba*/ 	.short	(.L_65 - .L_64)
.L_64:
        /*00bc*/ 	.word	0x00000000
        /*00c0*/ 	.short	0x0001
        /*00c2*/ 	.short	0x0008
        /*00c4*/ 	.byte	0x00, 0xf5, 0x21, 0x00


	//----- nvinfo : EIATTR_KPARAM_INFO
	.align		4
.L_65:
        /*00c8*/ 	.byte	0x04, 0x17
        /*00ca*/ 	.short	(.L_67 - .L_66)
.L_66:
        /*00cc*/ 	.word	0x00000000
        /*00d0*/ 	.short	0x0000
        /*00d2*/ 	.short	0x0000
        /*00d4*/ 	.byte	0x00, 0xf5, 0x21, 0x00


	//----- nvinfo : EIATTR_SPARSE_MMA_MASK
	.align		4
.L_67:
        /*00d8*/ 	.byte	0x03, 0x50
        /*00da*/ 	.short	0x0000


	//----- nvinfo : EIATTR_MAXREG_COUNT
	.align		4
        /*00dc*/ 	.byte	0x03, 0x1b
        /*00de*/ 	.short	0x00ff


	//----- nvinfo : EIATTR_NUM_BARRIERS
	.align		4
        /*00e0*/ 	.byte	0x02, 0x4c
        /*00e2*/ 	.byte	0x01
	.zero		1


	//----- nvinfo : EIATTR_MERCURY_ISA_VERSION
	.align		4
        /*00e4*/ 	.byte	0x03, 0x5f
        /*00e6*/ 	.short	0x0101


	//----- nvinfo : EIATTR_VRC_CTA_INIT_COUNT
	.align		4
        /*00e8*/ 	.byte	0x02, 0x4a
	.zero		1
	.zero		1


	//----- nvinfo : EIATTR_EXIT_INSTR_OFFSETS
	.align		4
        /*00ec*/ 	.byte	0x04, 0x1c
        /*00ee*/ 	.short	(.L_69 - .L_68)


	//   ....[0]....
.L_68:
        /*00f0*/ 	.word	0x00000140


	//   ....[1]....
        /*00f4*/ 	.word	0x00004360


	//   ....[2]....
        /*00f8*/ 	.word	0x00004420


	//   ....[3]....
        /*00fc*/ 	.word	0x00004440


	//----- nvinfo : EIATTR_CRS_STACK_SIZE
	.align		4
.L_69:
        /*0100*/ 	.byte	0x04, 0x1e
        /*0102*/ 	.short	(.L_71 - .L_70)
.L_70:
        /*0104*/ 	.word	0x00000000


	//----- nvinfo : EIATTR_CBANK_PARAM_SIZE
	.align		4
.L_71:
        /*0108*/ 	.byte	0x03, 0x19
        /*010a*/ 	.short	0x0068


	//----- nvinfo : EIATTR_PARAM_CBANK
	.align		4
        /*010c*/ 	.byte	0x04, 0x0a
        /*010e*/ 	.short	(.L_73 - .L_72)
	.align		4
.L_72:
        /*0110*/ 	.word	index@(.nv.constant0._Z24chunk_scan_bwd_dB_kernelPKfS0_S0_S0_Pfllllllll)
        /*0114*/ 	.short	0x0380
        /*0116*/ 	.short	0x0068


	//----- nvinfo : EIATTR_SW_WAR
	.align		4
.L_73:
        /*0118*/ 	.byte	0x04, 0x36
        /*011a*/ 	.short	(.L_75 - .L_74)
.L_74:
        /*011c*/ 	.word	0x00000008
.L_75:


//--------------------- .nv.info._Z24chunk_scan_bwd_dx_kernelPKfS0_S0_S0_S0_PfS1_S1_S1_lllll --------------------------
	.section	.nv.info._Z24chunk_scan_bwd_dx_kernelPKfS0_S0_S0_S0_PfS1_S1_S1_lllll,"",@"SHT_CUDA_INFO"
	.sectionflags	@""
	.align	4


	//----- nvinfo : EIATTR_CUDA_API_VERSION
	.align		4
        /*0000*/ 	.byte	0x04, 0x37
        /*0002*/ 	.short	(.L_77 - .L_76)
.L_76:
        /*0004*/ 	.word	0x00000082


	//----- nvinfo : EIATTR_KPARAM_INFO
	.align		4
.L_77:
        /*0008*/ 	.byte	0x04, 0x17
        /*000a*/ 	.short	(.L_79 - .L_78)
.L_78:
        /*000c*/ 	.word	0x00000000
        /*0010*/ 	.short	0x000d
        /*0012*/ 	.short	0x0068
        /*0014*/ 	.byte	0x00, 0xf0, 0x21, 0x00


	//----- nvinfo : EIATTR_KPARAM_INFO
	.align		4
.L_79:
        /*0018*/ 	.byte	0x04, 0x17
        /*001a*/ 	.short	(.L_81 - .L_80)
.L_80:
        /*001c*/ 	.word	0x00000000
        /*0020*/ 	.short	0x000c
        /*0022*/ 	.short	0x0060
        /*0024*/ 	.byte	0x00, 0xf0, 0x21, 0x00


	//----- nvinfo : EIATTR_KPARAM_INFO
	.align		4
.L_81:
        /*0028*/ 	.byte	0x04, 0x17
        /*002a*/ 	.short	(.L_83 - .L_82)
.L_82:
        /*002c*/ 	.word	0x00000000
        /*0030*/ 	.short	0x000b
        /*0032*/ 	.short	0x0058
        /*0034*/ 	.byte	0x00, 0xf0, 0x21, 0x00


	//----- nvinfo : EIATTR_KPARAM_INFO
	.align		4
.L_83:
        /*0038*/ 	.byte	0x04, 0x17
        /*003a*/ 	.short	(.L_85 - .L_84)
.L_84:
        /*003c*/ 	.word	0x00000000
        /*0040*/ 	.short	0x000a
        /*0042*/ 	.short	0x0050
        /*0044*/ 	.byte	0x00, 0xf0, 0x21, 0x00


	//----- nvinfo : EIATTR_KPARAM_INFO
	.align		4
.L_85:
        /*0048*/ 	.byte	0x04, 0x17
        /*004a*/ 	.short	(.L_87 - .L_86)
.L_86:
        /*004c*/ 	.word	0x00000000
        /*0050*/ 	.short	0x0009
        /*0052*/ 	.short	0x0048
        /*0054*/ 	.byte	0x00, 0xf0, 0x21, 0x00


	//----- nvinfo : EIATTR_KPARAM_INFO
	.align		4
.L_87:
        /*0058*/ 	.byte	0x04, 0x17
        /*005a*/ 	.short	(.L_89 - .L_88)
.L_88:
        /*005c*/ 	.word	0x00000000
        /*0060*/ 	.short	0x0008
        /*0062*/ 	.short	0x0040
        /*0064*/ 	.byte	0x00, 0xf5, 0x21, 0x00


	//----- nvinfo : EIATTR_KPARAM_INFO
	.align		4
.L_89:
        /*0068*/ 	.byte	0x04, 0x17
        /*006a*/ 	.short	(.L_91 - .L_90)
.L_90:
        /*006c*/ 	.word	0x00000000
        /*0070*/ 	.short	0x0007
        /*0072*/ 	.short	0x0038
        /*0074*/ 	.byte	0x00, 0xf5, 0x21, 0x00


	//----- nvinfo : EIATTR_KPARAM_INFO
	.align		4
.L_91:
        /*0078*/ 	.byte	0x04, 0x17
        /*007a*/ 	.short	(.L_93 - .L_92)
.L_92:
        /*007c*/ 	.word	0x00000000
        /*0080*/ 	.short	0x0006
        /*0082*/ 	.short	0x0030
        /*0084*/ 	.byte	0x00, 0xf5, 0x21, 0x00


	//----- nvinfo : EIATTR_KPARAM_INFO
	.align		4
.L_93:
        /*0088*/ 	.byte	0x04, 0x17
        /*008a*/ 	.short	(.L_95 - .L_94)
.L_94:
        /*008c*/ 	.word	0x00000000
        /*0090*/ 	.short	0x0005
        /*0092*/ 	.short	0x0028
        /*0094*/ 	.byte	0x00, 0xf5, 0x21, 0x00


	//----- nvinfo : EIATTR_KPARAM_INFO
	.align		4
.L_95:
        /*0098*/ 	.byte	0x04, 0x17
        /*009a*/ 	.short	(.L_97 - .L_96)
.L_96:
        /*009c*/ 	.word	0x00000000
        /*00a0*/ 	.short	0x0004
        /*00a2*/ 	.short	0x0020
        /*00a4*/ 	.byte	0x00, 0xf5, 0x21, 0x00


	//----- nvinfo : EIATTR_KPARAM_INFO
	.align		4
.L_97:
        /*00a8*/ 	.byte	0x04, 0x17
        /*00aa*/ 	.short	(.L_99 - .L_98)
.L_98:
        /*00ac*/ 	.word	0x00000000
        /*00b0*/ 	.short	0x0003
        /*00b2*/ 	.short	0x0018
        /*00b4*/ 	.byte	0x00, 0xf5, 0x21, 0x00


	//----- nvinfo : EIATTR_KPARAM_INFO
	.align		4
.L_99:
        /*00b8*/ 	.byte	0x04, 0x17
        /*00ba*/ 	.short	(.L_101 - .L_100)
.L_100:
        /*00bc*/ 	.word	0x00000000
        /*00c0*/ 	.short	0x0002
        /*00c2*/ 	.short	0x0010
        /*00c4*/ 	.byte	0x00, 0xf5, 0x21, 0x00


	//----- nvinfo : EIATTR_KPARAM_INFO
	.align		4
.L_101:
        /*00c8*/ 	.byte	0x04, 0x17
        /*00ca*/ 	.short	(.L_103 - .L_102)
.L_102:
        /*00cc*/ 	.word	0x00000000
        /*00d0*/ 	.short	0x0001
        /*00d2*/ 	.short	0x0008
        /*00d4*/ 	.byte	0x00, 0xf5, 0x21, 0x00


	//----- nvinfo : EIATTR_KPARAM_INFO
	.align		4
.L_103:
        /*00d8*/ 	.byte	0x04, 0x17
        /*00da*/ 	.short	(.L_105 - .L_104)
.L_104:
        /*00dc*/ 	.word	0x00000000
        /*00e0*/ 	.short	0x0000
        /*00e2*/ 	.short	0x0000
        /*00e4*/ 	.byte	0x00, 0xf5, 0x21, 0x00


	//----- nvinfo : EIATTR_SPARSE_MMA_MASK
	.align		4
.L_105:
        /*00e8*/ 	.byte	0x03, 0x50
        /*00ea*/ 	.short	0x0000


	//----- nvinfo : EIATTR_MAXREG_COUNT
	.align		4
        /*00ec*/ 	.byte	0x03, 0x1b
        /*00ee*/ 	.short	0x00ff


	//----- nvinfo : EIATTR_NUM_BARRIERS
	.align		4
        /*00f0*/ 	.byte	0x02, 0x4c
        /*00f2*/ 	.byte	0x01
	.zero		1


	//----- nvinfo : EIATTR_MERCURY_ISA_VERSION
	.align		4
        /*00f4*/ 	.byte	0x03, 0x5f
        /*00f6*/ 	.short	0x0101


	//----- nvinfo : EIATTR_VRC_CTA_INIT_COUNT
	.align		4
        /*00f8*/ 	.byte	0x02, 0x4a
	.zero		1
	.zero		1


	//----- nvinfo : EIATTR_EXIT_INSTR_OFFSETS
	.align		4
        /*00fc*/ 	.byte	0x04, 0x1c
        /*00fe*/ 	.short	(.L_107 - .L_106)


	//   ....[0]....
.L_106:
        /*0100*/ 	.word	0x00000150


	//   ....[1]....
        /*0104*/ 	.word	0x00008bd0


	//   ....[2]....
        /*0108*/ 	.word	0x00009cd0


	//   ....[3]....
        /*010c*/ 	.word	0x0000a600


	//   ....[4]....
        /*0110*/ 	.word	0x0000a840


	//   ....[5]....
        /*0114*/ 	.word	0x0000aa90


	//----- nvinfo : EIATTR_CRS_STACK_SIZE
	.align		4
.L_107:
        /*0118*/ 	.byte	0x04, 0x1e
        /*011a*/ 	.short	(.L_109 - .L_108)
.L_108:
        /*011c*/ 	.word	0x00000000


	//----- nvinfo : EIATTR_CBANK_PARAM_SIZE
	.align		4
.L_109:
        /*0120*/ 	.byte	0x03, 0x19
        /*0122*/ 	.short	0x0070


	//----- nvinfo : EIATTR_PARAM_CBANK
	.align		4
        /*0124*/ 	.byte	0x04, 0x0a
        /*0126*/ 	.short	(.L_111 - .L_110)
	.align		4
.L_110:
        /*0128*/ 	.word	index@(.nv.constant0._Z24chunk_scan_bwd_dx_kernelPKfS0_S0_S0_S0_PfS1_S1_S1_lllll)
        /*012c*/ 	.short	0x0380
        /*012e*/ 	.short	0x0070


	//----- nvinfo : EIATTR_SW_WAR
	.align		4
.L_111:
        /*0130*/ 	.byte	0x04, 0x36
        /*0132*/ 	.short	(.L_113 - .L_112)
.L_112:
        /*0134*/ 	.word	0x00000008
.L_113:


//--------------------- .nv.info._Z16ddA_y_bwd_kernelPKfS0_Pfllll --------------------------
	.section	.nv.info._Z16ddA_y_bwd_kernelPKfS0_Pfllll,"",@"SHT_CUDA_INFO"
	.sectionflags	@""
	.align	4


	//----- nvinfo : EIATTR_CUDA_API_VERSION
	.align		4
        /*0000*/ 	.byte	0x04, 0x37
        /*0002*/ 	.short	(.L_115 - .L_114)
.L_114:
        /*0004*/ 	.word	0x00000082


	//----- nvinfo : EIATTR_KPARAM_INFO
	.align		4
.L_115:
        /*0008*/ 	.byte	0x04, 0x17
        /*000a*/ 	.short	(.L_117 - .L_116)
.L_116:
        /*000c*/ 	.word	0x00000000
        /*0010*/ 	.short	0x0006
        /*0012*/ 	.short	0x0030
        /*0014*/ 	.byte	0x00, 0xf0, 0x21, 0x00


	//----- nvinfo : EIATTR_KPARAM_INFO
	.align		4
.L_117:
        /*0018*/ 	.byte	0x04, 0x17
        /*001a*/ 	.short	(.L_119 - .L_118)
.L_118:
        /*001c*/ 	.word	0x00000000
        /*0020*/ 	.short	0x0005
        /*0022*/ 	.short	0x0028
        /*0024*/ 	.byte	0x00, 0xf0, 0x21, 0x00


	//----- nvinfo : EIATTR_KPARAM_INFO
	.align		4
.L_119:
        /*0028*/ 	.byte	0x04, 0x17
        /*002a*/ 	.short	(.L_121 - .L_120)
.L_120:
        /*002c*/ 	.word	0x00000000
        /*0030*/ 	.short	0x0004
        /*0032*/ 	.short	0x0020
        /*0034*/ 	.byte	0x00, 0xf0, 0x21, 0x00


	//----- nvinfo : EIATTR_KPARAM_INFO
	.align		4
.L_121:
        /*0038*/ 	.byte	0x04, 0x17
        /*003a*/ 	.short	(.L_123 - .L_122)
.L_122:
        /*003c*/ 	.word	0x00000000
        /*0040*/ 	.short	0x0003
        /*0042*/ 	.short	0x0018
        /*0044*/ 	.byte	0x00, 0xf0, 0x21, 0x00


	//----- nvinfo : EIATTR_KPARAM_INFO
	.align		4
.L_123:
        /*0048*/ 	.byte	0x04, 0x17
        /*004a*/ 	.short	(.L_125 - .L_124)
.L_124:
        /*004c*/ 	.word	0x00000000
        /*0050*/ 	.short	0x0002
        /*0052*/ 	.short	0x0010
        /*0054*/ 	.byte	0x00, 0xf5, 0x21, 0x00


	//----- nvinfo : EIATTR_KPARAM_INFO
	.align		4
.L_125:
        /*0058*/ 	.byte	0x04, 0x17
        /*005a*/ 	.short	(.L_127 - .L_126)
.L_126:
        /*005c*/ 	.word	0x00000000
        /*0060*/ 	.short	0x0001
        /*0062*/ 	.short	0x0008
        /*0064*/ 	.byte	0x00, 0xf5, 0x21, 0x00


	//----- nvinfo : EIATTR_KPARAM_INFO
	.align		4
.L_127:
        /*0068*/ 	.byte	0x04, 0x17
        /*006a*/ 	.short	(.L_129 - .L_128)
.L_128:
        /*006c*/ 	.word	0x00000000
        /*0070*/ 	.short	0x0000
        /*0072*/ 	.short	0x0000
        /*0074*/ 	.byte	0x00, 0xf5, 0x21, 0x00


	//----- nvinfo : EIATTR_SPARSE_MMA_MASK
	.align		4
.L_129:
        /*0078*/ 	.byte	0x03, 0x50
        /*007a*/ 	.short	0x0000


	//----- nvinfo : EIATTR_MAXREG_COUNT
	.align		4
        /*007c*/ 	.byte	0x03, 0x1b
        /*007e*/ 	.short	0x00ff


	//----- nvinfo : EIATTR_MERCURY_ISA_VERSION
	.align		4
        /*0080*/ 	.byte	0x03, 0x5f
        /*0082*/ 	.short	0x0101


	//----- nvinfo : EIATTR_VRC_CTA_INIT_COUNT
	.align		4
        /*0084*/ 	.byte	0x02, 0x4a
	.zero		1
	.zero		1


	//----- nvinfo : EIATTR_EXIT_INSTR_OFFSETS
	.align		4
        /*0088*/ 	.byte	0x04, 0x1c
        /*008a*/ 	.short	(.L_131 - .L_130)


	//   ....[0]....
.L_130:
        /*008c*/ 	.word	0x00000120


	//   ....[1]....
        /*0090*/ 	.word	0x00001490


	//----- nvinfo : EIATTR_CRS_STACK_SIZE
	.align		4
.L_131:
        /*0094*/ 	.byte	0x04, 0x1e
        /*0096*/ 	.short	(.L_133 - .L_132)
.L_132:
        /*0098*/ 	.word	0x00000000


	//----- nvinfo : EIATTR_CBANK_PARAM_SIZE
	.align		4
.L_133:
        /*009c*/ 	.byte	0x03, 0x19
        /*009e*/ 	.short	0x0038


	//----- nvinfo : EIATTR_PARAM_CBANK
	.align		4
        /*00a0*/ 	.byte	0x04, 0x0a
        /*00a2*/ 	.short	(.L_135 - .L_134)
	.align		4
.L_134:
        /*00a4*/ 	.word	index@(.nv.constant0._Z16ddA_y_bwd_kernelPKfS0_Pfllll)
        /*00a8*/ 	.short	0x0380
        /*00aa*/ 	.short	0x0038


	//----- nvinfo : EIATTR_SW_WAR
	.align		4
.L_135:
        /*00ac*/ 	.byte	0x04, 0x36
        /*00ae*/ 	.short	(.L_137 - .L_136)
.L_136:
        /*00b0*/ 	.word	0x00000008
.L_137:


//--------------------- .nv.info._Z31chunk_scan_bwd_dC_dstate_kernelPKfS0_S0_S0_S0_PfS1_llllllll --------------------------
	.section	.nv.info._Z31chunk_scan_bwd_dC_dstate_kernelPKfS0_S0_S0_S0_PfS1_llllllll,"",@"SHT_CUDA_INFO"
	.sectionflags	@""
	.align	4


	//----- nvinfo : EIATTR_CUDA_API_VERSION
	.align		4
        /*0000*/ 	.byte	0x04, 0x37
        /*0002*/ 	.short	(.L_139 - .L_138)
.L_138:
        /*0004*/ 	.word	0x00000082


	//----- nvinfo : EIATTR_KPARAM_INFO
	.align		4
.L_139:
        /*0008*/ 	.byte	0x04, 0x17
        /*000a*/ 	.short	(.L_141 - .L_140)
.L_140:
        /*000c*/ 	.word	0x00000000
        /*0010*/ 	.short	0x000e
        /*0012*/ 	.short	0x0070
        /*0014*/ 	.byte	0x00, 0xf0, 0x21, 0x00


	//----- nvinfo : EIATTR_KPARAM_INFO
	.align		4
.L_141:
        /*0018*/ 	.byte	0x04, 0x17
        /*001a*/ 	.short	(.L_143 - .L_142)
.L_142:
        /*001c*/ 	.word	0x00000000
        /*0020*/ 	.short	0x000d
        /*0022*/ 	.short	0x0068
        /*0024*/ 	.byte	0x00, 0xf0, 0x21, 0x00


	//----- nvinfo : EIATTR_KPARAM_INFO
	.align		4
.L_143:
        /*0028*/ 	.byte	0x04, 0x17
        /*002a*/ 	.short	(.L_145 - .L_144)
.L_144:
        /*002c*/ 	.word	0x00000000
        /*0030*/ 	.short	0x000c
        /*0032*/ 	.short	0x0060
        /*0034*/ 	.byte	0x00, 0xf0, 0x21, 0x00


	//----- nvinfo : EIATTR_KPARAM_INFO
	.align		4
.L_145:
        /*0038*/ 	.byte	0x04, 0x17
        /*003a*/ 	.short	(.L_147 - .L_146)
.L_146:
        /*003c*/ 	.word	0x00000000
        /*0040*/ 	.short	0x000b
        /*0042*/ 	.short	0x0058
        /*0044*/ 	.byte	0x00, 0xf0, 0x21, 0x00


	//----- nvinfo : EIATTR_KPARAM_INFO
	.align		4
.L_147:
        /*0048*/ 	.byte	0x04, 0x17
        /*004a*/ 	.short	(.L_149 - .L_148)
.L_148:
        /*004c*/ 	.word	0x00000000
        /*0050*/ 	.short	0x000a
        /*0052*/ 	.short	0x0050
        /*0054*/ 	.byte	0x00, 0xf0, 0x21, 0x00


	//----- nvinfo : EIATTR_KPARAM_INFO
	.align		4
.L_149:
        /*0058*/ 	.byte	0x04, 0x17
        /*005a*/ 	.short	(.L_151 - .L_150)
.L_150:
        /*005c*/ 	.word	0x00000000
        /*0060*/ 	.short	0x0009
        /*0062*/ 	.short	0x0048
        /*0064*/ 	.byte	0x00, 0xf0, 0x21, 0x00


	//----- nvinfo : EIATTR_KPARAM_INFO
	.align		4
.L_151:
        /*0068*/ 	.byte	0x04, 0x17
        /*006a*/ 	.short	(.L_153 - .L_152)
.L_152:
        /*006c*/ 	.word	0x00000000
        /*0070*/ 	.short	0x0008
        /*0072*/ 	.short	0x0040
        /*0074*/ 	.byte	0x00, 0xf0, 0x21, 0x00


	//----- nvinfo : EIATTR_KPARAM_INFO
	.align		4
.L_153:
        /*0078*/ 	.byte	0x04, 0x17
        /*007a*/ 	.short	(.L_155 - .L_154)
.L_154:
        /*007c*/ 	.word	0x00000000
        /*0080*/ 	.short	0x0007
        /*0082*/ 	.short	0x0038
        /*0084*/ 	.byte	0x00, 0xf0, 0x21, 0x00


	//----- nvinfo : EIATTR_KPARAM_INFO
	.align		4
.L_155:
        /*0088*/ 	.byte	0x04, 0x17
        /*008a*/ 	.short	(.L_157 - .L_156)
.L_156:
        /*008c*/ 	.word	0x00000000
        /*0090*/ 	.short	0x0006
        /*0092*/ 	.short	0x0030
        /*0094*/ 	.byte	0x00, 0xf5, 0x21, 0x00


	//----- nvinfo : EIATTR_KPARAM_INFO
	.align		4
.L_157:
        /*0098*/ 	.byte	0x04, 0x17
        /*009a*/ 	.short	(.L_159 - .L_158)
.L_158:
        /*009c*/ 	.word	0x00000000
        /*00a0*/ 	.short	0x0005
        /*00a2*/ 	.short	0x0028
        /*00a4*/ 	.byte	0x00, 0xf5, 0x21, 0x00


	//----- nvinfo : EIATTR_KPARAM_INFO
	.align		4
.L_159:
        /*00a8*/ 	.byte	0x04, 0x17
        /*00aa*/ 	.short	(.L_161 - .L_160)
.L_160:
        /*00ac*/ 	.word	0x00000000
        /*00b0*/ 	.short	0x0004
        /*00b2*/ 	.short	0x0020
        /*00b4*/ 	.byte	0x00, 0xf5, 0x21, 0x00


	//----- nvinfo : EIATTR_KPARAM_INFO
	.align		4
.L_161:
        /*00b8*/ 	.byte	0x04, 0x17
        /*00ba*/ 	.short	(.L_163 - .L_162)
.L_162:
        /*00bc*/ 	.word	0x00000000
        /*00c0*/ 	.short	0x0003
        /*00c2*/ 	.short	0x0018
        /*00c4*/ 	.byte	0x00, 0xf5, 0x21, 0x00


	//----- nvinfo : EIATTR_KPARAM_INFO
	.align		4
.L_163:
        /*00c8*/ 	.byte	0x04, 0x17
        /*00ca*/ 	.short	(.L_165 - .L_164)
.L_164:
        /*00cc*/ 	.word	0x00000000
        /*00d0*/ 	.short	0x0002
        /*00d2*/ 	.short	0x0010
        /*00d4*/ 	.byte	0x00, 0xf5, 0x21, 0x00


	//----- nvinfo : EIATTR_KPARAM_INFO
	.align		4
.L_165:
        /*00d8*/ 	.byte	0x04, 0x17
        /*00da*/ 	.short	(.L_167 - .L_166)
.L_166:
        /*00dc*/ 	.word	0x00000000
        /*00e0*/ 	.short	0x0001
        /*00e2*/ 	.short	0x0008
        /*00e4*/ 	.byte	0x00, 0xf5, 0x21, 0x00


	//----- nvinfo : EIATTR_KPARAM_INFO
	.align		4
.L_167:
        /*00e8*/ 	.byte	0x04, 0x17
        /*00ea*/ 	.short	(.L_169 - .L_168)
.L_168:
        /*00ec*/ 	.word	0x00000000
        /*00f0*/ 	.short	0x0000
        /*00f2*/ 	.short	0x0000
        /*00f4*/ 	.byte	0x00, 0xf5, 0x21, 0x00


	//----- nvinfo : EIATTR_SPARSE_MMA_MASK
	.align		4
.L_169:
        /*00f8*/ 	.byte	0x03, 0x50
        /*00fa*/ 	.short	0x0000


	//----- nvinfo : EIATTR_MAXREG_COUNT
	.align		4
        /*00fc*/ 	.byte	0x03, 0x1b
        /*00fe*/ 	.short	0x00ff


	//----- nvinfo : EIATTR_NUM_BARRIERS
	.align		4
        /*0100*/ 	.byte	0x02, 0x4c
        /*0102*/ 	.byte	0x01
	.zero		1


	//----- nvinfo : EIATTR_MERCURY_ISA_VERSION
	.align		4
        /*0104*/ 	.byte	0x03, 0x5f
        /*0106*/ 	.short	0x0101


	//----- nvinfo : EIATTR_VRC_CTA_INIT_COUNT
	.align		4
        /*0108*/ 	.byte	0x02, 0x4a
	.zero		1
	.zero		1


	//----- nvinfo : EIATTR_EXIT_INSTR_OFFSETS
	.align		4
        /*010c*/ 	.byte	0x04, 0x1c
        /*010e*/ 	.short	(.L_171 - .L_170)


	//   ....[0]....
.L_170:
        /*0110*/ 	.word	0x00000160


	//   ....[1]....
        /*0114*/ 	.word	0x000040b0


	//   ....[2]....
        /*0118*/ 	.word	0x000074c0


	//   ....[3]....
        /*011c*/ 	.word	0x00007530


	//   ....[4]....
        /*0120*/ 	.word	0x00007550


	//----- nvinfo : EIATTR_CRS_STACK_SIZE
	.align		4
.L_171:
        /*0124*/ 	.byte	0x04, 0x1e
        /*0126*/ 	.short	(.L_173 - .L_172)
.L_172:
        /*0128*/ 	.word	0x00000000


	//----- nvinfo : EIATTR_CBANK_PARAM_SIZE
	.align		4
.L_173:
        /*012c*/ 	.byte	0x03, 0x19
        /*012e*/ 	.short	0x0078


	//----- nvinfo : EIATTR_PARAM_CBANK
	.align		4
        /*0130*/ 	.byte	0x04, 0x0a
        /*0132*/ 	.short	(.L_175 - .L_174)
	.align		4
.L_174:
        /*0134*/ 	.word	index@(.nv.constant0._Z31chunk_scan_bwd_dC_dstate_kernelPKfS0_S0_S0_S0_PfS1_llllllll)
        /*0138*/ 	.short	0x0380
        /*013a*/ 	.short	0x0078


	//----- nvinfo : EIATTR_SW_WAR
	.align		4
.L_175:
        /*013c*/ 	.byte	0x04, 0x36
        /*013e*/ 	.short	(.L_177 - .L_176)
.L_176:
        /*0140*/ 	.word	0x00000008
.L_177:


//--------------------- .nv.info._Z21chunk_scan_fwd_kernelPKfS0_S0_S0_S0_S0_S0_PKlllPflllllllll --------------------------
	.section	.nv.info._Z21chunk_scan_fwd_kernelPKfS0_S0_S0_S0_S0_S0_PKlllPflllllllll,"",@"SHT_CUDA_INFO"
	.sectionflags	@""
	.align	4


	//----- nvinfo : EIATTR_CUDA_API_VERSION
	.align		4
        /*0000*/ 	.byte	0x04, 0x37
        /*0002*/ 	.short	(.L_179 - .L_178)
.L_178:
        /*0004*/ 	.word	0x00000082


	//----- nvinfo : EIATTR_KPARAM_INFO
	.align		4
.L_179:
        /*0008*/ 	.byte	0x04, 0x17
        /*000a*/ 	.short	(.L_181 - .L_180)
.L_180:
        /*000c*/ 	.word	0x00000000
        /*0010*/ 	.short	0x0013
        /*0012*/ 	.short	0x0098
        /*0014*/ 	.byte	0x00, 0xf0, 0x21, 0x00


	//----- nvinfo : EIATTR_KPARAM_INFO
	.align		4
.L_181:
        /*0018*/ 	.byte	0x04, 0x17
        /*001a*/ 	.short	(.L_183 - .L_182)
.L_182:
        /*001c*/ 	.word	0x00000000
        /*0020*/ 	.short	0x0012
        /*0022*/ 	.short	0x0090
        /*0024*/ 	.byte	0x00, 0xf0, 0x21, 0x00


	//----- nvinfo : EIATTR_KPARAM_INFO
	.align		4
.L_183:
        /*0028*/ 	.byte	0x04, 0x17
        /*002a*/ 	.short	(.L_185 - .L_184)
.L_184:
        /*002c*/ 	.word	0x00000000
        /*0030*/ 	.short	0x0011
        /*0032*/ 	.short	0x0088
        /*0034*/ 	.byte	0x00, 0xf0, 0x21, 0x00


	//----- nvinfo : EIATTR_KPARAM_INFO
	.align		4
.L_185:
        /*0038*/ 	.byte	0x04, 0x17
        /*003a*/ 	.short	(.L_187 - .L_186)
.L_186:
        /*003c*/ 	.word	0x00000000
        /*0040*/ 	.short	0x0010
        /*0042*/ 	.short	0x0080
        /*0044*/ 	.byte	0x00, 0xf0, 0x21, 0x00


	//----- nvinfo : EIATTR_KPARAM_INFO
	.align		4
.L_187:
        /*0048*/ 	.byte	0x04, 0x17
        /*004a*/ 	.short	(.L_189 - .L_188)
.L_188:
        /*004c*/ 	.word	0x00000000
        /*0050*/ 	.short	0x000f
        /*0052*/ 	.short	0x0078
        /*0054*/ 	.byte	0x00, 0xf0, 0x21, 0x00


	//----- nvinfo : EIATTR_KPARAM_INFO
	.align		4
.L_189:
        /*0058*/ 	.byte	0x04, 0x17
        /*005a*/ 	.short	(.L_191 - .L_190)
.L_190:
        /*005c*/ 	.word	0x00000000
        /*0060*/ 	.short	0x000e
        /*0062*/ 	.short	0x0070
        /*0064*/ 	.byte	0x00, 0xf0, 0x21, 0x00


	//----- nvinfo : EIATTR_KPARAM_INFO
	.align		4
.L_191:
        /*0068*/ 	.byte	0x04, 0x17
        /*006a*/ 	.short	(.L_193 - .L_192)
.L_192:
        /*006c*/ 	.word	0x00000000
        /*0070*/ 	.short	0x000d
        /*0072*/ 	.short	0x0068
        /*0074*/ 	.byte	0x00, 0xf0, 0x21, 0x00


	//----- nvinfo : EIATTR_KPARAM_INFO
	.align		4
.L_193:
        /*0078*/ 	.byte	0x04, 0x17
        /*007a*/ 	.short	(.L_195 - .L_194)
.L_194:
        /*007c*/ 	.word	0x00000000
        /*0080*/ 	.short	0x000c
        /*0082*/ 	.short	0x0060
        /*0084*/ 	.byte	0x00, 0xf0, 0x21, 0x00


	//----- nvinfo : EIATTR_KPARAM_INFO
	.align		4
.L_195:
        /*0088*/ 	.byte	0x04, 0x17
        /*008a*/ 	.short	(.L_197 - .L_196)
.L_196:
        /*008c*/ 	.word	0x00000000
        /*0090*/ 	.short	0x000b
        /*0092*/ 	.short	0x0058
        /*0094*/ 	.byte	0x00, 0xf0, 0x21, 0x00


	//----- nvinfo : EIATTR_KPARAM_INFO
	.align		4
.L_197:
        /*0098*/ 	.byte	0x04, 0x17
        /*009a*/ 	.short	(.L_199 - .L_198)
.L_198:
        /*009c*/ 	.word	0x00000000
        /*00a0*/ 	.short	0x000a
        /*00a2*/ 	.short	0x0050
        /*00a4*/ 	.byte	0x00, 0xf5, 0x21, 0x00


	//----- nvinfo : EIATTR_KPARAM_INFO
	.align		4
.L_199:
        /*00a8*/ 	.byte	0x04, 0x17
        /*00aa*/ 	.short	(.L_201 - .L_200)
.L_200:
        /*00ac*/ 	.word	0x00000000
        /*00b0*/ 	.short	0x0009
        /*00b2*/ 	.short	0x0048
        /*00b4*/ 	.byte	0x00, 0xf0, 0x21, 0x00


	//----- nvinfo : EIATTR_KPARAM_INFO
	.align		4
.L_201:
        /*00b8*/ 	.byte	0x04, 0x17
        /*00ba*/ 	.short	(.L_203 - .L_202)
.L_202:
        /*00bc*/ 	.word	0x00000000
        /*00c0*/ 	.short	0x0008
        /*00c2*/ 	.short	0x0040
        /*00c4*/ 	.byte	0x00, 0xf0, 0x21, 0x00


	//----- nvinfo : EIATTR_KPARAM_INFO
	.align		4
.L_203:
        /*00c8*/ 	.byte	0x04, 0x17
        /*00ca*/ 	.short	(.L_205 - .L_204)
.L_204:
        /*00cc*/ 	.word	0x00000000
        /*00d0*/ 	.short	0x0007
        /*00d2*/ 	.short	0x0038
        /*00d4*/ 	.byte	0x00, 0xf5, 0x21, 0x00


	//----- nvinfo : EIATTR_KPARAM_INFO
	.align		4
.L_205:
        /*00d8*/ 	.byte	0x04, 0x17
        /*00da*/ 	.short	(.L_207 - .L_206)
.L_206:
        /*00dc*/ 	.word	0x00000000
        /*00e0*/ 	.short	0x0006
        /*00e2*/ 	.short	0x0030
        /*00e4*/ 	.byte	0x00, 0xf5, 0x21, 0x00


	//----- nvinfo : EIATTR_KPARAM_INFO
	.align		4
.L_207:
        /*00e8*/ 	.byte	0x04, 0x17
        /*00ea*/ 	.short	(.L_209 - .L_208)
.L_208:
        /*00ec*/ 	.word	0x00000000
        /*00f0*/ 	.short	0x0005
        /*00f2*/ 	.short	0x0028
        /*00f4*/ 	.byte	0x00, 0xf5, 0x21, 0x00


	//----- nvinfo : EIATTR_KPARAM_INFO
	.align		4
.L_209:
        /*00f8*/ 	.byte	0x04, 0x17
        /*00fa*/ 	.short	(.L_211 - .L_210)
.L_210:
        /*00fc*/ 	.word	0x00000000
        /*0100*/ 	.short	0x0004
        /*0102*/ 	.short	0x0020
        /*0104*/ 	.byte	0x00, 0xf5, 0x21, 0x00


	//----- nvinfo : EIATTR_KPARAM_INFO
	.align		4
.L_211:
        /*0108*/ 	.byte	0x04, 0x17
        /*010a*/ 	.short	(.L_213 - .L_212)
.L_212:
        /*010c*/ 	.word	0x00000000
        /*0110*/ 	.short	0x0003
        /*0112*/ 	.short	0x0018
        /*0114*/ 	.byte	0x00, 0xf5, 0x21, 0x00


	//----- nvinfo : EIATTR_KPARAM_INFO
	.align		4
.L_213:
        /*0118*/ 	.byte	0x04, 0x17
        /*011a*/ 	.short	(.L_215 - .L_214)
.L_214:
        /*011c*/ 	.word	0x00000000
        /*0120*/ 	.short	0x0002
        /*0122*/ 	.short	0x0010
        /*0124*/ 	.byte	0x00, 0xf5, 0x21, 0x00


	//----- nvinfo : EIATTR_KPARAM_INFO
	.align		4
.L_215:
        /*0128*/ 	.byte	0x04, 0x17
        /*012a*/ 	.short	(.L_217 - .L_216)
.L_216:
        /*012c*/ 	.word	0x00000000
        /*0130*/ 	.short	0x0001
        /*0132*/ 	.short	0x0008
        /*0134*/ 	.byte	0x00, 0xf5, 0x21, 0x00


	//----- nvinfo : EIATTR_KPARAM_INFO
	.align		4
.L_217:
        /*0138*/ 	.byte	0x04, 0x17
        /*013a*/ 	.short	(.L_219 - .L_218)
.L_218:
        /*013c*/ 	.word	0x00000000
        /*0140*/ 	.short	0x0000
        /*0142*/ 	.short	0x0000
        /*0144*/ 	.byte	0x00, 0xf5, 0x21, 0x00


	//----- nvinfo : EIATTR_SPARSE_MMA_MASK
	.align		4
.L_219:
        /*0148*/ 	.byte	0x03, 0x50
        /*014a*/ 	.short	0x0000


	//----- nvinfo : EIATTR_MAXREG_COUNT
	.align		4
        /*014c*/ 	.byte	0x03, 0x1b
        /*014e*/ 	.short	0x00ff


	//----- nvinfo : EIATTR_NUM_BARRIERS
	.align		4
        /*0150*/ 	.byte	0x02, 0x4c
        /*0152*/ 	.byte	0x01
	.zero		1


	//----- nvinfo : EIATTR_MERCURY_ISA_VERSION
	.align		4
        /*0154*/ 	.byte	0x03, 0x5f
        /*0156*/ 	.short	0x0101


	//----- nvinfo : EIATTR_VRC_CTA_INIT_COUNT
	.align		4
        /*0158*/ 	.byte	0x02, 0x4a
	.zero		1
	.zero		1


	//----- nvinfo : EIATTR_EXIT_INSTR_OFFSETS
	.align		4
        /*015c*/ 	.byte	0x04, 0x1c
        /*015e*/ 	.short	(.L_221 - .L_220)


	//   ....[0]....
.L_220:
        /*0160*/ 	.word	0x00000570


	//   ....[1]....
        /*0164*/ 	.word	0x0000dfb0


	//   ....[2]....
        /*0168*/ 	.word	0x0000e3a0


	//   ....[3]....
        /*016c*/ 	.word	0x0000e490


	//   ....[4]....
        /*0170*/ 	.word	0x0000f4b0


	//   ....[5]....
        /*0174*/ 	.word	0x0000f890


	//   ....[6]....
        /*0178*/ 	.word	0x0000f980


	//----- nvinfo : EIATTR_CRS_STACK_SIZE
	.align		4
.L_221:
        /*017c*/ 	.byte	0x04, 0x1e
        /*017e*/ 	.short	(.L_223 - .L_222)
.L_222:
        /*0180*/ 	.word	0x00000000


	//----- nvinfo : EIATTR_CBANK_PARAM_SIZE
	.align		4
.L_223:
        /*0184*/ 	.byte	0x03, 0x19
        /*0186*/ 	.short	0x00a0


	//----- nvinfo : EIATTR_PARAM_CBANK
	.align		4
        /*0188*/ 	.byte	0x04, 0x0a
        /*018a*/ 	.short	(.L_225 - .L_224)
	.align		4
.L_224:
        /*018c*/ 	.word	index@(.nv.constant0._Z21chunk_scan_fwd_kernelPKfS0_S0_S0_S0_S0_S0_PKlllPflllllllll)
        /*0190*/ 	.short	0x0380
        /*0192*/ 	.short	0x00a0


	//----- nvinfo : EIATTR_SW_WAR
	.align		4
.L_225:
        /*0194*/ 	.byte	0x04, 0x36
        /*0196*/ 	.short	(.L_227 - .L_226)
.L_226:
        /*0198*/ 	.word	0x00000008
.L_227:


//--------------------- .nv.callgraph             --------------------------
	.section	.nv.callgraph,"",@"SHT_CUDA_CALLGRAPH"
	.align	4
	.sectionentsize	8
	.align		4
        /*0000*/ 	.word	0x00000000
	.align		4
        /*0004*/ 	.word	0xffffffff
	.align		4
        /*0008*/ 	.word	0x00000000
	.align		4
        /*000c*/ 	.word	0xfffffffe
	.align		4
        /*0010*/ 	.word	0x00000000
	.align		4
        /*0014*/ 	.word	0xfffffffd
	.align		4
        /*0018*/ 	.word	0x00000000
	.align		4
        /*001c*/ 	.word	0xfffffffc


//--------------------- .text._Z24chunk_scan_bwd_dB_kernelPKfS0_S0_S0_Pfllllllll --------------------------
	.section	.text._Z24chunk_scan_bwd_dB_kernelPKfS0_S0_S0_Pfllllllll,"ax",@progbits
	.align	128
        .global         _Z24chunk_scan_bwd_dB_kernelPKfS0_S0_S0_Pfllllllll
        .type           _Z24chunk_scan_bwd_dB_kernelPKfS0_S0_S0_Pfllllllll,@function
        .size           _Z24chunk_scan_bwd_dB_kernelPKfS0_S0_S0_Pfllllllll,(.L_x_598 - _Z24chunk_scan_bwd_dB_kernelPKfS0_S0_S0_Pfllllllll)
        .other          _Z24chunk_scan_bwd_dB_kernelPKfS0_S0_S0_Pfllllllll,@"STO_CUDA_ENTRY STV_DEFAULT"
_Z24chunk_scan_bwd_dB_kernelPKfS0_S0_S0_Pfllllllll:
.text._Z24chunk_scan_bwd_dB_kernelPKfS0_S0_S0_Pfllllllll:
[----:B------:R-:W-:Y:S01]  /*0000*/  LDC R1, c[0x0][0x37c] ;  /* 0x0000df00ff017b82 */ /* 0x000fe20000000800 */
[----:B------:R-:W0:Y:S07]  /*0010*/  S2R R5, SR_TID.Y ;  /* 0x0000000000057919 */ /* 0x000e2e0000002200 */
[----:B------:R-:W1:Y:S01]  /*0020*/  S2UR UR6, SR_CTAID.Y ;  /* 0x00000000000679c3 */ /* 0x000e620000002600 */
[----:B------:R-:W2:Y:S01]  /*0030*/  LDCU.64 UR8, c[0x0][0x3b0] ;  /* 0x00007600ff0877ac */ /* 0x000ea20008000a00 */
[----:B------:R-:W-:Y:S01]  /*0040*/  HFMA2 R41, -RZ, RZ, 0, 0 ;  /* 0x00000000ff297431 */ /* 0x000fe200000001ff */
[----:B------:R-:W3:Y:S01]  /*0050*/  S2R R48, SR_TID.X ;  /* 0x0000000000307919 */ /* 0x000ee20000002100 */
[----:B------:R-:W4:Y:S01]  /*0060*/  LDCU.64 UR10, c[0x0][0x3c0] ;  /* 0x00007800ff0a77ac */ /* 0x000f220008000a00 */
[----:B------:R-:W5:Y:S03]  /*0070*/  S2R R59, SR_CTAID.X ;  /* 0x00000000003b7919 */ /* 0x000f660000002500 */
[----:B------:R-:W4:Y:S08]  /*0080*/  S2UR UR4, SR_CTAID.Z ;  /* 0x00000000000479c3 */ /* 0x000f300000002700 */
[----:B------:R-:W4:Y:S01]  /*0090*/  LDC.64 R2, c[0x0][0x3a8] ;  /* 0x0000ea00ff027b82 */ /* 0x000f220000000a00 */
[----:B-1----:R-:W-:-:S06]  /*00a0*/  USHF.L.U32 UR6, UR6, 0x6, URZ ;  /* 0x0000000606067899 */ /* 0x002fcc00080006ff */
[----:B0-----:R-:W-:Y:S02]  /*00b0*/  LEA R44, R5, UR6, 0x2 ;  /* 0x00000006052c7c11 */ /* 0x001fe4000f8e10ff */
[----:B---3--:R-:W-:Y:S02]  /*00c0*/  SHF.L.U32 R40, R48, 0x2, RZ ;  /* 0x0000000230287819 */ /* 0x008fe400000006ff */
[----:B--2---:R-:W-:-:S03]  /*00d0*/  ISETP.GE.U32.AND P0, PT, R44, UR8, PT ;  /* 0x000000082c007c0c */ /* 0x004fc6000bf06070 */
[----:B-----5:R-:W-:Y:S01]  /*00e0*/  IMAD.WIDE.U32 R62, R59, 0x40, R40 ;  /* 0x000000403b3e7825 */ /* 0x020fe200078e0028 */
[----:B----4-:R-:W-:Y:S02]  /*00f0*/  ISETP.LE.U32.AND P1, PT, R2, UR4, PT ;  /* 0x0000000402007c0c */ /* 0x010fe4000bf23070 */
[----:B------:R-:W-:Y:S02]  /*0100*/  ISETP.GE.AND.EX P0, PT, RZ, UR9, PT, P0 ;  /* 0x00000009ff007c0c */ /* 0x000fe4000bf06300 */
[----:B------:R-:W-:Y:S02]  /*0110*/  ISETP.GE.U32.AND P2, PT, R62, UR10, PT ;  /* 0x0000000a3e007c0c */ /* 0x000fe4000bf46070 */
[----:B------:R-:W-:-:S04]  /*0120*/  ISETP.GE.OR.EX P0, PT, RZ, R3, P0, P1 ;  /* 0x00000003ff00720c */ /* 0x000fc80000706710 */
[----:B------:R-:W-:-:S13]  /*0130*/  ISETP.GE.OR.EX P0, PT, R63, UR11, P0, P2 ;  /* 0x0000000b3f007c0c */ /* 0x000fda0008706720 */
[----:B------:R-:W-:Y:S05]  /*0140*/  @P0 EXIT ;  /* 0x000000000000094d */ /* 0x000fea0003800000 */
[----:B------:R-:W0:Y:S01]  /*0150*/  LDC.64 R2, c[0x0][0x3c8] ;  /* 0x0000f200ff027b82 */ /* 0x000e220000000a00 */
[----:B------:R-:W0:Y:S02]  /*0160*/  LDCU.64 UR8, c[0x0][0x3d0] ;  /* 0x00007a00ff0877ac */ /* 0x000e240008000a00 */
[C---:B0-----:R-:W-:Y:S02]  /*0170*/  IMAD R0, R2.reuse, UR9, RZ ;  /* 0x0000000902007c24 */ /* 0x041fe4000f8e02ff */
[----:B------:R-:W-:-:S04]  /*0180*/  IMAD.WIDE.U32 R6, R2, UR8, RZ ;  /* 0x0000000802067c25 */ /* 0x000fc8000f8e00ff */
[----:B------:R-:W-:-:S05]  /*0190*/  IMAD R3, R3, UR8, R0 ;  /* 0x0000000803037c24 */ /* 0x000fca000f8e0200 */
[----:B------:R-:W-:-:S04]  /*01a0*/  IADD3 R3, PT, PT, R7, R3, RZ ;  /* 0x0000000307037210 */ /* 0x000fc80007ffe0ff */
[----:B------:R-:W-:-:S13]  /*01b0*/  ISETP.NE.U32.AND P0, PT, R3, RZ, PT ;  /* 0x000000ff0300720c */ /* 0x000fda0003f05070 */
[----:B------:R-:W-:Y:S05]  /*01c0*/  @P0 BRA `(.L_x_0) ;  /* 0x0000000000500947 */ /* 0x000fea0003800000 */
[----:B------:R-:W0:Y:S01]  /*01d0*/  I2F.U32.RP R0, R6 ;  /* 0x0000000600007306 */ /* 0x000e220000209000 */
[----:B------:R-:W-:-:S07]  /*01e0*/  ISETP.NE.U32.AND P2, PT, R6, RZ, PT ;  /* 0x000000ff0600720c */ /* 0x000fce0003f45070 */
[----:B0-----:R-:W0:Y:S02]  /*01f0*/  MUFU.RCP R0, R0 ;  /* 0x0000000000007308 */ /* 0x001e240000001000 */
[----:B0-----:R-:W-:-:S06]  /*0200*/  IADD3 R8, PT, PT, R0, 0xffffffe, RZ ;  /* 0x0ffffffe00087810 */ /* 0x001fcc0007ffe0ff */
[----:B------:R0:W1:Y:S02]  /*0210*/  F2I.FTZ.U32.TRUNC.NTZ R9, R8 ;  /* 0x0000000800097305 */ /* 0x000064000021f000 */
[----:B0-----:R-:W-:Y:S02]  /*0220*/  MOV R8, RZ ;  /* 0x000000ff00087202 */ /* 0x001fe40000000f00 */
[----:B-1----:R-:W-:-:S05]  /*0230*/  IADD3 R11, PT, PT, RZ, -R9, RZ ;  /* 0x80000009ff0b7210 */ /* 0x002fca0007ffe0ff */
[----:B------:R-:W-:-:S04]  /*0240*/  IMAD R11, R11, R6, RZ ;  /* 0x000000060b0b7224 */ /* 0x000fc800078e02ff */
[----:B------:R-:W-:-:S06]  /*0250*/  IMAD.HI.U32 R9, R9, R11, R8 ;  /* 0x0000000b09097227 */ /* 0x000fcc00078e0008 */
[----:B------:R-:W-:-:S04]  /*0260*/  IMAD.HI.U32 R8, R9, UR4, RZ ;  /* 0x0000000409087c27 */ /* 0x000fc8000f8e00ff */
[----:B------:R-:W-:-:S04]  /*0270*/  IMAD.MOV R9, RZ, RZ, -R8 ;  /* 0x000000ffff097224 */ /* 0x000fc800078e0a08 */
[----:B------:R-:W-:-:S05]  /*0280*/  IMAD R9, R6, R9, UR4 ;  /* 0x0000000406097e24 */ /* 0x000fca000f8e0209 */
[----:B------:R-:W-:-:S13]  /*0290*/  ISETP.GE.U32.AND P0, PT, R9, R6, PT ;  /* 0x000000060900720c */ /* 0x000fda0003f06070 */
[-C--:B------:R-:W-:Y:S02]  /*02a0*/  @P0 IADD3 R9, PT, PT, R9, -R6.reuse, RZ ;  /* 0x8000000609090210 */ /* 0x080fe40007ffe0ff */
[----:B------:R-:W-:Y:S02]  /*02b0*/  @P0 IADD3 R8, PT, PT, R8, 0x1, RZ ;  /* 0x0000000108080810 */ /* 0x000fe40007ffe0ff */
[----:B------:R-:W-:Y:S01]  /*02c0*/  ISETP.GE.U32.AND P1, PT, R9, R6, PT ;  /* 0x000000060900720c */ /* 0x000fe20003f26070 */
[----:B------:R-:W-:-:S12]  /*02d0*/  HFMA2 R9, -RZ, RZ, 0, 0 ;  /* 0x00000000ff097431 */ /* 0x000fd800000001ff */
[----:B------:R-:W-:Y:S02]  /*02e0*/  @P1 IADD3 R8, PT, PT, R8, 0x1, RZ ;  /* 0x0000000108081810 */ /* 0x000fe40007ffe0ff */
[----:B------:R-:W-:Y:S01]  /*02f0*/  @!P2 LOP3.LUT R8, RZ, R6, RZ, 0x33, !PT ;  /* 0x00000006ff08a212 */ /* 0x000fe200078e33ff */
[----:B------:R-:W-:Y:S06]  /*0300*/  BRA `(.L_x_1) ;  /* 0x00000000001c7947 */ /* 0x000fec0003800000 */
.L_x_0:
[----:B------:R-:W-:Y:S01]  /*0310*/  MOV R24, UR4 ;  /* 0x0000000400187c02 */ /* 0x000fe20008000f00 */
[----:B------:R-:W-:Y:S01]  /*0320*/  IMAD.MOV.U32 R22, RZ, RZ, RZ ;  /* 0x000000ffff167224 */ /* 0x000fe200078e00ff */
[----:B------:R-:W-:Y:S02]  /*0330*/  MOV R4, R6 ;  /* 0x0000000600047202 */ /* 0x000fe40000000f00 */
[----:B------:R-:W-:-:S07]  /*0340*/  MOV R23, 0x360 ;  /* 0x0000036000177802 */ /* 0x000fce0000000f00 */
[----:B------:R-:W-:Y:S05]  /*0350*/  CALL.REL.NOINC `($__internal_0_$__cuda_sm20_div_s64) ;  /* 0x00000040003c7944 */ /* 0x000fea0003c00000 */
[----:B------:R-:W-:Y:S02]  /*0360*/  MOV R8, R4 ;  /* 0x0000000400087202 */ /* 0x000fe40000000f00 */
[----:B------:R-:W-:-:S07]  /*0370*/  MOV R9, R15 ;  /* 0x0000000f00097202 */ /* 0x000fce0000000f00 */
.L_x_1:
[----:B------:R-:W-:Y:S01]  /*0380*/  IADD3 R7, P0, PT, RZ, -R6, RZ ;  /* 0x80000006ff077210 */ /* 0x000fe20007f1e0ff */
[----:B------:R-:W0:Y:S01]  /*0390*/  LDCU UR7, c[0x0][0x3d4] ;  /* 0x00007a80ff0777ac */ /* 0x000e220008000800 */
[----:B------:R-:W-:Y:S02]  /*03a0*/  BSSY.RECONVERGENT B0, `(.L_x_2) ;  /* 0x0000028000007945 */ /* 0x000fe40003800200 */
[----:B------:R-:W-:Y:S01]  /*03b0*/  IADD3.X R3, PT, PT, RZ, ~R3, RZ, P0, !PT ;  /* 0x80000003ff037210 */ /* 0x000fe200007fe4ff */
[----:B------:R-:W-:Y:S02]  /*03c0*/  UMOV UR5, URZ ;  /* 0x000000ff00057c82 */ /* 0x000fe40008000000 */
[----:B------:R-:W-:-:S04]  /*03d0*/  IMAD.WIDE.U32 R10, R8, R7, UR4 ;  /* 0x00000004080a7e25 */ /* 0x000fc8000f8e0007 */
[----:B------:R-:W-:-:S04]  /*03e0*/  IMAD R3, R3, R8, RZ ;  /* 0x0000000803037224 */ /* 0x000fc800078e02ff */
[----:B------:R-:W-:-:S05]  /*03f0*/  IMAD R3, R9, R7, R3 ;  /* 0x0000000709037224 */ /* 0x000fca00078e0203 */
[----:B------:R-:W-:-:S04]  /*0400*/  IADD3 R7, PT, PT, R11, R3, RZ ;  /* 0x000000030b077210 */ /* 0x000fc80007ffe0ff */
[----:B0-----:R-:W-:-:S04]  /*0410*/  LOP3.LUT R0, R7, UR7, RZ, 0xfc, !PT ;  /* 0x0000000707007c12 */ /* 0x001fc8000f8efcff */
[----:B------:R-:W-:-:S13]  /*0420*/  ISETP.NE.U32.AND P0, PT, R0, RZ, PT ;  /* 0x000000ff0000720c */ /* 0x000fda0003f05070 */
[----:B------:R-:W-:Y:S05]  /*0430*/  @P0 BRA `(.L_x_3) ;  /* 0x0000000000540947 */ /* 0x000fea0003800000 */
[----:B------:R-:W0:Y:S01]  /*0440*/  LDCU UR5, c[0x0][0x3d0] ;  /* 0x00007a00ff0577ac */ /* 0x000e220008000800 */
[----:B------:R-:W-:Y:S01]  /*0450*/  IMAD.MOV.U32 R61, RZ, RZ, RZ ;  /* 0x000000ffff3d7224 */ /* 0x000fe200078e00ff */
[----:B0-----:R-:W0:Y:S01]  /*0460*/  I2F.U32.RP R0, UR5 ;  /* 0x0000000500007d06 */ /* 0x001e220008209000 */
[----:B------:R-:W-:-:S07]  /*0470*/  ISETP.NE.U32.AND P2, PT, RZ, UR5, PT ;  /* 0x00000005ff007c0c */ /* 0x000fce000bf45070 */
[----:B0-----:R-:W0:Y:S02]  /*0480*/  MUFU.RCP R0, R0 ;  /* 0x0000000000007308 */ /* 0x001e240000001000 */
[----:B0-----:R-:W-:-:S06]  /*0490*/  VIADD R2, R0, 0xffffffe ;  /* 0x0ffffffe00027836 */ /* 0x001fcc0000000000 */
[----:B------:R0:W1:Y:S02]  /*04a0*/  F2I.FTZ.U32.TRUNC.NTZ R3, R2 ;  /* 0x0000000200037305 */ /* 0x000064000021f000 */
[----:B0-----:R-:W-:Y:S01]  /*04b0*/  HFMA2 R2, -RZ, RZ, 0, 0 ;  /* 0x00000000ff027431 */ /* 0x001fe200000001ff */
[----:B-1----:R-:W-:-:S05]  /*04c0*/  IADD3 R13, PT, PT, RZ, -R3, RZ ;  /* 0x80000003ff0d7210 */ /* 0x002fca0007ffe0ff */
[----:B------:R-:W-:-:S04]  /*04d0*/  IMAD R13, R13, UR5, RZ ;  /* 0x000000050d0d7c24 */ /* 0x000fc8000f8e02ff */
[----:B------:R-:W-:-:S06]  /*04e0*/  IMAD.HI.U32 R3, R3, R13, R2 ;  /* 0x0000000d03037227 */ /* 0x000fcc00078e0002 */
[----:B------:R-:W-:-:S05]  /*04f0*/  IMAD.HI.U32 R60, R3, R10, RZ ;  /* 0x0000000a033c7227 */ /* 0x000fca00078e00ff */
[----:B------:R-:W-:-:S05]  /*0500*/  IADD3 R3, PT, PT, -R60, RZ, RZ ;  /* 0x000000ff3c037210 */ /* 0x000fca0007ffe1ff */
[----:B------:R-:W-:-:S05]  /*0510*/  IMAD R3, R3, UR5, R10 ;  /* 0x0000000503037c24 */ /* 0x000fca000f8e020a */
[----:B------:R-:W-:-:S13]  /*0520*/  ISETP.GE.U32.AND P0, PT, R3, UR5, PT ;  /* 0x0000000503007c0c */ /* 0x000fda000bf06070 */
[----:B------:R-:W-:Y:S02]  /*0530*/  @P0 IADD3 R3, PT, PT, R3, -UR5, RZ ;  /* 0x8000000503030c10 */ /* 0x000fe4000fffe0ff */
[----:B------:R-:W-:Y:S02]  /*0540*/  @P0 IADD3 R60, PT, PT, R60, 0x1, RZ ;  /* 0x000000013c3c0810 */ /* 0x000fe40007ffe0ff */
[----:B------:R-:W-:-:S13]  /*0550*/  ISETP.GE.U32.AND P1, PT, R3, UR5, PT ;  /* 0x0000000503007c0c */ /* 0x000fda000bf26070 */
[----:B------:R-:W-:Y:S02]  /*0560*/  @P1 IADD3 R60, PT, PT, R60, 0x1, RZ ;  /* 0x000000013c3c1810 */ /* 0x000fe40007ffe0ff */
[----:B------:R-:W-:Y:S01]  /*0570*/  @!P2 LOP3.LUT R60, RZ, UR5, RZ, 0x33, !PT ;  /* 0x00000005ff3cac12 */ /* 0x000fe2000f8e33ff */
[----:B------:R-:W-:Y:S06]  /*0580*/  BRA `(.L_x_4) ;  /* 0x0000000000247947 */ /* 0x000fec0003800000 */
.L_x_3:
[----:B------:R-:W0:Y:S01]  /*0590*/  LDCU.64 UR8, c[0x0][0x3d0] ;  /* 0x00007a00ff0877ac */ /* 0x000e220008000a00 */
[----:B------:R-:W-:Y:S02]  /*05a0*/  MOV R24, R10 ;  /* 0x0000000a00187202 */ /* 0x000fe40000000f00 */
[----:B------:R-:W-:Y:S02]  /*05b0*/  MOV R22, R7 ;  /* 0x0000000700167202 */ /* 0x000fe40000000f00 */
[----:B------:R-:W-:Y:S02]  /*05c0*/  MOV R23, 0x600 ;  /* 0x0000060000177802 */ /* 0x000fe40000000f00 */
[----:B0-----:R-:W-:Y:S02]  /*05d0*/  MOV R4, UR8 ;  /* 0x0000000800047c02 */ /* 0x001fe40008000f00 */
[----:B------:R-:W-:-:S07]  /*05e0*/  MOV R3, UR9 ;  /* 0x0000000900037c02 */ /* 0x000fce0008000f00 */
[----:B------:R-:W-:Y:S05]  /*05f0*/  CALL.REL.NOINC `($__internal_0_$__cuda_sm20_div_s64) ;  /* 0x0000003c00947944 */ /* 0x000fea0003c00000 */
[----:B------:R-:W-:Y:S02]  /*0600*/  MOV R60, R4 ;  /* 0x00000004003c7202 */ /* 0x000fe40000000f00 */
[----:B------:R-:W-:-:S07]  /*0610*/  MOV R61, R15 ;  /* 0x0000000f003d7202 */ /* 0x000fce0000000f00 */
.L_x_4:
[----:B------:R-:W-:Y:S05]  /*0620*/  BSYNC.RECONVERGENT B0 ;  /* 0x0000000000007941 */ /* 0x000fea0003800200 */
.L_x_2:
[----:B------:R-:W0:Y:S01]  /*0630*/  LDCU UR5, c[0x0][0x3dc] ;  /* 0x00007b80ff0577ac */ /* 0x000e220008000800 */
[----:B------:R-:W0:Y:S02]  /*0640*/  LDCU UR7, c[0x0][0x3d4] ;  /* 0x00007a80ff0777ac */ /* 0x000e240008000800 */
[----:B0-----:R-:W-:-:S04]  /*0650*/  ULOP3.LUT UR5, UR5, UR7, URZ, 0xfc, !UPT ;  /* 0x0000000705057292 */ /* 0x001fc8000f8efcff */
[----:B------:R-:W-:-:S09]  /*0660*/  UISETP.NE.U32.AND UP0, UPT, UR5, URZ, UPT ;  /* 0x000000ff0500728c */ /* 0x000fd2000bf05070 */
[----:B------:R-:W-:Y:S05]  /*0670*/  BRA.U UP0, `(.L_x_5) ;  /* 0x0000000100587547 */ /* 0x000fea000b800000 */
[----:B------:R-:W0:Y:S01]  /*0680*/  LDCU UR5, c[0x0][0x3d0] ;  /* 0x00007a00ff0577ac */ /* 0x000e220008000800 */
[----:B------:R-:W1:Y:S01]  /*0690*/  LDC R0, c[0x0][0x3d8] ;  /* 0x0000f600ff007b82 */ /* 0x000e620000000800 */
[----:B0-----:R-:W0:Y:S01]  /*06a0*/  I2F.U32.RP R4, UR5 ;  /* 0x0000000500047d06 */ /* 0x001e220008209000 */
[----:B------:R-:W-:-:S07]  /*06b0*/  ISETP.NE.U32.AND P2, PT, RZ, UR5, PT ;  /* 0x00000005ff007c0c */ /* 0x000fce000bf45070 */
[----:B0-----:R-:W0:Y:S02]  /*06c0*/  MUFU.RCP R4, R4 ;  /* 0x0000000400047308 */ /* 0x001e240000001000 */
[----:B0-----:R-:W-:-:S06]  /*06d0*/  VIADD R2, R4, 0xffffffe ;  /* 0x0ffffffe04027836 */ /* 0x001fcc0000000000 */
[----:B------:R0:W2:Y:S02]  /*06e0*/  F2I.FTZ.U32.TRUNC.NTZ R3, R2 ;  /* 0x0000000200037305 */ /* 0x0000a4000021f000 */
[----:B0-----:R-:W-:Y:S01]  /*06f0*/  HFMA2 R2, -RZ, RZ, 0, 0 ;  /* 0x00000000ff027431 */ /* 0x001fe200000001ff */
[----:B--2---:R-:W-:-:S05]  /*0700*/  IADD3 R13, PT, PT, RZ, -R3, RZ ;  /* 0x80000003ff0d7210 */ /* 0x004fca0007ffe0ff */
[----:B------:R-:W-:-:S04]  /*0710*/  IMAD R13, R13, UR5, RZ ;  /* 0x000000050d0d7c24 */ /* 0x000fc8000f8e02ff */
[----:B------:R-:W-:-:S06]  /*0720*/  IMAD.HI.U32 R13, R3, R13, R2 ;  /* 0x0000000d030d7227 */ /* 0x000fcc00078e0002 */
[----:B-1----:R-:W-:-:S04]  /*0730*/  IMAD.HI.U32 R12, R13, R0, RZ ;  /* 0x000000000d0c7227 */ /* 0x002fc800078e00ff */
[----:B------:R-:W-:Y:S01]  /*0740*/  IMAD.MOV.U32 R13, RZ, RZ, RZ ;  /* 0x000000ffff0d7224 */ /* 0x000fe200078e00ff */
        /* <DEDUP_REMOVED lines=9> */
.L_x_5:
[----:B------:R-:W0:Y:S01]  /*07e0*/  LDCU.64 UR8, c[0x0][0x3d8] ;  /* 0x00007b00ff0877ac */ /* 0x000e220008000a00 */
[----:B------:R-:W-:Y:S01]  /*07f0*/  MOV R23, 0x860 ;  /* 0x0000086000177802 */ /* 0x000fe20000000f00 */
[----:B------:R-:W1:Y:S01]  /*0800*/  LDCU.64 UR10, c[0x0][0x3d0] ;  /* 0x00007a00ff0a77ac */ /* 0x000e620008000a00 */
[----:B0-----:R-:W-:Y:S02]  /*0810*/  MOV R24, UR8 ;  /* 0x0000000800187c02 */ /* 0x001fe40008000f00 */
[----:B------:R-:W-:Y:S02]  /*0820*/  MOV R22, UR9 ;  /* 0x0000000900167c02 */ /* 0x000fe40008000f00 */
[----:B-1----:R-:W-:Y:S02]  /*0830*/  MOV R4, UR10 ;  /* 0x0000000a00047c02 */ /* 0x002fe40008000f00 */
[----:B------:R-:W-:-:S07]  /*0840*/  MOV R3, UR11 ;  /* 0x0000000b00037c02 */ /* 0x000fce0008000f00 */
[----:B------:R-:W-:Y:S05]  /*0850*/  CALL.REL.NOINC `($__internal_0_$__cuda_sm20_div_s64) ;  /* 0x0000003800fc7944 */ /* 0x000fea0003c00000 */
[----:B------:R-:W-:Y:S02]  /*0860*/  MOV R12, R4 ;  /* 0x00000004000c7202 */ /* 0x000fe40000000f00 */
[----:B------:R-:W-:-:S07]  /*0870*/  MOV R13, R15 ;  /* 0x0000000f000d7202 */ /* 0x000fce0000000f00 */
.L_x_6:
[----:B------:R-:W0:Y:S01]  /*0880*/  LDCU.64 UR8, c[0x0][0x3b8] ;  /* 0x00007700ff0877ac */ /* 0x000e220008000a00 */
[----:B------:R-:W-:Y:S02]  /*0890*/  CS2R R38, SRZ ;  /* 0x0000000000267805 */ /* 0x000fe4000001ff00 */
[----:B------:R-:W-:Y:S02]  /*08a0*/  CS2R R36, SRZ ;  /* 0x0000000000247805 */ /* 0x000fe4000001ff00 */
[----:B------:R-:W-:Y:S02]  /*08b0*/  CS2R R18, SRZ ;  /* 0x0000000000127805 */ /* 0x000fe4000001ff00 */
[----:B------:R-:W-:Y:S02]  /*08c0*/  CS2R R64, SRZ ;  /* 0x0000000000407805 */ /* 0x000fe4000001ff00 */
[----:B------:R-:W-:Y:S01]  /*08d0*/  CS2R R74, SRZ ;  /* 0x00000000004a7805 */ /* 0x000fe2000001ff00 */
[----:B------:R-:W-:Y:S01]  /*08e0*/  IMAD.MOV.U32 R70, RZ, RZ, RZ ;  /* 0x000000ffff467224 */ /* 0x000fe200078e00ff */
[----:B------:R-:W-:-:S02]  /*08f0*/  CS2R R68, SRZ ;  /* 0x0000000000447805 */ /* 0x000fc4000001ff00 */
[----:B------:R-:W-:Y:S02]  /*0900*/  MOV R66, RZ ;  /* 0x000000ff00427202 */ /* 0x000fe40000000f00 */
[----:B------:R-:W-:Y:S01]  /*0910*/  CS2R R16, SRZ ;  /* 0x0000000000107805 */ /* 0x000fe2000001ff00 */
[----:B------:R-:W1:Y:S01]  /*0920*/  LDCU.64 UR12, c[0x0][0x358] ;  /* 0x00006b00ff0c77ac */ /* 0x000e620008000a00 */
[----:B0-----:R-:W-:-:S04]  /*0930*/  UISETP.GE.U32.AND UP0, UPT, UR8, 0x1, UPT ;  /* 0x000000010800788c */ /* 0x001fc8000bf06070 */
[----:B------:R-:W-:-:S09]  /*0940*/  UISETP.GE.AND.EX UP0, UPT, UR9, URZ, UPT, UP0 ;  /* 0x000000ff0900728c */ /* 0x000fd2000bf06300 */
[----:B------:R-:W-:Y:S05]  /*0950*/  BRA.U !UP0, `(.L_x_7) ;  /* 0x0000003508887547 */ /* 0x000fea000b800000 */
[----:B------:R-:W0:Y:S01]  /*0960*/  LDC.64 R2, c[0x0][0x3c0] ;  /* 0x0000f000ff027b82 */ /* 0x000e220000000a00 */
[----:B------:R-:W2:Y:S01]  /*0970*/  LDCU.128 UR16, c[0x0][0x3d0] ;  /* 0x00007a00ff1077ac */ /* 0x000ea20008000c00 */
[----:B------:R-:W-:Y:S01]  /*0980*/  LEA R41, R5, R48, 0x4 ;  /* 0x0000003005297211 */ /* 0x000fe200078e20ff */
[----:B------:R-:W-:Y:S01]  /*0990*/  HFMA2 R5, -RZ, RZ, 0, 0 ;  /* 0x00000000ff057431 */ /* 0x000fe200000001ff */
[----:B------:R-:W-:Y:S01]  /*09a0*/  IADD3 R11, P0, PT, RZ, -R60, RZ ;  /* 0x8000003cff0b7210 */ /* 0x000fe20007f1e0ff */
[----:B------:R-:W3:Y:S01]  /*09b0*/  LDCU.64 UR10, c[0x0][0x398] ;  /* 0x00007300ff0a77ac */ /* 0x000ee20008000a00 */
[C---:B------:R-:W-:Y:S01]  /*09c0*/  LOP3.LUT R4, R41.reuse, 0x3f, RZ, 0xc0, !PT ;  /* 0x0000003f29047812 */ /* 0x040fe200078ec0ff */
[----:B------:R-:W-:Y:S01]  /*09d0*/  HFMA2 R55, -RZ, RZ, 0, 0 ;  /* 0x00000000ff377431 */ /* 0x000fe200000001ff */
[----:B------:R-:W-:Y:S01]  /*09e0*/  IADD3.X R0, PT, PT, RZ, ~R61, RZ, P0, !PT ;  /* 0x8000003dff007210 */ /* 0x000fe200007fe4ff */
[----:B------:R-:W-:Y:S01]  /*09f0*/  IMAD.MOV.U32 R53, RZ, RZ, RZ ;  /* 0x000000ffff357224 */ /* 0x000fe200078e00ff */
[----:B------:R-:W-:Y:S01]  /*0a00*/  MOV R6, R10 ;  /* 0x0000000a00067202 */ /* 0x000fe20000000f00 */
[----:B------:R-:W4:Y:S01]  /*0a10*/  LDCU.64 UR30, c[0x0][0x380] ;  /* 0x00007000ff1e77ac */ /* 0x000f220008000a00 */
[----:B------:R-:W-:Y:S01]  /*0a20*/  IADD3 R54, PT, PT, R41, 0x100, RZ ;  /* 0x0000010029367810 */ /* 0x000fe20007ffe0ff */
[----:B------:R-:W-:Y:S01]  /*0a30*/  IMAD.WIDE.U32 R58, R59, 0x40, R4 ;  /* 0x000000403b3a7825 */ /* 0x000fe200078e0004 */
[----:B------:R-:W-:-:S03]  /*0a40*/  LEA.HI R56, R41, UR6, RZ, 0x1c ;  /* 0x0000000629387c11 */ /* 0x000fc6000f8fe0ff */
[----:B------:R-:W-:Y:S01]  /*0a50*/  HFMA2 R49, -RZ, RZ, 0, 0 ;  /* 0x00000000ff317431 */ /* 0x000fe200000001ff */
[----:B------:R-:W-:Y:S01]  /*0a60*/  MOV R57, RZ ;  /* 0x000000ff00397202 */ /* 0x000fe20000000f00 */
[----:B------:R-:W0:Y:S01]  /*0a70*/  LDCU UR27, c[0x0][0x3e4] ;  /* 0x00007c80ff1b77ac */ /* 0x000e220008000800 */
[C---:B------:R-:W-:Y:S01]  /*0a80*/  IADD3 R52, PT, PT, R41.reuse, 0x200, RZ ;  /* 0x0000020029347810 */ /* 0x040fe20007ffe0ff */
[----:B--2---:R-:W-:Y:S01]  /*0a90*/  IMAD R0, R0, UR16, RZ ;  /* 0x0000001000007c24 */ /* 0x004fe2000f8e02ff */
[----:B------:R-:W-:Y:S01]  /*0aa0*/  IADD3 R50, PT, PT, R41, 0x300, RZ ;  /* 0x0000030029327810 */ /* 0x000fe20007ffe0ff */
[C---:B------:R-:W-:Y:S01]  /*0ab0*/  IMAD.WIDE.U32 R6, R11.reuse, UR16, R6 ;  /* 0x000000100b067c25 */ /* 0x040fe2000f8e0006 */
[----:B------:R-:W-:Y:S01]  /*0ac0*/  LEA.HI R54, R54, UR6, RZ, 0x1c ;  /* 0x0000000636367c11 */ /* 0x000fe2000f8fe0ff */
[----:B------:R-:W2:Y:S01]  /*0ad0*/  LDCU UR28, c[0x0][0x3e0] ;  /* 0x00007c00ff1c77ac */ /* 0x000ea20008000800 */
[----:B------:R-:W-:Y:S01]  /*0ae0*/  LEA.HI R52, R52, UR6, RZ, 0x1c ;  /* 0x0000000634347c11 */ /* 0x000fe2000f8fe0ff */
[----:B0-----:R-:W-:Y:S01]  /*0af0*/  IMAD.WIDE.U32 R4, R2, UR4, R58 ;  /* 0x0000000402047c25 */ /* 0x001fe2000f8e003a */
[----:B------:R-:W-:Y:S01]  /*0b00*/  LEA.HI R50, R50, UR6, RZ, 0x1c ;  /* 0x0000000632327c11 */ /* 0x000fe2000f8fe0ff */
[----:B------:R-:W0:Y:S01]  /*0b10*/  LDCU.64 UR14, c[0x0][0x3b0] ;  /* 0x00007600ff0e77ac */ /* 0x000e220008000a00 */
[----:B------:R-:W-:Y:S01]  /*0b20*/  MOV R51, RZ ;  /* 0x000000ff00337202 */ /* 0x000fe20000000f00 */
[----:B------:R-:W-:Y:S01]  /*0b30*/  IMAD R11, R11, UR17, R0 ;  /* 0x000000110b0b7c24 */ /* 0x000fe2000f8e0200 */
[----:B------:R-:W-:Y:S01]  /*0b40*/  LOP3.LUT R48, R48, 0xf, RZ, 0xc0, !PT ;  /* 0x0000000f30307812 */ /* 0x000fe200078ec0ff */
[----:B------:R-:W-:Y:S01]  /*0b50*/  IMAD R0, R3, UR4, R5 ;  /* 0x0000000403007c24 */ /* 0x000fe2000f8e0205 */
[----:B------:R-:W-:Y:S01]  /*0b60*/  LOP3.LUT R40, R40, 0x3c, RZ, 0xc0, !PT ;  /* 0x0000003c28287812 */ /* 0x000fe200078ec0ff */
[----:B------:R-:W5:Y:S01]  /*0b70*/  LDC.64 R2, c[0x0][0x3b0] ;  /* 0x0000ec00ff027b82 */ /* 0x000f620000000a00 */
[----:B------:R-:W-:Y:S01]  /*0b80*/  IMAD R9, R9, UR18, RZ ;  /* 0x0000001209097c24 */ /* 0x000fe2000f8e02ff */
[----:B------:R-:W-:Y:S01]  /*0b90*/  MOV R39, RZ ;  /* 0x000000ff00277202 */ /* 0x000fe20000000f00 */
[----:B------:R-:W-:Y:S01]  /*0ba0*/  IMAD.IADD R5, R7, 0x1, R11 ;  /* 0x0000000107057824 */ /* 0x000fe200078e020b */
[----:B------:R-:W0:Y:S01]  /*0bb0*/  LDCU.64 UR16, c[0x0][0x3c0] ;  /* 0x00007800ff1077ac */ /* 0x000e220008000a00 */
[----:B------:R-:W-:-:S02]  /*0bc0*/  IMAD R15, R8, UR19, R9 ;  /* 0x00000013080f7c24 */ /* 0x000fc4000f8e0209 */
[----:B------:R-:W-:Y:S01]  /*0bd0*/  IMAD.WIDE.U32 R8, R8, UR18, RZ ;  /* 0x0000001208087c25 */ /* 0x000fe2000f8e00ff */
[----:B------:R-:W0:Y:S03]  /*0be0*/  LDCU.64 UR18, c[0x0][0x3b8] ;  /* 0x00007700ff1277ac */ /* 0x000e260008000a00 */
[----:B------:R-:W-:Y:S01]  /*0bf0*/  IMAD.WIDE.U32 R10, R4, UR8, RZ ;  /* 0x00000008040a7c25 */ /* 0x000fe2000f8e00ff */
[----:B------:R-:W-:Y:S01]  /*0c00*/  IADD3 R9, PT, PT, R9, R15, RZ ;  /* 0x0000000f09097210 */ /* 0x000fe20007ffe0ff */
[----:B------:R-:W0:Y:S02]  /*0c10*/  LDCU.64 UR20, c[0x0][0x3c8] ;  /* 0x00007900ff1477ac */ /* 0x000e240008000a00 */
[----:B------:R-:W-:Y:S01]  /*0c20*/  IMAD R15, R0, UR8, RZ ;  /* 0x00000008000f7c24 */ /* 0x000fe2000f8e02ff */
[----:B---3--:R-:W-:Y:S01]  /*0c30*/  LEA R46, P0, R10, UR10, 0x2 ;  /* 0x0000000a0a2e7c11 */ /* 0x008fe2000f8010ff */
[----:B------:R-:W-:Y:S01]  /*0c40*/  IMAD R5, R5, R12, RZ ;  /* 0x0000000c05057224 */ /* 0x000fe200078e02ff */
[----:B------:R-:W3:Y:S01]  /*0c50*/  LDCU.64 UR22, c[0x0][0x388] ;  /* 0x00007100ff1677ac */ /* 0x000ee20008000a00 */
[----:B------:R-:W-:-:S02]  /*0c60*/  IMAD R15, R4, UR9, R15 ;  /* 0x00000009040f7c24 */ /* 0x000fc4000f8e020f */
[----:B------:R-:W-:Y:S01]  /*0c70*/  IMAD.WIDE.U32 R42, R12, R6, R8 ;  /* 0x000000060c2a7225 */ /* 0x000fe200078e0008 */
[----:B------:R-:W0:Y:S02]  /*0c80*/  LDCU.64 UR24, c[0x0][0x390] ;  /* 0x00007200ff1877ac */ /* 0x000e240008000a00 */
[----:B------:R-:W-:Y:S01]  /*0c90*/  IADD3 R47, PT, PT, R11, R15, RZ ;  /* 0x0000000f0b2f7210 */ /* 0x000fe20007ffe0ff */
[----:B-----5:R-:W-:Y:S01]  /*0ca0*/  IMAD R7, R3, UR4, RZ ;  /* 0x0000000403077c24 */ /* 0x020fe2000f8e02ff */
[----:B------:R-:W-:Y:S01]  /*0cb0*/  UMOV UR5, URZ ;  /* 0x000000ff00057c82 */ /* 0x000fe20008000000 */
[----:B------:R-:W-:Y:S01]  /*0cc0*/  IMAD.WIDE.U32 R14, R2, UR4, R56 ;  /* 0x00000004020e7c25 */ /* 0x000fe2000f8e0038 */
[----:B------:R-:W-:-:S03]  /*0cd0*/  LEA.HI.X R47, R10, UR11, R47, 0x2, P0 ;  /* 0x0000000b0a2f7c11 */ /* 0x000fc600080f142f */
[----:B------:R-:W-:Y:S01]  /*0ce0*/  IMAD.WIDE.U32 R10, R2, UR4, R54 ;  /* 0x00000004020a7c25 */ /* 0x000fe2000f8e0036 */
[----:B------:R-:W-:-:S03]  /*0cf0*/  IADD3 R0, PT, PT, R15, R7, RZ ;  /* 0x000000070f007210 */ /* 0x000fc60007ffe0ff */
[----:B------:R-:W-:Y:S01]  /*0d00*/  IMAD R21, R13, R6, R5 ;  /* 0x000000060d157224 */ /* 0x000fe200078e0205 */
[----:B------:R-:W-:Y:S01]  /*0d10*/  IADD3 R5, PT, PT, R7, R11, RZ ;  /* 0x0000000b07057210 */ /* 0x000fe20007ffe0ff */
[----:B------:R-:W-:-:S04]  /*0d20*/  IMAD.WIDE.U32 R12, R2, UR4, R52 ;  /* 0x00000004020c7c25 */ /* 0x000fc8000f8e0034 */
[----:B------:R-:W-:Y:S01]  /*0d30*/  IMAD.WIDE.U32 R2, R2, UR4, R50 ;  /* 0x0000000402027c25 */ /* 0x000fe2000f8e0032 */
[C---:B------:R-:W-:Y:S01]  /*0d40*/  IADD3 R4, PT, PT, R7.reuse, R13, RZ ;  /* 0x0000000d07047210 */ /* 0x040fe20007ffe0ff */
[----:B------:R-:W-:Y:S02]  /*0d50*/  UMOV UR4, URZ ;  /* 0x000000ff00047c82 */ /* 0x000fe40008000000 */
[----:B------:R-:W-:Y:S01]  /*0d60*/  IMAD R9, R0, UR8, RZ ;  /* 0x0000000800097c24 */ /* 0x000fe2000f8e02ff */
[----:B------:R-:W-:Y:S01]  /*0d70*/  IADD3 R0, PT, PT, R7, R3, RZ ;  /* 0x0000000307007210 */ /* 0x000fe20007ffe0ff */
[----:B------:R-:W-:Y:S02]  /*0d80*/  IMAD R3, R5, UR8, RZ ;  /* 0x0000000805037c24 */ /* 0x000fe4000f8e02ff */
[----:B------:R-:W-:Y:S02]  /*0d90*/  IMAD R5, R4, UR8, RZ ;  /* 0x0000000804057c24 */ /* 0x000fe4000f8e02ff */
[----:B------:R-:W-:-:S02]  /*0da0*/  IMAD R27, R10, UR9, R3 ;  /* 0x000000090a1b7c24 */ /* 0x000fc4000f8e0203 */
[----:B------:R-:W-:Y:S02]  /*0db0*/  IMAD R3, R0, UR8, RZ ;  /* 0x0000000800037c24 */ /* 0x000fe4000f8e02ff */
[C---:B------:R-:W-:Y:S02]  /*0dc0*/  IMAD R29, R14.reuse, UR9, R9 ;  /* 0x000000090e1d7c24 */ /* 0x040fe4000f8e0209 */
[----:B------:R-:W-:-:S04]  /*0dd0*/  IMAD.WIDE.U32 R14, R14, UR8, R48 ;  /* 0x000000080e0e7c25 */ /* 0x000fc8000f8e0030 */
[----:B------:R-:W-:-:S04]  /*0de0*/  IMAD.WIDE.U32 R10, R10, UR8, R48 ;  /* 0x000000080a0a7c25 */ /* 0x000fc8000f8e0030 */
[----:B------:R-:W-:Y:S01]  /*0df0*/  IMAD R25, R12, UR9, R5 ;  /* 0x000000090c197c24 */ /* 0x000fe2000f8e0205 */
[----:B----4-:R-:W-:Y:S01]  /*0e00*/  LEA R6, P2, R10, UR30, 0x2 ;  /* 0x0000001e0a067c11 */ /* 0x010fe2000f8410ff */
[----:B------:R-:W-:Y:S01]  /*0e10*/  IMAD.WIDE.U32 R8, R2, UR8, R48 ;  /* 0x0000000802087c25 */ /* 0x000fe2000f8e0030 */
[----:B------:R-:W-:Y:S02]  /*0e20*/  IADD3 R11, PT, PT, R11, R27, RZ ;  /* 0x0000001b0b0b7210 */ /* 0x000fe40007ffe0ff */
[----:B------:R-:W-:Y:S01]  /*0e30*/  LEA R5, P3, R14, UR30, 0x2 ;  /* 0x0000001e0e057c11 */ /* 0x000fe2000f8610ff */
[----:B------:R-:W-:Y:S01]  /*0e40*/  IMAD R23, R2, UR9, R3 ;  /* 0x0000000902177c24 */ /* 0x000fe2000f8e0203 */
[----:B------:R-:W-:Y:S01]  /*0e50*/  LEA R2, P0, R8, UR30, 0x2 ;  /* 0x0000001e08027c11 */ /* 0x000fe2000f8010ff */
[----:B------:R-:W-:Y:S01]  /*0e60*/  IMAD.WIDE.U32 R12, R12, UR8, R48 ;  /* 0x000000080c0c7c25 */ /* 0x000fe2000f8e0030 */
[----:B------:R-:W-:Y:S01]  /*0e70*/  LEA.HI.X R10, R10, UR31, R11, 0x2, P2 ;  /* 0x0000001f0a0a7c11 */ /* 0x000fe200090f140b */
[----:B------:R-:W4:Y:S02]  /*0e80*/  LDCU.128 UR8, c[0x0][0x3b0] ;  /* 0x00007600ff0877ac */ /* 0x000f240008000c00 */
[----:B------:R-:W-:Y:S01]  /*0e90*/  IMAD.IADD R3, R15, 0x1, R29 ;  /* 0x000000010f037824 */ /* 0x000fe200078e021d */
[----:B------:R-:W-:-:S02]  /*0ea0*/  IADD3 R15, PT, PT, R9, R23, RZ ;  /* 0x00000017090f7210 */ /* 0x000fc40007ffe0ff */
[----:B------:R-:W-:Y:S02]  /*0eb0*/  LEA R7, P1, R12, UR30, 0x2 ;  /* 0x0000001e0c077c11 */ /* 0x000fe4000f8210ff */
[----:B------:R-:W-:Y:S02]  /*0ec0*/  IADD3 R13, PT, PT, R13, R25, RZ ;  /* 0x000000190d0d7210 */ /* 0x000fe40007ffe0ff */
[----:B------:R-:W-:Y:S02]  /*0ed0*/  LEA.HI.X R0, R8, UR31, R15, 0x2, P0 ;  /* 0x0000001f08007c11 */ /* 0x000fe400080f140f */
[----:B------:R-:W-:Y:S02]  /*0ee0*/  LEA.HI.X R9, R14, UR31, R3, 0x2, P3 ;  /* 0x0000001f0e097c11 */ /* 0x000fe400098f1403 */
[----:B------:R-:W-:Y:S02]  /*0ef0*/  LEA.HI.X R11, R12, UR31, R13, 0x2, P1 ;  /* 0x0000001f0c0b7c11 */ /* 0x000fe400088f140d */
[----:B0-23--:R-:W-:-:S07]  /*0f00*/  IADD3 R8, PT, PT, R43, R21, RZ ;  /* 0x000000152b087210 */ /* 0x00dfce0007ffe0ff */
.L_x_44:
[----:B------:R-:W-:Y:S01]  /*0f10*/  ISETP.GT.U32.AND P1, PT, R41, 0x3ff, PT ;  /* 0x000003ff2900780c */ /* 0x000fe20003f24070 */
[----:B------:R-:W-:Y:S01]  /*0f20*/  BSSY.RECONVERGENT B0, `(.L_x_8) ;  /* 0x0000059000007945 */ /* 0x000fe20003800200 */
[----:B------:R-:W-:-:S04]  /*0f30*/  IADD3 R24, P0, PT, R48, UR4, RZ ;  /* 0x0000000430187c10 */ /* 0x000fc8000ff1e0ff */
[----:B------:R-:W-:-:S07]  /*0f40*/  IADD3.X R22, PT, PT, RZ, UR5, RZ, P0, !PT ;  /* 0x00000005ff167c10 */ /* 0x000fce00087fe4ff */
[----:B------:R-:W-:Y:S05]  /*0f50*/  @P1 BRA `(.L_x_9) ;  /* 0x0000000400541947 */ /* 0x000fea0003800000 */
[----:B----4-:R-:W-:Y:S01]  /*0f60*/  ISETP.GE.U32.AND P0, PT, R24, UR10, PT ;  /* 0x0000000a18007c0c */ /* 0x010fe2000bf06070 */
[----:B------:R-:W-:Y:S01]  /*0f70*/  BSSY.RECONVERGENT B1, `(.L_x_10) ;  /* 0x000004c000017945 */ /* 0x000fe20003800200 */
[----:B------:R-:W-:Y:S01]  /*0f80*/  ISETP.GE.U32.AND P2, PT, R56, UR8, PT ;  /* 0x0000000838007c0c */ /* 0x000fe2000bf46070 */
[----:B------:R-:W-:Y:S01]  /*0f90*/  IMAD.MOV.U32 R3, RZ, RZ, RZ ;  /* 0x000000ffff037224 */ /* 0x000fe200078e00ff */
[----:B------:R-:W-:-:S04]  /*0fa0*/  ISETP.GE.AND.EX P0, PT, R22, UR11, PT, P0 ;  /* 0x0000000b16007c0c */ /* 0x000fc8000bf06300 */
[----:B------:R-:W-:-:S13]  /*0fb0*/  ISETP.GE.U32.OR.EX P0, PT, RZ, UR9, P0, P2 ;  /* 0x00000009ff007c0c */ /* 0x000fda0008706520 */
[----:B------:R-:W-:Y:S05]  /*0fc0*/  @P0 BRA `(.L_x_11) ;  /* 0x0000000400180947 */ /* 0x000fea0003800000 */
[----:B------:R-:W-:Y:S01]  /*0fd0*/  LOP3.LUT R3, R22, UR27, RZ, 0xfc, !PT ;  /* 0x0000001b16037c12 */ /* 0x000fe2000f8efcff */
[----:B------:R-:W-:Y:S03]  /*0fe0*/  BSSY.RECONVERGENT B2, `(.L_x_12) ;  /* 0x000001e000027945 */ /* 0x000fe60003800200 */
[----:B------:R-:W-:-:S13]  /*0ff0*/  ISETP.NE.U32.AND P0, PT, R3, RZ, PT ;  /* 0x000000ff0300720c */ /* 0x000fda0003f05070 */
[----:B------:R-:W-:Y:S05]  /*1000*/  @P0 BRA `(.L_x_13) ;  /* 0x0000000000500947 */ /* 0x000fea0003800000 */
[----:B------:R-:W0:Y:S01]  /*1010*/  I2F.U32.RP R3, UR28 ;  /* 0x0000001c00037d06 */ /* 0x000e220008209000 */
[----:B------:R-:W-:-:S07]  /*1020*/  ISETP.NE.U32.AND P3, PT, RZ, UR28, PT ;  /* 0x0000001cff007c0c */ /* 0x000fce000bf65070 */
[----:B0-----:R-:W0:Y:S02]  /*1030*/  MUFU.RCP R3, R3 ;  /* 0x0000000300037308 */ /* 0x001e240000001000 */
[----:B0-----:R-:W-:-:S06]  /*1040*/  IADD3 R12, PT, PT, R3, 0xffffffe, RZ ;  /* 0x0ffffffe030c7810 */ /* 0x001fcc0007ffe0ff */
[----:B------:R0:W2:Y:S02]  /*1050*/  F2I.FTZ.U32.TRUNC.NTZ R13, R12 ;  /* 0x0000000c000d7305 */ /* 0x0000a4000021f000 */
[----:B0-----:R-:W-:Y:S01]  /*1060*/  HFMA2 R12, -RZ, RZ, 0, 0 ;  /* 0x00000000ff0c7431 */ /* 0x001fe200000001ff */
[----:B--2---:R-:W-:-:S05]  /*1070*/  IADD3 R15, PT, PT, RZ, -R13, RZ ;  /* 0x8000000dff0f7210 */ /* 0x004fca0007ffe0ff */
[----:B------:R-:W-:-:S04]  /*1080*/  IMAD R15, R15, UR28, RZ ;  /* 0x0000001c0f0f7c24 */ /* 0x000fc8000f8e02ff */
[----:B------:R-:W-:-:S06]  /*1090*/  IMAD.HI.U32 R13, R13, R15, R12 ;  /* 0x0000000f0d0d7227 */ /* 0x000fcc00078e000c */
[----:B------:R-:W-:-:S05]  /*10a0*/  IMAD.HI.U32 R12, R13, R24, RZ ;  /* 0x000000180d0c7227 */ /* 0x000fca00078e00ff */
[----:B------:R-:W-:-:S05]  /*10b0*/  IADD3 R13, PT, PT, -R12, RZ, RZ ;  /* 0x000000ff0c0d7210 */ /* 0x000fca0007ffe1ff */
[----:B------:R-:W-:Y:S01]  /*10c0*/  IMAD R4, R13, UR28, R24 ;  /* 0x0000001c0d047c24 */ /* 0x000fe2000f8e0218 */
[----:B------:R-:W-:-:S04]  /*10d0*/  MOV R13, RZ ;  /* 0x000000ff000d7202 */ /* 0x000fc80000000f00 */
[----:B------:R-:W-:-:S13]  /*10e0*/  ISETP.GE.U32.AND P0, PT, R4, UR28, PT ;  /* 0x0000001c04007c0c */ /* 0x000fda000bf06070 */
[----:B------:R-:W-:Y:S02]  /*10f0*/  @P0 IADD3 R4, PT, PT, R4, -UR28, RZ ;  /* 0x8000001c04040c10 */ /* 0x000fe4000fffe0ff */
[----:B------:R-:W-:Y:S02]  /*1100*/  @P0 IADD3 R12, PT, PT, R12, 0x1, RZ ;  /* 0x000000010c0c0810 */ /* 0x000fe40007ffe0ff */
[----:B------:R-:W-:-:S13]  /*1110*/  ISETP.GE.U32.AND P2, PT, R4, UR28, PT ;  /* 0x0000001c04007c0c */ /* 0x000fda000bf46070 */
[----:B------:R-:W-:Y:S01]  /*1120*/  @P2 VIADD R12, R12, 0x1 ;  /* 0x000000010c0c2836 */ /* 0x000fe20000000000 */
[----:B------:R-:W-:Y:S01]  /*1130*/  @!P3 LOP3.LUT R12, RZ, UR28, RZ, 0x33, !PT ;  /* 0x0000001cff0cbc12 */ /* 0x000fe2000f8e33ff */
[----:B------:R-:W-:Y:S06]  /*1140*/  BRA `(.L_x_14) ;  /* 0x00000000001c7947 */ /* 0x000fec0003800000 */
.L_x_13:
[----:B------:R-:W0:Y:S01]  /*1150*/  LDCU.64 UR6, c[0x0][0x3e0] ;  /* 0x00007c00ff0677ac */ /* 0x000e220008000a00 */
[----:B------:R-:W-:Y:S02]  /*1160*/  MOV R23, 0x11a0 ;  /* 0x000011a000177802 */ /* 0x000fe40000000f00 */
[----:B0-----:R-:W-:Y:S02]  /*1170*/  MOV R4, UR6 ;  /* 0x0000000600047c02 */ /* 0x001fe40008000f00 */
[----:B------:R-:W-:-:S07]  /*1180*/  MOV R3, UR7 ;  /* 0x0000000700037c02 */ /* 0x000fce0008000f00 */
[----:B-1----:R-:W-:Y:S05]  /*1190*/  CALL.REL.NOINC `($__internal_0_$__cuda_sm20_div_s64) ;  /* 0x0000003000ac7944 */ /* 0x002fea0003c00000 */
[----:B------:R-:W-:Y:S02]  /*11a0*/  MOV R12, R4 ;  /* 0x00000004000c7202 */ /* 0x000fe40000000f00 */
[----:B------:R-:W-:-:S07]  /*11b0*/  MOV R13, R15 ;  /* 0x0000000f000d7202 */ /* 0x000fce0000000f00 */
.L_x_14:
[----:B-1----:R-:W-:Y:S05]  /*11c0*/  BSYNC.RECONVERGENT B2 ;  /* 0x0000000000027941 */ /* 0x002fea0003800200 */
.L_x_12:
[----:B------:R-:W-:Y:S01]  /*11d0*/  IADD3 R3, P0, PT, R12, R42, RZ ;  /* 0x0000002a0c037210 */ /* 0x000fe20007f1e0ff */
[----:B------:R-:W-:Y:S01]  /*11e0*/  IMAD.MOV.U32 R14, RZ, RZ, R60 ;  /* 0x000000ffff0e7224 */ /* 0x000fe200078e003c */
[----:B------:R-:W-:Y:S02]  /*11f0*/  MOV R15, R61 ;  /* 0x0000003d000f7202 */ /* 0x000fe40000000f00 */
[----:B------:R-:W-:Y:S01]  /*1200*/  IADD3.X R12, PT, PT, R13, R8, RZ, P0, !PT ;  /* 0x000000080d0c7210 */ /* 0x000fe200007fe4ff */
[----:B------:R-:W-:Y:S02]  /*1210*/  HFMA2 R13, -RZ, RZ, 0, 0 ;  /* 0x00000000ff0d7431 */ /* 0x000fe400000001ff */
[----:B------:R-:W-:-:S04]  /*1220*/  IMAD.WIDE.U32 R14, R3, UR20, R14 ;  /* 0x00000014030e7c25 */ /* 0x000fc8000f8e000e */
[----:B------:R-:W-:-:S04]  /*1230*/  IMAD R12, R12, UR20, RZ ;  /* 0x000000140c0c7c24 */ /* 0x000fc8000f8e02ff */
[----:B------:R-:W-:Y:S01]  /*1240*/  IMAD R3, R3, UR21, R12 ;  /* 0x0000001503037c24 */ /* 0x000fe2000f8e020c */
[----:B------:R-:W-:-:S04]  /*1250*/  MOV R12, R56 ;  /* 0x00000038000c7202 */ /* 0x000fc80000000f00 */
[----:B------:R-:W-:Y:S01]  /*1260*/  IADD3 R3, PT, PT, R15, R3, RZ ;  /* 0x000000030f037210 */ /* 0x000fe20007ffe0ff */
[----:B------:R-:W-:-:S04]  /*1270*/  IMAD.WIDE.U32 R12, R14, UR14, R12 ;  /* 0x0000000e0e0c7c25 */ /* 0x000fc8000f8e000c */
[----:B------:R-:W-:-:S04]  /*1280*/  IMAD R3, R3, UR14, RZ ;  /* 0x0000000e03037c24 */ /* 0x000fc8000f8e02ff */
[----:B------:R-:W-:Y:S01]  /*1290*/  IMAD R15, R14, UR15, R3 ;  /* 0x0000000f0e0f7c24 */ /* 0x000fe2000f8e0203 */
[----:B------:R-:W-:-:S04]  /*12a0*/  SHF.L.U32 R3, R12, 0x2, RZ ;  /* 0x000000020c037819 */ /* 0x000fc800000006ff */
[----:B------:R-:W-:Y:S02]  /*12b0*/  IADD3 R13, PT, PT, R13, R15, RZ ;  /* 0x0000000f0d0d7210 */ /* 0x000fe40007ffe0ff */
[----:B------:R-:W-:Y:S02]  /*12c0*/  IADD3 R14, P0, PT, R3, UR24, RZ ;  /* 0x00000018030e7c10 */ /* 0x000fe4000ff1e0ff */
[----:B------:R-:W-:-:S04]  /*12d0*/  SHF.L.U64.HI R13, R12, 0x2, R13 ;  /* 0x000000020c0d7819 */ /* 0x000fc8000001020d */
[----:B------:R-:W-:-:S05]  /*12e0*/  IADD3.X R15, PT, PT, R13, UR25, RZ, P0, !PT ;  /* 0x000000190d0f7c10 */ /* 0x000fca00087fe4ff */
[----:B------:R-:W2:Y:S01]  /*12f0*/  LDG.E R14, desc[UR12][R14.64] ;  /* 0x0000000c0e0e7981 */ /* 0x000ea2000c1e1900 */
[----:B------:R-:W-:-:S04]  /*1300*/  IADD3 R12, P0, PT, R3, UR22, RZ ;  /* 0x00000016030c7c10 */ /* 0x000fc8000ff1e0ff */
[----:B------:R-:W-:-:S05]  /*1310*/  IADD3.X R13, PT, PT, R13, UR23, RZ, P0, !PT ;  /* 0x000000170d0d7c10 */ /* 0x000fca00087fe4ff */
[----:B------:R0:W3:Y:S02]  /*1320*/  LDG.E R3, desc[UR12][R12.64] ;  /* 0x0000000c0c037981 */ /* 0x0000e4000c1e1900 */
[----:B0-----:R-:W-:Y:S01]  /*1330*/  IMAD.MOV.U32 R12, RZ, RZ, R5 ;  /* 0x000000ffff0c7224 */ /* 0x001fe200078e0005 */
[----:B------:R-:W-:-:S05]  /*1340*/  MOV R13, R9 ;  /* 0x00000009000d7202 */ /* 0x000fca0000000f00 */
[----:B------:R-:W4:Y:S01]  /*1350*/  LDG.E R26, desc[UR12][R12.64] ;  /* 0x0000000c0c1a7981 */ /* 0x000f22000c1e1900 */
[----:B------:R-:W-:Y:S01]  /*1360*/  HFMA2 R21, -RZ, RZ, 0.96630859375, -0.0022525787353515625 ;  /* 0x3bbb989dff157431 */ /* 0x000fe200000001ff */
[----:B------:R-:W-:Y:S02]  /*1370*/  MOV R23, 0x437c0000 ;  /* 0x437c000000177802 */ /* 0x000fe40000000f00 */
[----:B--2---:R-:W-:-:S05]  /*1380*/  FMNMX R4, RZ, -R14, PT ;  /* 0x8000000eff047209 */ /* 0x004fca0003800000 */
[----:B------:R-:W-:-:S04]  /*1390*/  FFMA.SAT R20, R4, R21, 0.5 ;  /* 0x3f00000004147423 */ /* 0x000fc80000002015 */
[----:B------:R-:W-:-:S04]  /*13a0*/  FFMA.RM R20, R20, R23, 12582913 ;  /* 0x4b40000114147423 */ /* 0x000fc80000004017 */
[C---:B------:R-:W-:Y:S01]  /*13b0*/  FADD R15, R20.reuse, -12583039 ;  /* 0xcb40007f140f7421 */ /* 0x040fe20000000000 */
[----:B------:R-:W-:-:S03]  /*13c0*/  SHF.L.U32 R20, R20, 0x17, RZ ;  /* 0x0000001714147819 */ /* 0x000fc600000006ff */
[----:B------:R-:W-:-:S04]  /*13d0*/  FFMA R15, R4, 1.4426950216293334961, -R15 ;  /* 0x3fb8aa3b040f7823 */ /* 0x000fc8000000080f */
[----:B------:R-:W-:-:S06]  /*13e0*/  FFMA R15, R4, 1.925963033500011079e-08, R15 ;  /* 0x32a57060040f7823 */ /* 0x000fcc000000000f */
[----:B------:R-:W0:Y:S02]  /*13f0*/  MUFU.EX2 R15, R15 ;  /* 0x0000000f000f7308 */ /* 0x000e240000000800 */
[----:B0-----:R-:W-:-:S04]  /*1400*/  FMUL R20, R20, R15 ;  /* 0x0000000f14147220 */ /* 0x001fc80000400000 */
[----:B---3--:R-:W-:-:S04]  /*1410*/  FMUL R3, R3, R20 ;  /* 0x0000001403037220 */ /* 0x008fc80000400000 */
[----:B----4-:R-:W-:-:S07]  /*1420*/  FMUL R3, R3, R26 ;  /* 0x0000001a03037220 */ /* 0x010fce0000400000 */
.L_x_11:
[----:B-1----:R-:W-:Y:S05]  /*1430*/  BSYNC.RECONVERGENT B1 ;  /* 0x0000000000017941 */ /* 0x002fea0003800200 */
.L_x_10:
[----:B------:R-:W0:Y:S01]  /*1440*/  S2UR UR7, SR_CgaCtaId ;  /* 0x00000000000779c3 */ /* 0x000e220000008800 */
[----:B------:R-:W-:Y:S01]  /*1450*/  UMOV UR6, 0x400 ;  /* 0x0000040000067882 */ /* 0x000fe20000000000 */
[----:B------:R-:W-:-:S04]  /*1460*/  SHF.L.U32 R4, R41, 0x2, RZ ;  /* 0x0000000229047819 */ /* 0x000fc800000006ff */
[----:B------:R-:W-:Y:S01]  /*1470*/  LOP3.LUT R13, R4, 0x1ffc0, RZ, 0xc0, !PT ;  /* 0x0001ffc0040d7812 */ /* 0x000fe200078ec0ff */
[----:B0-----:R-:W-:-:S06]  /*1480*/  ULEA UR6, UR7, UR6, 0x18 ;  /* 0x0000000607067291 */ /* 0x001fcc000f8ec0ff */
[----:B------:R-:W-:-:S05]  /*1490*/  IADD3 R4, PT, PT, R13, UR6, R40 ;  /* 0x000000060d047c10 */ /* 0x000fca000fffe028 */
[----:B------:R0:W-:Y:S02]  /*14a0*/  STS [R4], R3 ;  /* 0x0000000304007388 */ /* 0x0001e40000000800 */
.L_x_9:
[----:B-1--4-:R-:W-:Y:S05]  /*14b0*/  BSYNC.RECONVERGENT B0 ;  /* 0x0000000000007941 */ /* 0x012fea0003800200 */
.L_x_8:
[----:B------:R-:W-:Y:S01]  /*14c0*/  ISETP.GT.U32.AND P2, PT, R41, 0x2ff, PT ;  /* 0x000002ff2900780c */ /* 0x000fe20003f44070 */
[----:B------:R-:W-:-:S12]  /*14d0*/  BSSY.RECONVERGENT B0, `(.L_x_15) ;  /* 0x000005a000007945 */ /* 0x000fd80003800200 */
[----:B------:R-:W-:Y:S05]  /*14e0*/  @P2 BRA `(.L_x_16) ;  /* 0x0000000400602947 */ /* 0x000fea0003800000 */
[----:B------:R-:W-:Y:S01]  /*14f0*/  ISETP.GE.U32.AND P3, PT, R24, UR10, PT ;  /* 0x0000000a18007c0c */ /* 0x000fe2000bf66070 */
[----:B------:R-:W-:Y:S01]  /*1500*/  BSSY.RECONVERGENT B1, `(.L_x_17) ;  /* 0x000004c000017945 */ /* 0x000fe20003800200 */
[----:B------:R-:W-:Y:S01]  /*1510*/  ISETP.GE.U32.AND P0, PT, R54, UR8, PT ;  /* 0x0000000836007c0c */ /* 0x000fe2000bf06070 */
[----:B0-----:R-:W-:Y:S01]  /*1520*/  HFMA2 R3, -RZ, RZ, 0, 0 ;  /* 0x00000000ff037431 */ /* 0x001fe200000001ff */
        /* <DEDUP_REMOVED lines=10> */
[----:B0-----:R-:W-:-:S06]  /*15d0*/  VIADD R12, R3, 0xffffffe ;  /* 0x0ffffffe030c7836 */ /* 0x001fcc0000000000 */
[----:B------:R0:W1:Y:S02]  /*15e0*/  F2I.FTZ.U32.TRUNC.NTZ R13, R12 ;  /* 0x0000000c000d7305 */ /* 0x000064000021f000 */
[----:B0-----:R-:W-:Y:S02]  /*15f0*/  MOV R12, RZ ;  /* 0x000000ff000c7202 */ /* 0x001fe40000000f00 */
        /* <DEDUP_REMOVED lines=9> */
[----:B------:R-:W-:Y:S01]  /*1690*/  ISETP.GE.U32.AND P3, PT, R13, UR28, PT ;  /* 0x0000001c0d007c0c */ /* 0x000fe2000bf66070 */
[----:B------:R-:W-:-:S12]  /*16a0*/  IMAD.MOV.U32 R13, RZ, RZ, RZ ;  /* 0x000000ffff0d7224 */ /* 0x000fd800078e00ff */
[----:B------:R-:W-:Y:S02]  /*16b0*/  @P3 IADD3 R12, PT, PT, R12, 0x1, RZ ;  /* 0x000000010c0c3810 */ /* 0x000fe40007ffe0ff */
[----:B------:R-:W-:Y:S01]  /*16c0*/  @!P4 LOP3.LUT R12, RZ, UR28, RZ, 0x33, !PT ;  /* 0x0000001cff0ccc12 */ /* 0x000fe2000f8e33ff */
[----:B------:R-:W-:Y:S06]  /*16d0*/  BRA `(.L_x_21) ;  /* 0x00000000001c7947 */ /* 0x000fec0003800000 */
.L_x_20:
[----:B------:R-:W0:Y:S01]  /*16e0*/  LDCU.64 UR6, c[0x0][0x3e0] ;  /* 0x00007c00ff0677ac */ /* 0x000e220008000a00 */
[----:B------:R-:W-:Y:S02]  /*16f0*/  MOV R23, 0x1730 ;  /* 0x0000173000177802 */ /* 0x000fe40000000f00 */
[----:B0-----:R-:W-:Y:S02]  /*1700*/  MOV R4, UR6 ;  /* 0x0000000600047c02 */ /* 0x001fe40008000f00 */
[----:B------:R-:W-:-:S07]  /*1710*/  MOV R3, UR7 ;  /* 0x0000000700037c02 */ /* 0x000fce0008000f00 */
[----:B------:R-:W-:Y:S05]  /*1720*/  CALL.REL.NOINC `($__internal_0_$__cuda_sm20_div_s64) ;  /* 0x0000002c00487944 */ /* 0x000fea0003c00000 */
[----:B------:R-:W-:Y:S02]  /*1730*/  MOV R12, R4 ;  /* 0x00000004000c7202 */ /* 0x000fe40000000f00 */
[----:B------:R-:W-:-:S07]  /*1740*/  MOV R13, R15 ;  /* 0x0000000f000d7202 */ /* 0x000fce0000000f00 */
.L_x_21:
[----:B------:R-:W-:Y:S05]  /*1750*/  BSYNC.RECONVERGENT B2 ;  /* 0x0000000000027941 */ /* 0x000fea0003800200 */
.L_x_19:
        /* <DEDUP_REMOVED lines=22> */
[----:B0-----:R-:W-:Y:S01]  /*18c0*/  MOV R12, R6 ;  /* 0x00000006000c7202 */ /* 0x001fe20000000f00 */
[----:B------:R-:W-:-:S05]  /*18d0*/  IMAD.MOV.U32 R13, RZ, RZ, R10 ;  /* 0x000000ffff0d7224 */ /* 0x000fca00078e000a */
        /* <DEDUP_REMOVED lines=14> */
.L_x_18:
[----:B------:R-:W-:Y:S05]  /*19c0*/  BSYNC.RECONVERGENT B1 ;  /* 0x0000000000017941 */ /* 0x000fea0003800200 */
.L_x_17:
[----:B------:R-:W0:Y:S01]  /*19d0*/  S2R R12, SR_TID.X ;  /* 0x00000000000c7919 */ /* 0x000e220000002100 */
[----:B------:R-:W1:Y:S01]  /*19e0*/  S2UR UR7, SR_CgaCtaId ;  /* 0x00000000000779c3 */ /* 0x000e620000008800 */
[----:B------:R-:W-:Y:S01]  /*19f0*/  UMOV UR6, 0x400 ;  /* 0x0000040000067882 */ /* 0x000fe20000000000 */
[----:B------:R-:W-:-:S04]  /*1a00*/  LEA R4, R41, 0x400, 0x2 ;  /* 0x0000040029047811 */ /* 0x000fc800078e10ff */
[----:B------:R-:W-:Y:S01]  /*1a10*/  LOP3.LUT R13, R4, 0x3ffc0, RZ, 0xc0, !PT ;  /* 0x0003ffc0040d7812 */ /* 0x000fe200078ec0ff */
[----:B-1----:R-:W-:Y:S01]  /*1a20*/  ULEA UR6, UR7, UR6, 0x18 ;  /* 0x0000000607067291 */ /* 0x002fe2000f8ec0ff */
[----:B0-----:R-:W-:-:S04]  /*1a30*/  SHF.L.U32 R12, R12, 0x2, RZ ;  /* 0x000000020c0c7819 */ /* 0x001fc800000006ff */
[----:B------:R-:W-:-:S04]  /*1a40*/  LOP3.LUT R40, R12, 0x3c, RZ, 0xc0, !PT ;  /* 0x0000003c0c287812 */ /* 0x000fc800078ec0ff */
[----:B------:R-:W-:-:S05]  /*1a50*/  IADD3 R4, PT, PT, R13, UR6, R40 ;  /* 0x000000060d047c10 */ /* 0x000fca000fffe028 */
[----:B------:R1:W-:Y:S02]  /*1a60*/  STS [R4], R3 ;  /* 0x0000000304007388 */ /* 0x0003e40000000800 */
.L_x_16:
[----:B------:R-:W-:Y:S05]  /*1a70*/  BSYNC.RECONVERGENT B0 ;  /* 0x0000000000007941 */ /* 0x000fea0003800200 */
.L_x_15:
[----:B------:R-:W-:Y:S01]  /*1a80*/  ISETP.GT.U32.AND P3, PT, R41, 0x1ff, PT ;  /* 0x000001ff2900780c */ /* 0x000fe20003f64070 */
[----:B------:R-:W-:-:S12]  /*1a90*/  BSSY.RECONVERGENT B0, `(.L_x_22) ;  /* 0x000005a000007945 */ /* 0x000fd80003800200 */
[----:B------:R-:W-:Y:S05]  /*1aa0*/  @P3 BRA `(.L_x_23) ;  /* 0x0000000400603947 */ /* 0x000fea0003800000 */
[----:B------:R-:W-:Y:S01]  /*1ab0*/  ISETP.GE.U32.AND P4, PT, R24, UR10, PT ;  /* 0x0000000a18007c0c */ /* 0x000fe2000bf86070 */
[----:B------:R-:W-:Y:S01]  /*1ac0*/  BSSY.RECONVERGENT B1, `(.L_x_24) ;  /* 0x000004c000017945 */ /* 0x000fe20003800200 */
[----:B------:R-:W-:Y:S01]  /*1ad0*/  ISETP.GE.U32.AND P0, PT, R52, UR8, PT ;  /* 0x0000000834007c0c */ /* 0x000fe2000bf06070 */
[----:B01----:R-:W-:Y:S01]  /*1ae0*/  HFMA2 R3, -RZ, RZ, 0, 0 ;  /* 0x00000000ff037431 */ /* 0x003fe200000001ff */
        /* <DEDUP_REMOVED lines=11> */
[----:B------:R0:W1:Y:S02]  /*1ba0*/  F2I.FTZ.U32.TRUNC.NTZ R13, R12 ;  /* 0x0000000c000d7305 */ /* 0x000064000021f000 */
[----:B0-----:R-:W-:Y:S01]  /*1bb0*/  MOV R12, RZ ;  /* 0x000000ff000c7202 */ /* 0x001fe20000000f00 */
[----:B-1----:R-:W-:-:S04]  /*1bc0*/  IMAD.MOV R15, RZ, RZ, -R13 ;  /* 0x000000ffff0f7224 */ /* 0x002fc800078e0a0d */
        /* <DEDUP_REMOVED lines=9> */
[----:B------:R-:W-:-:S12]  /*1c60*/  HFMA2 R13, -RZ, RZ, 0, 0 ;  /* 0x00000000ff0d7431 */ /* 0x000fd800000001ff */
[----:B------:R-:W-:Y:S02]  /*1c70*/  @P4 IADD3 R12, PT, PT, R12, 0x1, RZ ;  /* 0x000000010c0c4810 */ /* 0x000fe40007ffe0ff */
[----:B------:R-:W-:Y:S01]  /*1c80*/  @!P5 LOP3.LUT R12, RZ, UR28, RZ, 0x33, !PT ;  /* 0x0000001cff0cdc12 */ /* 0x000fe2000f8e33ff */
[----:B------:R-:W-:Y:S06]  /*1c90*/  BRA `(.L_x_28) ;  /* 0x00000000001c7947 */ /* 0x000fec0003800000 */
.L_x_27:
[----:B------:R-:W0:Y:S01]  /*1ca0*/  LDCU.64 UR6, c[0x0][0x3e0] ;  /* 0x00007c00ff0677ac */ /* 0x000e220008000a00 */
[----:B------:R-:W-:Y:S01]  /*1cb0*/  MOV R23, 0x1cf0 ;  /* 0x00001cf000177802 */ /* 0x000fe20000000f00 */
[----:B0-----:R-:W-:Y:S01]  /*1cc0*/  IMAD.U32 R4, RZ, RZ, UR6 ;  /* 0x00000006ff047e24 */ /* 0x001fe2000f8e00ff */
[----:B------:R-:W-:-:S07]  /*1cd0*/  MOV R3, UR7 ;  /* 0x0000000700037c02 */ /* 0x000fce0008000f00 */
[----:B------:R-:W-:Y:S05]  /*1ce0*/  CALL.REL.NOINC `($__internal_0_$__cuda_sm20_div_s64) ;  /* 0x0000002400d87944 */ /* 0x000fea0003c00000 */
[----:B------:R-:W-:Y:S02]  /*1cf0*/  MOV R12, R4 ;  /* 0x00000004000c7202 */ /* 0x000fe40000000f00 */
[----:B------:R-:W-:-:S07]  /*1d00*/  MOV R13, R15 ;  /* 0x0000000f000d7202 */ /* 0x000fce0000000f00 */
.L_x_28:
[----:B------:R-:W-:Y:S05]  /*1d10*/  BSYNC.RECONVERGENT B2 ;  /* 0x0000000000027941 */ /* 0x000fea0003800200 */
.L_x_26:
[----:B------:R-:W-:Y:S02]  /*1d20*/  IADD3 R3, P0, PT, R12, R42, RZ ;  /* 0x0000002a0c037210 */ /* 0x000fe40007f1e0ff */
[----:B------:R-:W-:Y:S02]  /*1d30*/  MOV R14, R60 ;  /* 0x0000003c000e7202 */ /* 0x000fe40000000f00 */
[----:B------:R-:W-:Y:S01]  /*1d40*/  IADD3.X R12, PT, PT, R13, R8, RZ, P0, !PT ;  /* 0x000000080d0c7210 */ /* 0x000fe200007fe4ff */
[----:B------:R-:W-:Y:S01]  /*1d50*/  HFMA2 R13, -RZ, RZ, 0, 0 ;  /* 0x00000000ff0d7431 */ /* 0x000fe200000001ff */
[----:B------:R-:W-:-:S03]  /*1d60*/  MOV R15, R61 ;  /* 0x0000003d000f7202 */ /* 0x000fc60000000f00 */
[----:B------:R-:W-:Y:S02]  /*1d70*/  IMAD R12, R12, UR20, RZ ;  /* 0x000000140c0c7c24 */ /* 0x000fe4000f8e02ff */
[----:B------:R-:W-:-:S04]  /*1d80*/  IMAD.WIDE.U32 R14, R3, UR20, R14 ;  /* 0x00000014030e7c25 */ /* 0x000fc8000f8e000e */
[----:B------:R-:W-:Y:S01]  /*1d90*/  IMAD R3, R3, UR21, R12 ;  /* 0x0000001503037c24 */ /* 0x000fe2000f8e020c */
[----:B------:R-:W-:-:S03]  /*1da0*/  MOV R12, R52 ;  /* 0x00000034000c7202 */ /* 0x000fc60000000f00 */
[----:B------:R-:W-:Y:S02]  /*1db0*/  IMAD.IADD R3, R15, 0x1, R3 ;  /* 0x000000010f037824 */ /* 0x000fe400078e0203 */
        /* <DEDUP_REMOVED lines=12> */
[----:B0-----:R-:W-:Y:S02]  /*1e80*/  MOV R12, R7 ;  /* 0x00000007000c7202 */ /* 0x001fe40000000f00 */
[----:B------:R-:W-:-:S05]  /*1e90*/  MOV R13, R11 ;  /* 0x0000000b000d7202 */ /* 0x000fca0000000f00 */
[----:B------:R-:W4:Y:S01]  /*1ea0*/  LDG.E R26, desc[UR12][R12.64] ;  /* 0x0000000c0c1a7981 */ /* 0x000f22000c1e1900 */
[----:B------:R-:W-:Y:S02]  /*1eb0*/  HFMA2 R23, -RZ, RZ, 3.7421875, 0 ;  /* 0x437c0000ff177431 */ /* 0x000fe400000001ff */
[----:B------:R-:W-:Y:S01]  /*1ec0*/  IMAD.MOV.U32 R21, RZ, RZ, 0x3bbb989d ;  /* 0x3bbb989dff157424 */ /* 0x000fe200078e00ff */
        /* <DEDUP_REMOVED lines=11> */
.L_x_25:
[----:B------:R-:W-:Y:S05]  /*1f80*/  BSYNC.RECONVERGENT B1 ;  /* 0x0000000000017941 */ /* 0x000fea0003800200 */
.L_x_24:
        /* <DEDUP_REMOVED lines=10> */
.L_x_23:
[----:B------:R-:W-:Y:S05]  /*2030*/  BSYNC.RECONVERGENT B0 ;  /* 0x0000000000007941 */ /* 0x000fea0003800200 */
.L_x_22:
[----:B------:R-:W-:Y:S01]  /*2040*/  ISETP.GT.U32.AND P4, PT, R41, 0xff, PT ;  /* 0x000000ff2900780c */ /* 0x000fe20003f84070 */
[----:B------:R-:W-:-:S12]  /*2050*/  BSSY.RECONVERGENT B0, `(.L_x_29) ;  /* 0x0000059000007945 */ /* 0x000fd80003800200 */
[----:B------:R-:W-:Y:S05]  /*2060*/  @P4 BRA `(.L_x_30) ;  /* 0x00000004005c4947 */ /* 0x000fea0003800000 */
[----:B------:R-:W-:Y:S01]  /*2070*/  ISETP.GE.U32.AND P5, PT, R24, UR10, PT ;  /* 0x0000000a18007c0c */ /* 0x000fe2000bfa6070 */
[----:B------:R-:W-:Y:S01]  /*2080*/  BSSY.RECONVERGENT B1, `(.L_x_31) ;  /* 0x000004b000017945 */ /* 0x000fe20003800200 */
[----:B------:R-:W-:Y:S02]  /*2090*/  ISETP.GE.U32.AND P0, PT, R50, UR8, PT ;  /* 0x0000000832007c0c */ /* 0x000fe4000bf06070 */
[----:B------:R-:W-:Y:S02]  /*20a0*/  ISETP.GE.AND.EX P5, PT, R22, UR11, PT, P5 ;  /* 0x0000000b16007c0c */ /* 0x000fe4000bfa6350 */
[----:B012---:R-:W-:Y:S02]  /*20b0*/  MOV R3, RZ ;  /* 0x000000ff00037202 */ /* 0x007fe40000000f00 */
        /* <DEDUP_REMOVED lines=11> */
[----:B0-----:R-:W-:Y:S01]  /*2170*/  IMAD.MOV.U32 R12, RZ, RZ, RZ ;  /* 0x000000ffff0c7224 */ /* 0x001fe200078e00ff */
        /* <DEDUP_REMOVED lines=14> */
.L_x_34:
[----:B------:R-:W0:Y:S01]  /*2260*/  LDCU.64 UR6, c[0x0][0x3e0] ;  /* 0x00007c00ff0677ac */ /* 0x000e220008000a00 */
[----:B------:R-:W-:Y:S02]  /*2270*/  MOV R23, 0x22b0 ;  /* 0x000022b000177802 */ /* 0x000fe40000000f00 */
[----:B0-----:R-:W-:Y:S01]  /*2280*/  MOV R4, UR6 ;  /* 0x0000000600047c02 */ /* 0x001fe20008000f00 */
[----:B------:R-:W-:-:S07]  /*2290*/  IMAD.U32 R3, RZ, RZ, UR7 ;  /* 0x00000007ff037e24 */ /* 0x000fce000f8e00ff */
[----:B------:R-:W-:Y:S05]  /*22a0*/  CALL.REL.NOINC `($__internal_0_$__cuda_sm20_div_s64) ;  /* 0x0000002000687944 */ /* 0x000fea0003c00000 */
[----:B------:R-:W-:Y:S02]  /*22b0*/  MOV R12, R4 ;  /* 0x00000004000c7202 */ /* 0x000fe40000000f00 */
[----:B------:R-:W-:-:S07]  /*22c0*/  MOV R13, R15 ;  /* 0x0000000f000d7202 */ /* 0x000fce0000000f00 */
.L_x_35:
[----:B------:R-:W-:Y:S05]  /*22d0*/  BSYNC.RECONVERGENT B2 ;  /* 0x0000000000027941 */ /* 0x000fea0003800200 */
.L_x_33:
[----:B------:R-:W-:Y:S02]  /*22e0*/  IADD3 R3, P0, PT, R12, R42, RZ ;  /* 0x0000002a0c037210 */ /* 0x000fe40007f1e0ff */
[----:B------:R-:W-:Y:S02]  /*22f0*/  MOV R14, R60 ;  /* 0x0000003c000e7202 */ /* 0x000fe40000000f00 */
[----:B------:R-:W-:Y:S01]  /*2300*/  IADD3.X R12, PT, PT, R13, R8, RZ, P0, !PT ;  /* 0x000000080d0c7210 */ /* 0x000fe200007fe4ff */
[----:B------:R-:W-:Y:S01]  /*2310*/  HFMA2 R13, -RZ, RZ, 0, 0 ;  /* 0x00000000ff0d7431 */ /* 0x000fe200000001ff */
[----:B------:R-:W-:-:S03]  /*2320*/  MOV R15, R61 ;  /* 0x0000003d000f7202 */ /* 0x000fc60000000f00 */
[----:B------:R-:W-:Y:S02]  /*2330*/  IMAD R12, R12, UR20, RZ ;  /* 0x000000140c0c7c24 */ /* 0x000fe4000f8e02ff */
[----:B------:R-:W-:-:S04]  /*2340*/  IMAD.WIDE.U32 R14, R3, UR20, R14 ;  /* 0x00000014030e7c25 */ /* 0x000fc8000f8e000e */
[----:B------:R-:W-:Y:S02]  /*2350*/  IMAD R3, R3, UR21, R12 ;  /* 0x0000001503037c24 */ /* 0x000fe4000f8e020c */
[----:B------:R-:W-:-:S03]  /*2360*/  IMAD.MOV.U32 R12, RZ, RZ, R50 ;  /* 0x000000ffff0c7224 */ /* 0x000fc600078e0032 */
        /* <DEDUP_REMOVED lines=11> */
[----:B------:R-:W-:Y:S02]  /*2420*/  IADD3.X R13, PT, PT, R13, UR23, RZ, P0, !PT ;  /* 0x000000170d0d7c10 */ /* 0x000fe400087fe4ff */
[----:B------:R-:W-:-:S03]  /*2430*/  MOV R3, R0 ;  /* 0x0000000000037202 */ /* 0x000fc60000000f00 */
[----:B------:R-:W3:Y:S04]  /*2440*/  LDG.E R12, desc[UR12][R12.64] ;  /* 0x0000000c0c0c7981 */ /* 0x000ee8000c1e1900 */
[----:B------:R0:W4:Y:S01]  /*2450*/  LDG.E R22, desc[UR12][R2.64] ;  /* 0x0000000c02167981 */ /* 0x000122000c1e1900 */
[----:B------:R-:W-:Y:S01]  /*2460*/  HFMA2 R21, -RZ, RZ, 0.96630859375, -0.0022525787353515625 ;  /* 0x3bbb989dff157431 */ /* 0x000fe200000001ff */
[----:B------:R-:W-:Y:S02]  /*2470*/  MOV R23, 0x437c0000 ;  /* 0x437c000000177802 */ /* 0x000fe40000000f00 */
[----:B--2---:R-:W-:-:S05]  /*2480*/  FMNMX R4, RZ, -R14, PT ;  /* 0x8000000eff047209 */ /* 0x004fca0003800000 */
[----:B------:R-:W-:-:S04]  /*2490*/  FFMA.SAT R20, R4, R21, 0.5 ;  /* 0x3f00000004147423 */ /* 0x000fc80000002015 */
[----:B------:R-:W-:-:S04]  /*24a0*/  FFMA.RM R20, R20, R23, 12582913 ;  /* 0x4b40000114147423 */ /* 0x000fc80000004017 */
[C---:B------:R-:W-:Y:S01]  /*24b0*/  FADD R15, R20.reuse, -12583039 ;  /* 0xcb40007f140f7421 */ /* 0x040fe20000000000 */
[----:B------:R-:W-:-:S03]  /*24c0*/  IMAD.SHL.U32 R20, R20, 0x800000, RZ ;  /* 0x0080000014147824 */ /* 0x000fc600078e00ff */
[----:B------:R-:W-:-:S04]  /*24d0*/  FFMA R15, R4, 1.4426950216293334961, -R15 ;  /* 0x3fb8aa3b040f7823 */ /* 0x000fc8000000080f */
[----:B------:R-:W-:-:S06]  /*24e0*/  FFMA R15, R4, 1.925963033500011079e-08, R15 ;  /* 0x32a57060040f7823 */ /* 0x000fcc000000000f */
[----:B------:R-:W0:Y:S02]  /*24f0*/  MUFU.EX2 R15, R15 ;  /* 0x0000000f000f7308 */ /* 0x000e240000000800 */
[----:B0-----:R-:W-:-:S04]  /*2500*/  FMUL R3, R20, R15 ;  /* 0x0000000f14037220 */ /* 0x001fc80000400000 */
[----:B---3--:R-:W-:-:S04]  /*2510*/  FMUL R3, R12, R3 ;  /* 0x000000030c037220 */ /* 0x008fc80000400000 */
[----:B----4-:R-:W-:-:S07]  /*2520*/  FMUL R3, R3, R22 ;  /* 0x0000001603037220 */ /* 0x010fce0000400000 */
.L_x_32:
[----:B------:R-:W-:Y:S05]  /*2530*/  BSYNC.RECONVERGENT B1 ;  /* 0x0000000000017941 */ /* 0x000fea0003800200 */
.L_x_31:
        /* <DEDUP_REMOVED lines=10> */
.L_x_30:
[----:B------:R-:W-:Y:S05]  /*25e0*/  BSYNC.RECONVERGENT B0 ;  /* 0x0000000000007941 */ /* 0x000fea0003800200 */
.L_x_29:
[----:B------:R-:W-:Y:S04]  /*25f0*/  BSSY.RECONVERGENT B0, `(.L_x_36) ;  /* 0x0000015000007945 */ /* 0x000fe80003800200 */
[----:B------:R-:W-:Y:S05]  /*2600*/  @P1 BRA `(.L_x_37) ;  /* 0x00000000004c1947 */ /* 0x000fea0003800000 */
[----:B------:R-:W-:Y:S02]  /*2610*/  SHF.R.U32.HI R13, RZ, 0x6, R41 ;  /* 0x00000006ff0d7819 */ /* 0x000fe40000011629 */
[----:B------:R-:W-:Y:S02]  /*2620*/  ISETP.GE.U32.AND P0, PT, R58, UR16, PT ;  /* 0x000000103a007c0c */ /* 0x000fe4000bf06070 */
[----:B0123--:R-:W-:Y:S02]  /*2630*/  IADD3 R3, P5, PT, R13, UR4, RZ ;  /* 0x000000040d037c10 */ /* 0x00ffe4000ffbe0ff */
[----:B------:R-:W-:Y:S02]  /*2640*/  ISETP.GE.U32.AND.EX P0, PT, R59, UR17, PT, P0 ;  /* 0x000000113b007c0c */ /* 0x000fe4000bf06100 */
[----:B------:R-:W-:Y:S02]  /*2650*/  ISETP.GE.U32.AND P1, PT, R3, UR18, PT ;  /* 0x0000001203007c0c */ /* 0x000fe4000bf26070 */
[----:B------:R-:W-:-:S04]  /*2660*/  IADD3.X R3, PT, PT, RZ, UR5, RZ, P5, !PT ;  /* 0x00000005ff037c10 */ /* 0x000fc8000affe4ff */
[----:B------:R-:W-:Y:S01]  /*2670*/  ISETP.GE.OR.EX P0, PT, R3, UR19, P0, P1 ;  /* 0x0000001303007c0c */ /* 0x000fe20008706710 */
[----:B------:R-:W-:-:S12]  /*2680*/  HFMA2 R3, -RZ, RZ, 0, 0 ;  /* 0x00000000ff037431 */ /* 0x000fd800000001ff */
[----:B------:R-:W-:-:S05]  /*2690*/  @!P0 IMAD.WIDE.U32 R12, R13, 0x4, R46 ;  /* 0x000000040d0c8825 */ /* 0x000fca00078e002e */
[----:B------:R-:W2:Y:S01]  /*26a0*/  @!P0 LDG.E R3, desc[UR12][R12.64] ;  /* 0x0000000c0c038981 */ /* 0x000ea2000c1e1900 */
[----:B------:R-:W0:Y:S01]  /*26b0*/  S2UR UR7, SR_CgaCtaId ;  /* 0x00000000000779c3 */ /* 0x000e220000008800 */
[----:B------:R-:W-:Y:S01]  /*26c0*/  UMOV UR6, 0x400 ;  /* 0x0000040000067882 */ /* 0x000fe20000000000 */
[----:B------:R-:W-:Y:S01]  /*26d0*/  SHF.L.U32 R15, R41, 0x2, RZ ;  /* 0x00000002290f7819 */ /* 0x000fe200000006ff */
[----:B------:R-:W-:-:S03]  /*26e0*/  UIADD3 UR6, UPT, UPT, UR6, 0x1000, URZ ;  /* 0x0000100006067890 */ /* 0x000fc6000fffe0ff */
[C---:B------:R-:W-:Y:S02]  /*26f0*/  LOP3.LUT R4, R15.reuse, 0xfc, RZ, 0xc0, !PT ;  /* 0x000000fc0f047812 */ /* 0x040fe400078ec0ff */
[----:B------:R-:W-:Y:S01]  /*2700*/  LOP3.LUT R15, R15, 0x1ff00, RZ, 0xc0, !PT ;  /* 0x0001ff000f0f7812 */ /* 0x000fe200078ec0ff */
[----:B0-----:R-:W-:-:S06]  /*2710*/  ULEA UR6, UR7, UR6, 0x18 ;  /* 0x0000000607067291 */ /* 0x001fcc000f8ec0ff */
[----:B------:R-:W-:-:S05]  /*2720*/  IADD3 R4, PT, PT, R15, UR6, R4 ;  /* 0x000000060f047c10 */ /* 0x000fca000fffe004 */
[----:B--2---:R4:W-:Y:S02]  /*2730*/  STS [R4], R3 ;  /* 0x0000000304007388 */ /* 0x0049e40000000800 */
.L_x_37:
[----:B------:R-:W-:Y:S05]  /*2740*/  BSYNC.RECONVERGENT B0 ;  /* 0x0000000000007941 */ /* 0x000fea0003800200 */
.L_x_36:
[----:B------:R-:W-:Y:S04]  /*2750*/  BSSY.RECONVERGENT B0, `(.L_x_38) ;  /* 0x0000018000007945 */ /* 0x000fe80003800200 */
[----:B------:R-:W-:Y:S05]  /*2760*/  @P2 BRA `(.L_x_39) ;  /* 0x0000000000582947 */ /* 0x000fea0003800000 */
[----:B------:R-:W-:Y:S02]  /*2770*/  IADD3 R13, PT, PT, R41, 0x100, RZ ;  /* 0x00000100290d7810 */ /* 0x000fe40007ffe0ff */
[----:B------:R-:W-:Y:S02]  /*2780*/  ISETP.GE.U32.AND P0, PT, R58, UR16, PT ;  /* 0x000000103a007c0c */ /* 0x000fe4000bf06070 */
[----:B------:R-:W-:Y:S02]  /*2790*/  SHF.R.U32.HI R13, RZ, 0x6, R13 ;  /* 0x00000006ff0d7819 */ /* 0x000fe4000001160d */
[----:B------:R-:W-:Y:S02]  /*27a0*/  ISETP.GE.U32.AND.EX P1, PT, R59, UR17, PT, P0 ;  /* 0x000000113b007c0c */ /* 0x000fe4000bf26100 */
[----:B01234-:R-:W-:-:S04]  /*27b0*/  IADD3 R3, P2, PT, R13, UR4, RZ ;  /* 0x000000040d037c10 */ /* 0x01ffc8000ff5e0ff */
[----:B------:R-:W-:Y:S02]  /*27c0*/  ISETP.GE.U32.AND P0, PT, R3, UR18, PT ;  /* 0x0000001203007c0c */ /* 0x000fe4000bf06070 */
[----:B------:R-:W-:-:S04]  /*27d0*/  IADD3.X R3, PT, PT, RZ, UR5, RZ, P2, !PT ;  /* 0x00000005ff037c10 */ /* 0x000fc800097fe4ff */
[----:B------:R-:W-:Y:S02]  /*27e0*/  ISETP.GE.OR.EX P0, PT, R3, UR19, P1, P0 ;  /* 0x0000001303007c0c */ /* 0x000fe40008f06700 */
[----:B------:R-:W-:-:S11]  /*27f0*/  MOV R3, RZ ;  /* 0x000000ff00037202 */ /* 0x000fd60000000f00 */
[----:B------:R-:W-:-:S05]  /*2800*/  @!P0 LEA R12, P1, R13, R46, 0x2 ;  /* 0x0000002e0d0c8211 */ /* 0x000fca00078210ff */
[----:B------:R-:W-:-:S05]  /*2810*/  @!P0 IMAD.X R13, RZ, RZ, R47, P1 ;  /* 0x000000ffff0d8224 */ /* 0x000fca00008e062f */
[----:B------:R-:W2:Y:S01]  /*2820*/  @!P0 LDG.E R3, desc[UR12][R12.64] ;  /* 0x0000000c0c038981 */ /* 0x000ea2000c1e1900 */
[----:B------:R-:W0:Y:S01]  /*2830*/  S2UR UR7, SR_CgaCtaId ;  /* 0x00000000000779c3 */ /* 0x000e220000008800 */
[----:B------:R-:W-:Y:S01]  /*2840*/  UMOV UR6, 0x400 ;  /* 0x0000040000067882 */ /* 0x000fe20000000000 */
[----:B------:R-:W-:Y:S01]  /*2850*/  SHF.L.U32 R14, R41, 0x2, RZ ;  /* 0x00000002290e7819 */ /* 0x000fe200000006ff */
[----:B------:R-:W-:-:S03]  /*2860*/  UIADD3 UR6, UPT, UPT, UR6, 0x1000, URZ ;  /* 0x0000100006067890 */ /* 0x000fc6000fffe0ff */
[C---:B------:R-:W-:Y:S02]  /*2870*/  IADD3 R4, PT, PT, R14.reuse, 0x400, RZ ;  /* 0x000004000e047810 */ /* 0x040fe40007ffe0ff */
[----:B------:R-:W-:Y:S02]  /*2880*/  LOP3.LUT R15, R14, 0xfc, RZ, 0xc0, !PT ;  /* 0x000000fc0e0f7812 */ /* 0x000fe400078ec0ff */
[----:B------:R-:W-:Y:S01]  /*2890*/  LOP3.LUT R4, R4, 0x3ff00, RZ, 0xc0, !PT ;  /* 0x0003ff0004047812 */ /* 0x000fe200078ec0ff */
[----:B0-----:R-:W-:-:S06]  /*28a0*/  ULEA UR6, UR7, UR6, 0x18 ;  /* 0x0000000607067291 */ /* 0x001fcc000f8ec0ff */
[----:B------:R-:W-:-:S05]  /*28b0*/  IADD3 R4, PT, PT, R4, UR6, R15 ;  /* 0x0000000604047c10 */ /* 0x000fca000fffe00f */
[----:B--2---:R0:W-:Y:S02]  /*28c0*/  STS [R4], R3 ;  /* 0x0000000304007388 */ /* 0x0041e40000000800 */
.L_x_39:
[----:B------:R-:W-:Y:S05]  /*28d0*/  BSYNC.RECONVERGENT B0 ;  /* 0x0000000000007941 */ /* 0x000fea0003800200 */
.L_x_38:
        /* <DEDUP_REMOVED lines=9> */
[----:B------:R-:W-:Y:S01]  /*2970*/  ISETP.GE.OR.EX P0, PT, R3, UR19, P1, P0 ;  /* 0x0000001303007c0c */ /* 0x000fe20008f06700 */
[----:B------:R-:W-:-:S12]  /*2980*/  HFMA2 R3, -RZ, RZ, 0, 0 ;  /* 0x00000000ff037431 */ /* 0x000fd800000001ff */
[----:B------:R-:W-:-:S05]  /*2990*/  @!P0 IMAD.WIDE.U32 R12, R13, 0x4, R46 ;  /* 0x000000040d0c8825 */ /* 0x000fca00078e002e */
[----:B------:R-:W2:Y:S01]  /*29a0*/  @!P0 LDG.E R3, desc[UR12][R12.64] ;  /* 0x0000000c0c038981 */ /* 0x000ea2000c1e1900 */
[----:B------:R-:W0:Y:S01]  /*29b0*/  S2UR UR7, SR_CgaCtaId ;  /* 0x00000000000779c3 */ /* 0x000e220000008800 */
[----:B------:R-:W-:Y:S01]  /*29c0*/  IMAD.SHL.U32 R14, R41, 0x4, RZ ;  /* 0x00000004290e7824 */ /* 0x000fe200078e00ff */
[----:B------:R-:W-:Y:S02]  /*29d0*/  UMOV UR6, 0x400 ;  /* 0x0000040000067882 */ /* 0x000fe40000000000 */
[----:B------:R-:W-:Y:S02]  /*29e0*/  UIADD3 UR6, UPT, UPT, UR6, 0x1000, URZ ;  /* 0x0000100006067890 */ /* 0x000fe4000fffe0ff */
[C---:B------:R-:W-:Y:S02]  /*29f0*/  IADD3 R4, PT, PT, R14.reuse, 0x800, RZ ;  /* 0x000008000e047810 */ /* 0x040fe40007ffe0ff */
[----:B------:R-:W-:Y:S02]  /*2a00*/  LOP3.LUT R15, R14, 0xfc, RZ, 0xc0, !PT ;  /* 0x000000fc0e0f7812 */ /* 0x000fe400078ec0ff */
[----:B------:R-:W-:Y:S01]  /*2a10*/  LOP3.LUT R4, R4, 0x3ff00, RZ, 0xc0, !PT ;  /* 0x0003ff0004047812 */ /* 0x000fe200078ec0ff */
[----:B0-----:R-:W-:-:S06]  /*2a20*/  ULEA UR6, UR7, UR6, 0x18 ;  /* 0x0000000607067291 */ /* 0x001fcc000f8ec0ff */
[----:B------:R-:W-:-:S05]  /*2a30*/  IADD3 R4, PT, PT, R4, UR6, R15 ;  /* 0x0000000604047c10 */ /* 0x000fca000fffe00f */
[----:B--2---:R0:W-:Y:S02]  /*2a40*/  STS [R4], R3 ;  /* 0x0000000304007388 */ /* 0x0041e40000000800 */
.L_x_41:
[----:B------:R-:W-:Y:S05]  /*2a50*/  BSYNC.RECONVERGENT B0 ;  /* 0x0000000000007941 */ /* 0x000fea0003800200 */
.L_x_40:
        /* <DEDUP_REMOVED lines=11> */
[----:B------:R-:W-:-:S05]  /*2b10*/  @!P0 IMAD.WIDE.U32 R12, R13, 0x4, R46 ;  /* 0x000000040d0c8825 */ /* 0x000fca00078e002e */
        /* <DEDUP_REMOVED lines=11> */
.L_x_43:
[----:B------:R-:W-:Y:S05]  /*2bd0*/  BSYNC.RECONVERGENT B0 ;  /* 0x0000000000007941 */ /* 0x000fea0003800200 */
.L_x_42:
[----:B01234-:R-:W0:Y:S01]  /*2be0*/  S2R R4, SR_TID.Y ;  /* 0x0000000000047919 */ /* 0x01fe220000002200 */
[----:B------:R-:W1:Y:S01]  /*2bf0*/  S2UR UR7, SR_CgaCtaId ;  /* 0x00000000000779c3 */ /* 0x000e620000008800 */
[----:B------:R-:W-:Y:S01]  /*2c00*/  UMOV UR6, 0x400 ;  /* 0x0000040000067882 */ /* 0x000fe20000000000 */
[----:B------:R-:W-:Y:S01]  /*2c10*/  UIADD3 UR4, UP0, UPT, UR4, 0x10, URZ ;  /* 0x0000001004047890 */ /* 0x000fe2000ff1e0ff */
[----:B------:R-:W2:Y:S01]  /*2c20*/  S2R R3, SR_TID.X ;  /* 0x0000000000037919 */ /* 0x000ea20000002100 */
[----:B------:R-:W-:-:S04]  /*2c30*/  UIADD3 UR26, UPT, UPT, UR6, 0x1000, URZ ;  /* 0x00001000061a7890 */ /* 0x000fc8000fffe0ff */
[----:B------:R-:W-:Y:S01]  /*2c40*/  BAR.SYNC.DEFER_BLOCKING 0x0 ;  /* 0x0000000000007b1d */ /* 0x000fe20000010000 */
[----:B------:R-:W-:Y:S01]  /*2c50*/  UIADD3.X UR5, UPT, UPT, URZ, UR5, URZ, UP0, !UPT ;  /* 0x00000005ff057290 */ /* 0x000fe200087fe4ff */
[----:B------:R-:W-:Y:S01]  /*2c60*/  IADD3 R46, P0, PT, R46, 0x40, RZ ;  /* 0x000000402e2e7810 */ /* 0x000fe20007f1e0ff */
[----:B------:R-:W-:Y:S01]  /*2c70*/  UISETP.GE.U32.AND UP0, UPT, UR4, UR18, UPT ;  /* 0x000000120400728c */ /* 0x000fe2000bf06070 */
[----:B------:R-:W-:Y:S02]  /*2c80*/  IADD3 R7, P1, PT, R7, 0x40, RZ ;  /* 0x0000004007077810 */ /* 0x000fe40007f3e0ff */
[----:B------:R-:W-:Y:S01]  /*2c90*/  IADD3 R6, P2, PT, R6, 0x40, RZ ;  /* 0x0000004006067810 */ /* 0x000fe20007f5e0ff */
[----:B------:R-:W-:Y:S01]  /*2ca0*/  UISETP.GE.AND.EX UP0, UPT, UR5, UR19, UPT, UP0 ;  /* 0x000000130500728c */ /* 0x000fe2000bf06300 */
[----:B------:R-:W-:Y:S01]  /*2cb0*/  IMAD.X R47, RZ, RZ, R47, P0 ;  /* 0x000000ffff2f7224 */ /* 0x000fe200000e062f */
[----:B------:R-:W-:Y:S02]  /*2cc0*/  IADD3 R2, P0, PT, R2, 0x40, RZ ;  /* 0x0000004002027810 */ /* 0x000fe40007f1e0ff */
[----:B------:R-:W-:-:S02]  /*2cd0*/  IADD3 R5, P3, PT, R5, 0x40, RZ ;  /* 0x0000004005057810 */ /* 0x000fc40007f7e0ff */
[----:B------:R-:W-:Y:S02]  /*2ce0*/  IADD3.X R0, PT, PT, RZ, R0, RZ, P0, !PT ;  /* 0x00000000ff007210 */ /* 0x000fe400007fe4ff */
[----:B------:R-:W-:Y:S01]  /*2cf0*/  IADD3.X R11, PT, PT, RZ, R11, RZ, P1, !PT ;  /* 0x0000000bff0b7210 */ /* 0x000fe20000ffe4ff */
[----:B-1----:R-:W-:Y:S01]  /*2d00*/  ULEA UR6, UR7, UR6, 0x18 ;  /* 0x0000000607067291 */ /* 0x002fe2000f8ec0ff */
[----:B------:R-:W-:Y:S01]  /*2d10*/  IADD3.X R10, PT, PT, RZ, R10, RZ, P2, !PT ;  /* 0x0000000aff0a7210 */ /* 0x000fe200017fe4ff */
[----:B------:R-:W-:Y:S01]  /*2d20*/  ULEA UR26, UR7, UR26, 0x18 ;  /* 0x0000001a071a7291 */ /* 0x000fe2000f8ec0ff */
[----:B------:R-:W-:-:S03]  /*2d30*/  IADD3.X R9, PT, PT, RZ, R9, RZ, P3, !PT ;  /* 0x00000009ff097210 */ /* 0x000fc60001ffe4ff */
[----:B0-----:R-:W-:Y:S02]  /*2d40*/  LEA R4, R4, UR6, 0x8 ;  /* 0x0000000604047c11 */ /* 0x001fe4000f8e40ff */
[----:B--2---:R-:W-:-:S03]  /*2d50*/  LEA R3, R3, UR26, 0x4 ;  /* 0x0000001a03037c11 */ /* 0x004fc6000f8e20ff */
[----:B------:R-:W-:Y:S04]  /*2d60*/  LDS.128 R24, [R4] ;  /* 0x0000000004187984 */ /* 0x000fe80000000c00 */
[----:B------:R-:W0:Y:S04]  /*2d70*/  LDS.128 R20, [R3] ;  /* 0x0000000003147984 */ /* 0x000e280000000c00 */
[----:B------:R-:W1:Y:S04]  /*2d80*/  LDS.128 R28, [R4+0x40] ;  /* 0x00004000041c7984 */ /* 0x000e680000000c00 */
[----:B------:R-:W2:Y:S04]  /*2d90*/  LDS.128 R32, [R3+0x100] ;  /* 0x0001000003207984 */ /* 0x000ea80000000c00 */
[----:B------:R-:W3:Y:S01]  /*2da0*/  LDS.128 R12, [R4+0x80] ;  /* 0x00008000040c7984 */ /* 0x000ee20000000c00 */
[C---:B0-----:R-:W-:Y:S01]  /*2db0*/  FFMA R67, R24.reuse, R20, R18 ;  /* 0x0000001418437223 */ /* 0x041fe20000000012 */
[C---:B------:R-:W-:Y:S01]  /*2dc0*/  FFMA R18, R24.reuse, R21, R17 ;  /* 0x0000001518127223 */ /* 0x040fe20000000011 */
[C---:B------:R-:W-:Y:S01]  /*2dd0*/  FFMA R17, R24.reuse, R22, R16 ;  /* 0x0000001618117223 */ /* 0x040fe20000000010 */
[----:B------:R-:W-:Y:S01]  /*2de0*/  FFMA R16, R24, R23, R65 ;  /* 0x0000001718107223 */ /* 0x000fe20000000041 */
[----:B-1----:R-:W-:Y:S01]  /*2df0*/  FFMA R66, R20, R28, R66 ;  /* 0x0000001c14427223 */ /* 0x002fe20000000042 */
[C---:B------:R-:W-:Y:S01]  /*2e00*/  FFMA R68, R28.reuse, R21, R68 ;  /* 0x000000151c447223 */ /* 0x040fe20000000044 */
[C---:B------:R-:W-:Y:S01]  /*2e10*/  FFMA R69, R28.reuse, R22, R69 ;  /* 0x000000161c457223 */ /* 0x040fe20000000045 */
[----:B------:R-:W-:Y:S01]  /*2e20*/  FFMA R70, R28, R23, R70 ;  /* 0x000000171c467223 */ /* 0x000fe20000000046 */
[----:B--2---:R-:W-:Y:S01]  /*2e30*/  FFMA R72, R32, R25, R67 ;  /* 0x0000001920487223 */ /* 0x004fe20000000043 */
[C---:B------:R-:W-:Y:S01]  /*2e40*/  FFMA R28, R25.reuse, R33, R18 ;  /* 0x00000021191c7223 */ /* 0x040fe20000000012 */
[C---:B------:R-:W-:Y:S01]  /*2e50*/  FFMA R24, R25.reuse, R34, R17 ;  /* 0x0000002219187223 */ /* 0x040fe20000000011 */
[----:B------:R-:W-:Y:S01]  /*2e60*/  FFMA R25, R25, R35, R16 ;  /* 0x0000002319197223 */ /* 0x000fe20000000010 */
[----:B---3--:R-:W-:Y:S01]  /*2e70*/  FFMA R73, R12, R23, R19 ;  /* 0x000000170c497223 */ /* 0x008fe20000000013 */
[----:B------:R-:W-:Y:S01]  /*2e80*/  FFMA R75, R20, R12, R75 ;  /* 0x0000000c144b7223 */ /* 0x000fe2000000004b */
[----:B------:R-:W0:Y:S01]  /*2e90*/  LDS.128 R16, [R4+0xc0] ;  /* 0x0000c00004107984 */ /* 0x000e220000000c00 */
[C---:B------:R-:W-:Y:S01]  /*2ea0*/  FFMA R64, R12.reuse, R22, R64 ;  /* 0x000000160c407223 */ /* 0x040fe20000000040 */
[----:B------:R-:W-:Y:S01]  /*2eb0*/  FFMA R74, R12, R21, R74 ;  /* 0x000000150c4a7223 */ /* 0x000fe2000000004a */
[C---:B------:R-:W-:Y:S01]  /*2ec0*/  FFMA R75, R32.reuse, R13, R75 ;  /* 0x0000000d204b7223 */ /* 0x040fe2000000004b */
[----:B------:R-:W-:Y:S01]  /*2ed0*/  FFMA R66, R32, R29, R66 ;  /* 0x0000001d20427223 */ /* 0x000fe20000000042 */
[CC--:B------:R-:W-:Y:S01]  /*2ee0*/  FFMA R12, R34.reuse, R13.reuse, R64 ;  /* 0x0000000d220c7223 */ /* 0x0c0fe20000000040 */
[-C--:B------:R-:W-:Y:S01]  /*2ef0*/  FFMA R74, R33, R13.reuse, R74 ;  /* 0x0000000d214a7223 */ /* 0x080fe2000000004a */
[----:B------:R-:W-:Y:S01]  /*2f00*/  FFMA R64, R35, R13, R73 ;  /* 0x0000000d23407223 */ /* 0x000fe20000000049 */
[-C--:B------:R-:W-:Y:S01]  /*2f10*/  FFMA R68, R33, R29.reuse, R68 ;  /* 0x0000001d21447223 */ /* 0x080fe20000000044 */
[-C--:B------:R-:W-:Y:S01]  /*2f20*/  FFMA R69, R34, R29.reuse, R69 ;  /* 0x0000001d22457223 */ /* 0x080fe20000000045 */
[----:B------:R-:W-:Y:S01]  /*2f30*/  FFMA R70, R35, R29, R70 ;  /* 0x0000001d23467223 */ /* 0x000fe20000000046 */
[----:B0-----:R-:W-:Y:S01]  /*2f40*/  FFMA R20, R20, R16, R36 ;  /* 0x0000001014147223 */ /* 0x001fe20000000024 */
[C---:B------:R-:W-:Y:S01]  /*2f50*/  FFMA R65, R16.reuse, R21, R37 ;  /* 0x0000001510417223 */ /* 0x040fe20000000025 */
[C---:B------:R-:W-:Y:S01]  /*2f60*/  FFMA R67, R16.reuse, R22, R38 ;  /* 0x0000001610437223 */ /* 0x040fe20000000026 */
[----:B------:R-:W-:Y:S01]  /*2f70*/  FFMA R71, R16, R23, R39 ;  /* 0x0000001710477223 */ /* 0x000fe20000000027 */
[-C--:B------:R-:W-:Y:S01]  /*2f80*/  FFMA R13, R32, R17.reuse, R20 ;  /* 0x00000011200d7223 */ /* 0x080fe20000000014 */
[----:B------:R-:W0:Y:S01]  /*2f90*/  LDS.128 R36, [R3+0x200] ;  /* 0x0002000003247984 */ /* 0x000e220000000c00 */
[-C--:B------:R-:W-:Y:S01]  /*2fa0*/  FFMA R65, R33, R17.reuse, R65 ;  /* 0x0000001121417223 */ /* 0x080fe20000000041 */
[-C--:B------:R-:W-:Y:S01]  /*2fb0*/  FFMA R67, R34, R17.reuse, R67 ;  /* 0x0000001122437223 */ /* 0x080fe20000000043 */
[----:B------:R-:W-:Y:S01]  /*2fc0*/  FFMA R71, R35, R17, R71 ;  /* 0x0000001123477223 */ /* 0x000fe20000000047 */
[----:B------:R-:W1:Y:S01]  /*2fd0*/  LDS.128 R20, [R3+0x300] ;  /* 0x0003000003147984 */ /* 0x000e620000000c00 */
[C---:B0-----:R-:W-:Y:S01]  /*2fe0*/  FFMA R28, R26.reuse, R37, R28 ;  /* 0x000000251a1c7223 */ /* 0x041fe2000000001c */
[C---:B------:R-:W-:Y:S01]  /*2ff0*/  FFMA R24, R26.reuse, R38, R24 ;  /* 0x000000261a187223 */ /* 0x040fe20000000018 */
[----:B------:R-:W-:Y:S01]  /*3000*/  FFMA R25, R26, R39, R25 ;  /* 0x000000271a197223 */ /* 0x000fe20000000019 */
[C---:B------:R-:W-:Y:S01]  /*3010*/  FFMA R72, R36.reuse, R26, R72 ;  /* 0x0000001a24487223 */ /* 0x040fe20000000048 */
[-C--:B------:R-:W-:Y:S01]  /*3020*/  FFMA R66, R36, R30.reuse, R66 ;  /* 0x0000001e24427223 */ /* 0x080fe20000000042 */
[-C--:B------:R-:W-:Y:S01]  /*3030*/  FFMA R68, R37, R30.reuse, R68 ;  /* 0x0000001e25447223 */ /* 0x080fe20000000044 */
[-C--:B------:R-:W-:Y:S01]  /*3040*/  FFMA R69, R38, R30.reuse, R69 ;  /* 0x0000001e26457223 */ /* 0x080fe20000000045 */
[----:B------:R-:W-:Y:S01]  /*3050*/  FFMA R70, R39, R30, R70 ;  /* 0x0000001e27467223 */ /* 0x000fe20000000046 */
        /* <DEDUP_REMOVED lines=8> */
[C---:B-1----:R-:W-:Y:S01]  /*30e0*/  FFMA R72, R20.reuse, R27, R72 ;  /* 0x0000001b14487223 */ /* 0x042fe20000000048 */
[C---:B------:R-:W-:Y:S01]  /*30f0*/  FFMA R73, R27.reuse, R21, R28 ;  /* 0x000000151b497223 */ /* 0x040fe2000000001c */
[C---:B------:R-:W-:Y:S01]  /*3100*/  FFMA R36, R27.reuse, R22, R24 ;  /* 0x000000161b247223 */ /* 0x040fe20000000018 */
        /* <DEDUP_REMOVED lines=13> */
[----:B------:R-:W-:Y:S04]  /*31e0*/  LDS.128 R24, [R4+0x10] ;  /* 0x0000100004187984 */ /* 0x000fe80000000c00 */
[----:B------:R-:W0:Y:S04]  /*31f0*/  LDS.128 R28, [R3+0x400] ;  /* 0x00040000031c7984 */ /* 0x000e280000000c00 */
        /* <DEDUP_REMOVED lines=16> */
[C---:B------:R-:W-:Y:S01]  /*3300*/  FFMA R65, R16.reuse, R29, R65 ;  /* 0x0000001d10417223 */ /* 0x040fe20000000041 */
[----:B------:R-:W0:Y:S01]  /*3310*/  LDS.128 R32, [R3+0x500] ;  /* 0x0005000003207984 */ /* 0x000e220000000c00 */
[C---:B------:R-:W-:Y:S01]  /*3320*/  FFMA R67, R16.reuse, R30, R67 ;  /* 0x0000001e10437223 */ /* 0x040fe20000000043 */
[----:B------:R-:W-:Y:S01]  /*3330*/  FFMA R71, R16, R31, R71 ;  /* 0x0000001f10477223 */ /* 0x000fe20000000047 */
[C---:B0-----:R-:W-:Y:S01]  /*3340*/  FFMA R72, R32.reuse, R25, R72 ;  /* 0x0000001920487223 */ /* 0x041fe20000000048 */
        /* <DEDUP_REMOVED lines=14> */
[----:B------:R-:W1:Y:S01]  /*3430*/  LDS.128 R28, [R3+0x700] ;  /* 0x00070000031c7984 */ /* 0x000e620000000c00 */
[-C--:B------:R-:W-:Y:S01]  /*3440*/  FFMA R67, R34, R17.reuse, R67 ;  /* 0x0000001122437223 */ /* 0x080fe20000000043 */
[----:B------:R-:W-:Y:S01]  /*3450*/  FFMA R71, R35, R17, R71 ;  /* 0x0000001123477223 */ /* 0x000fe20000000047 */
[----:B0-----:R-:W-:Y:S01]  /*3460*/  FFMA R72, R36, R26, R72 ;  /* 0x0000001a24487223 */ /* 0x001fe20000000048 */
[C---:B------:R-:W-:Y:S01]  /*3470*/  FFMA R73, R26.reuse, R37, R73 ;  /* 0x000000251a497223 */ /* 0x040fe20000000049 */
[----:B------:R-:W-:Y:S01]  /*3480*/  FFMA R12, R26, R38, R12 ;  /* 0x000000261a0c7223 */ /* 0x000fe2000000000c */
[-C--:B------:R-:W-:Y:S01]  /*3490*/  FFMA R33, R36, R22.reuse, R20 ;  /* 0x0000001624217223 */ /* 0x080fe20000000014 */
[-C--:B------:R-:W-:Y:S01]  /*34a0*/  FFMA R16, R37, R22.reuse, R16 ;  /* 0x0000001625107223 */ /* 0x080fe20000000010 */
[-C--:B------:R-:W-:Y:S01]  /*34b0*/  FFMA R32, R38, R22.reuse, R13 ;  /* 0x0000001626207223 */ /* 0x080fe2000000000d */
[----:B------:R-:W-:Y:S01]  /*34c0*/  FFMA R26, R26, R39, R25 ;  /* 0x000000271a1a7223 */ /* 0x000fe20000000019 */
        /* <DEDUP_REMOVED lines=21> */
[----:B------:R-:W-:Y:S01]  /*3620*/  LDS.128 R24, [R4+0x20] ;  /* 0x0000200004187984 */ /* 0x000fe20000000c00 */
[-C--:B------:R-:W-:Y:S01]  /*3630*/  FFMA R64, R28, R19.reuse, R64 ;  /* 0x000000131c407223 */ /* 0x080fe20000000040 */
[-C--:B------:R-:W-:Y:S01]  /*3640*/  FFMA R65, R29, R19.reuse, R65 ;  /* 0x000000131d417223 */ /* 0x080fe20000000041 */
[-C--:B------:R-:W-:Y:S01]  /*3650*/  FFMA R67, R30, R19.reuse, R67 ;  /* 0x000000131e437223 */ /* 0x080fe20000000043 */
[----:B------:R-:W0:Y:S01]  /*3660*/  LDS.128 R12, [R3+0x800] ;  /* 0x00080000030c7984 */ /* 0x000e220000000c00 */
[----:B------:R-:W-:-:S03]  /*3670*/  FFMA R71, R31, R19, R71 ;  /* 0x000000131f477223 */ /* 0x000fc60000000047 */
        /* <DEDUP_REMOVED lines=14> */
[----:B------:R-:W0:Y:S01]  /*3760*/  LDS.128 R32, [R3+0x900] ;  /* 0x0009000003207984 */ /* 0x000e220000000c00 */
[----:B------:R-:W-:Y:S01]  /*3770*/  FFMA R36, R16, R15, R36 ;  /* 0x0000000f10247223 */ /* 0x000fe20000000024 */
[----:B---3--:R-:W-:Y:S01]  /*3780*/  FFMA R64, R12, R28, R64 ;  /* 0x0000001c0c407223 */ /* 0x008fe20000000040 */
[C---:B------:R-:W-:Y:S01]  /*3790*/  FFMA R65, R28.reuse, R13, R65 ;  /* 0x0000000d1c417223 */ /* 0x040fe20000000041 */
[C---:B------:R-:W-:Y:S01]  /*37a0*/  FFMA R67, R28.reuse, R14, R67 ;  /* 0x0000000e1c437223 */ /* 0x040fe20000000043 */
[----:B------:R-:W-:-:S02]  /*37b0*/  FFMA R71, R28, R15, R71 ;  /* 0x0000000f1c477223 */ /* 0x000fc40000000047 */
[----:B------:R-:W1:Y:S01]  /*37c0*/  LDS.128 R12, [R3+0xa00] ;  /* 0x000a0000030c7984 */ /* 0x000e620000000c00 */
[-C--:B0-----:R-:W-:Y:S01]  /*37d0*/  FFMA R66, R32, R21.reuse, R66 ;  /* 0x0000001520427223 */ /* 0x081fe20000000042 */
[-C--:B------:R-:W-:Y:S01]  /*37e0*/  FFMA R68, R33, R21.reuse, R68 ;  /* 0x0000001521447223 */ /* 0x080fe20000000044 */
[-C--:B------:R-:W-:Y:S01]  /*37f0*/  FFMA R69, R34, R21.reuse, R69 ;  /* 0x0000001522457223 */ /* 0x080fe20000000045 */
[----:B------:R-:W-:Y:S01]  /*3800*/  FFMA R70, R35, R21, R70 ;  /* 0x0000001523467223 */ /* 0x000fe20000000046 */
[C---:B------:R-:W-:Y:S01]  /*3810*/  FFMA R72, R32.reuse, R25, R72 ;  /* 0x0000001920487223 */ /* 0x040fe20000000048 */
[C---:B------:R-:W-:Y:S01]  /*3820*/  FFMA R16, R25.reuse, R33, R73 ;  /* 0x0000002119107223 */ /* 0x040fe20000000049 */
[----:B------:R-:W-:Y:S01]  /*3830*/  FFMA R28, R25, R34, R38 ;  /* 0x00000022191c7223 */ /* 0x000fe20000000026 */
[-C--:B------:R-:W-:Y:S01]  /*3840*/  FFMA R24, R32, R17.reuse, R24 ;  /* 0x0000001120187223 */ /* 0x080fe20000000018 */
[-C--:B------:R-:W-:Y:S01]  /*3850*/  FFMA R21, R33, R17.reuse, R37 ;  /* 0x0000001121157223 */ /* 0x080fe20000000025 */
[----:B------:R-:W-:Y:S01]  /*3860*/  FFMA R20, R34, R17, R20 ;  /* 0x0000001122147223 */ /* 0x000fe20000000014 */
[----:B------:R-:W-:Y:S01]  /*3870*/  FFMA R25, R25, R35, R39 ;  /* 0x0000002319197223 */ /* 0x000fe20000000027 */
[----:B------:R-:W-:Y:S01]  /*3880*/  FFMA R17, R35, R17, R36 ;  /* 0x0000001123117223 */ /* 0x000fe20000000024 */
[-C--:B------:R-:W-:Y:S01]  /*3890*/  FFMA R64, R32, R29.reuse, R64 ;  /* 0x0000001d20407223 */ /* 0x080fe20000000040 */
[----:B------:R-:W0:Y:S01]  /*38a0*/  LDS.128 R36, [R3+0xb00] ;  /* 0x000b000003247984 */ /* 0x000e220000000c00 */
[-C--:B------:R-:W-:Y:S01]  /*38b0*/  FFMA R65, R33, R29.reuse, R65 ;  /* 0x0000001d21417223 */ /* 0x080fe20000000041 */
[-C--:B------:R-:W-:Y:S01]  /*38c0*/  FFMA R67, R34, R29.reuse, R67 ;  /* 0x0000001d22437223 */ /* 0x080fe20000000043 */
[----:B------:R-:W-:Y:S01]  /*38d0*/  FFMA R71, R35, R29, R71 ;  /* 0x0000001d23477223 */ /* 0x000fe20000000047 */
[----:B-1----:R-:W-:Y:S01]  /*38e0*/  FFMA R72, R12, R26, R72 ;  /* 0x0000001a0c487223 */ /* 0x002fe20000000048 */
        /* <DEDUP_REMOVED lines=14> */
[----:B------:R-:W-:-:S02]  /*39d0*/  FFMA R33, R15, R18, R17 ;  /* 0x000000120f217223 */ /* 0x000fc40000000011 */
[----:B------:R-:W-:Y:S01]  /*39e0*/  LDS.128 R12, [R3+0xc00] ;  /* 0x000c0000030c7984 */ /* 0x000fe20000000c00 */
        /* <DEDUP_REMOVED lines=10> */
[----:B------:R-:W1:Y:S01]  /*3a90*/  LDS.128 R20, [R4+0x70] ;  /* 0x0000700004147984 */ /* 0x000e620000000c00 */
[-C--:B------:R-:W-:Y:S01]  /*3aa0*/  FFMA R34, R37, R19.reuse, R34 ;  /* 0x0000001325227223 */ /* 0x080fe20000000022 */
[-C--:B------:R-:W-:Y:S01]  /*3ab0*/  FFMA R32, R38, R19.reuse, R32 ;  /* 0x0000001326207223 */ /* 0x080fe20000000020 */
[----:B------:R-:W-:Y:S01]  /*3ac0*/  FFMA R33, R39, R19, R33 ;  /* 0x0000001327217223 */ /* 0x000fe20000000021 */
[-C--:B------:R-:W-:Y:S01]  /*3ad0*/  FFMA R64, R36, R31.reuse, R64 ;  /* 0x0000001f24407223 */ /* 0x080fe20000000040 */
[----:B------:R-:W2:Y:S01]  /*3ae0*/  LDS.128 R16, [R4+0xb0] ;  /* 0x0000b00004107984 */ /* 0x000ea20000000c00 */
[-C--:B------:R-:W-:Y:S01]  /*3af0*/  FFMA R65, R37, R31.reuse, R65 ;  /* 0x0000001f25417223 */ /* 0x080fe20000000041 */
[-C--:B------:R-:W-:Y:S01]  /*3b00*/  FFMA R71, R39, R31.reuse, R71 ;  /* 0x0000001f27477223 */ /* 0x080fe20000000047 */
[----:B------:R-:W-:Y:S01]  /*3b10*/  FFMA R67, R38, R31, R67 ;  /* 0x0000001f26437223 */ /* 0x000fe20000000043 */
[C---:B0-----:R-:W-:Y:S01]  /*3b20*/  FFMA R36, R24.reuse, R13, R30 ;  /* 0x0000000d18247223 */ /* 0x041fe2000000001e */
[C---:B------:R-:W-:Y:S01]  /*3b30*/  FFMA R37, R24.reuse, R14, R28 ;  /* 0x0000000e18257223 */ /* 0x040fe2000000001c */
[C---:B------:R-:W-:Y:S01]  /*3b40*/  FFMA R39, R24.reuse, R15, R29 ;  /* 0x0000000f18277223 */ /* 0x040fe2000000001d */
[----:B------:R-:W-:Y:S01]  /*3b50*/  FFMA R38, R24, R12, R72 ;  /* 0x0000000c18267223 */ /* 0x000fe20000000048 */
[----:B------:R0:W3:Y:S01]  /*3b60*/  LDS.128 R28, [R4+0xf0] ;  /* 0x0000f000041c7984 */ /* 0x0000e20000000c00 */
[----:B-1----:R-:W-:Y:S01]  /*3b70*/  FFMA R66, R12, R20, R66 ;  /* 0x000000140c427223 */ /* 0x002fe20000000042 */
[C---:B------:R-:W-:Y:S01]  /*3b80*/  FFMA R68, R20.reuse, R13, R68 ;  /* 0x0000000d14447223 */ /* 0x040fe20000000044 */
[CC--:B------:R-:W-:Y:S01]  /*3b90*/  FFMA R69, R20.reuse, R14.reuse, R69 ;  /* 0x0000000e14457223 */ /* 0x0c0fe20000000045 */
[----:B------:R-:W-:Y:S01]  /*3ba0*/  FFMA R70, R20, R15, R70 ;  /* 0x0000000f14467223 */ /* 0x000fe20000000046 */
[C---:B--2---:R-:W-:Y:S01]  /*3bb0*/  FFMA R20, R16.reuse, R13, R34 ;  /* 0x0000000d10147223 */ /* 0x044fe20000000022 */
[----:B------:R-:W-:Y:S01]  /*3bc0*/  FFMA R24, R16, R14, R32 ;  /* 0x0000000e10187223 */ /* 0x000fe20000000020 */
[----:B0-----:R-:W-:Y:S01]  /*3bd0*/  FFMA R4, R12, R16, R35 ;  /* 0x000000100c047223 */ /* 0x001fe20000000023 */
[----:B------:R-:W-:-:S02]  /*3be0*/  FFMA R16, R16, R15, R33 ;  /* 0x0000000f10107223 */ /* 0x000fc40000000021 */
[----:B------:R-:W0:Y:S01]  /*3bf0*/  LDS.128 R32, [R3+0xd00] ;  /* 0x000d000003207984 */ /* 0x000e220000000c00 */
[----:B---3--:R-:W-:Y:S01]  /*3c00*/  FFMA R64, R12, R28, R64 ;  /* 0x0000001c0c407223 */ /* 0x008fe20000000040 */
[C---:B------:R-:W-:Y:S01]  /*3c10*/  FFMA R72, R28.reuse, R13, R65 ;  /* 0x0000000d1c487223 */ /* 0x040fe20000000041 */
[C---:B------:R-:W-:Y:S01]  /*3c20*/  FFMA R67, R28.reuse, R14, R67 ;  /* 0x0000000e1c437223 */ /* 0x040fe20000000043 */
[----:B------:R-:W-:Y:S02]  /*3c30*/  FFMA R28, R28, R15, R71 ;  /* 0x0000000f1c1c7223 */ /* 0x000fe40000000047 */
[----:B------:R-:W1:Y:S01]  /*3c40*/  LDS.128 R12, [R3+0xe00] ;  /* 0x000e0000030c7984 */ /* 0x000e620000000c00 */
[C---:B0-----:R-:W-:Y:S01]  /*3c50*/  FFMA R65, R32.reuse, R25, R38 ;  /* 0x0000001920417223 */ /* 0x041fe20000000026 */
[C---:B------:R-:W-:Y:S01]  /*3c60*/  FFMA R71, R25.reuse, R33, R36 ;  /* 0x0000002119477223 */ /* 0x040fe20000000024 */
[C---:B------:R-:W-:Y:S01]  /*3c70*/  FFMA R73, R25.reuse, R34, R37 ;  /* 0x0000002219497223 */ /* 0x040fe20000000025 */
[----:B------:R-:W-:Y:S01]  /*3c80*/  FFMA R74, R25, R35, R39 ;  /* 0x00000023194a7223 */ /* 0x000fe20000000027 */
[-C--:B------:R-:W-:Y:S01]  /*3c90*/  FFMA R25, R32, R21.reuse, R66 ;  /* 0x0000001520197223 */ /* 0x080fe20000000042 */
[----:B------:R0:W2:Y:S01]  /*3ca0*/  LDS.128 R36, [R3+0xf00] ;  /* 0x000f000003247984 */ /* 0x0000a20000000c00 */
        /* <DEDUP_REMOVED lines=11> */
[----:B-1----:R-:W-:Y:S01]  /*3d60*/  FFMA R65, R12, R26, R65 ;  /* 0x0000001a0c417223 */ /* 0x002fe20000000041 */
[----:B------:R-:W-:Y:S01]  /*3d70*/  FFMA R74, R26, R15, R74 ;  /* 0x0000000f1a4a7223 */ /* 0x000fe2000000004a */
[-C--:B------:R-:W-:Y:S01]  /*3d80*/  FFMA R25, R12, R22.reuse, R25 ;  /* 0x000000160c197223 */ /* 0x080fe20000000019 */
[-C--:B------:R-:W-:Y:S01]  /*3d90*/  FFMA R68, R13, R22.reuse, R68 ;  /* 0x000000160d447223 */ /* 0x080fe20000000044 */
[-C--:B------:R-:W-:Y:S01]  /*3da0*/  FFMA R69, R14, R22.reuse, R69 ;  /* 0x000000160e457223 */ /* 0x080fe20000000045 */
[----:B------:R-:W-:Y:S01]  /*3db0*/  FFMA R70, R15, R22, R70 ;  /* 0x000000160f467223 */ /* 0x000fe20000000046 */
[-C--:B------:R-:W-:Y:S01]  /*3dc0*/  FFMA R21, R12, R18.reuse, R21 ;  /* 0x000000120c157223 */ /* 0x080fe20000000015 */
[-C--:B------:R-:W-:Y:S01]  /*3dd0*/  FFMA R20, R13, R18.reuse, R20 ;  /* 0x000000120d147223 */ /* 0x080fe20000000014 */
[----:B0-----:R-:W-:Y:S01]  /*3de0*/  FFMA R3, R14, R18, R75 ;  /* 0x000000120e037223 */ /* 0x001fe2000000004b */
[C---:B------:R-:W-:Y:S01]  /*3df0*/  FFMA R4, R26.reuse, R13, R71 ;  /* 0x0000000d1a047223 */ /* 0x040fe20000000047 */
[----:B------:R-:W-:Y:S01]  /*3e00*/  FFMA R73, R26, R14, R73 ;  /* 0x0000000e1a497223 */ /* 0x000fe20000000049 */
[----:B------:R-:W-:Y:S01]  /*3e10*/  FFMA R22, R15, R18, R16 ;  /* 0x000000120f167223 */ /* 0x000fe20000000010 */
[-C--:B------:R-:W-:Y:S01]  /*3e20*/  FFMA R29, R12, R30.reuse, R17 ;  /* 0x0000001e0c1d7223 */ /* 0x080fe20000000011 */
[-C--:B------:R-:W-:Y:S01]  /*3e30*/  FFMA R72, R13, R30.reuse, R72 ;  /* 0x0000001e0d487223 */ /* 0x080fe20000000048 */
[-C--:B------:R-:W-:Y:S01]  /*3e40*/  FFMA R67, R14, R30.reuse, R67 ;  /* 0x0000001e0e437223 */ /* 0x080fe20000000043 */
[----:B------:R-:W-:Y:S01]  /*3e50*/  FFMA R28, R15, R30, R28 ;  /* 0x0000001e0f1c7223 */ /* 0x000fe2000000001c */
[C---:B--2---:R-:W-:Y:S01]  /*3e60*/  FFMA R18, R36.reuse, R27, R65 ;  /* 0x0000001b24127223 */ /* 0x044fe20000000041 */
[----:B------:R-:W-:Y:S01]  /*3e70*/  FFMA R65, R27, R39, R74 ;  /* 0x000000271b417223 */ /* 0x000fe2000000004a */
[-C--:B------:R-:W-:Y:S01]  /*3e80*/  FFMA R75, R36, R19.reuse, R21 ;  /* 0x00000013244b7223 */ /* 0x080fe20000000015 */
[-C--:B------:R-:W-:Y:S01]  /*3e90*/  FFMA R74, R37, R19.reuse, R20 ;  /* 0x00000013254a7223 */ /* 0x080fe20000000014 */
[----:B------:R-:W-:Y:S01]  /*3ea0*/  FFMA R64, R38, R19, R3 ;  /* 0x0000001326407223 */ /* 0x000fe20000000003 */
[C---:B------:R-:W-:Y:S01]  /*3eb0*/  FFMA R17, R27.reuse, R37, R4 ;  /* 0x000000251b117223 */ /* 0x040fe20000000004 */
[----:B------:R-:W-:Y:S01]  /*3ec0*/  FFMA R16, R27, R38, R73 ;  /* 0x000000261b107223 */ /* 0x000fe20000000049 */
[-C--:B------:R-:W-:Y:S01]  /*3ed0*/  FFMA R66, R36, R23.reuse, R25 ;  /* 0x0000001724427223 */ /* 0x080fe20000000019 */
[-C--:B------:R-:W-:Y:S01]  /*3ee0*/  FFMA R68, R37, R23.reuse, R68 ;  /* 0x0000001725447223 */ /* 0x080fe20000000044 */
[-C--:B------:R-:W-:Y:S01]  /*3ef0*/  FFMA R69, R38, R23.reuse, R69 ;  /* 0x0000001726457223 */ /* 0x080fe20000000045 */
[C---:B------:R-:W-:Y:S01]  /*3f00*/  FFMA R70, R39.reuse, R23, R70 ;  /* 0x0000001727467223 */ /* 0x040fe20000000046 */
[----:B------:R-:W-:Y:S01]  /*3f10*/  FFMA R19, R39, R19, R22 ;  /* 0x0000001327137223 */ /* 0x000fe20000000016 */
[-C--:B------:R-:W-:Y:S01]  /*3f20*/  FFMA R36, R36, R31.reuse, R29 ;  /* 0x0000001f24247223 */ /* 0x080fe2000000001d */
[-C--:B------:R-:W-:Y:S01]  /*3f30*/  FFMA R37, R37, R31.reuse, R72 ;  /* 0x0000001f25257223 */ /* 0x080fe20000000048 */
[-C--:B------:R-:W-:Y:S01]  /*3f40*/  FFMA R38, R38, R31.reuse, R67 ;  /* 0x0000001f26267223 */ /* 0x080fe20000000043 */
[----:B------:R-:W-:Y:S01]  /*3f50*/  FFMA R39, R39, R31, R28 ;  /* 0x0000001f27277223 */ /* 0x000fe2000000001c */
[----:B------:R-:W-:Y:S06]  /*3f60*/  BAR.SYNC.DEFER_BLOCKING 0x0 ;  /* 0x0000000000007b1d */ /* 0x000fec0000010000 */
[----:B------:R-:W-:Y:S05]  /*3f70*/  BRA.U !UP0, `(.L_x_44) ;  /* 0xffffffcd08e47547 */ /* 0x000fea000b83ffff */
.L_x_7:
[----:B------:R-:W0:Y:S01]  /*3f80*/  LDC.64 R14, c[0x0][0x3b0] ;  /* 0x0000ec00ff0e7b82 */ /* 0x000e220000000a00 */
[----:B------:R-:W-:Y:S01]  /*3f90*/  HFMA2 R45, -RZ, RZ, 0, 0 ;  /* 0x00000000ff2d7431 */ /* 0x000fe200000001ff */
[----:B------:R-:W-:Y:S01]  /*3fa0*/  IADD3 R5, PT, PT, R44, 0x1, RZ ;  /* 0x000000012c057810 */ /* 0x000fe20007ffe0ff */
[----:B------:R-:W2:Y:S01]  /*3fb0*/  LDCU.64 UR4, c[0x0][0x3a0] ;  /* 0x00007400ff0477ac */ /* 0x000ea20008000a00 */
[C---:B------:R-:W-:Y:S01]  /*3fc0*/  IADD3 R7, P4, PT, R62.reuse, 0x2, RZ ;  /* 0x000000023e077810 */ /* 0x040fe20007f9e0ff */
[----:B------:R-:W-:Y:S01]  /*3fd0*/  BSSY.RECONVERGENT B0, `(.L_x_45) ;  /* 0x0000029000007945 */ /* 0x000fe20003800200 */
[----:B------:R-:W-:Y:S02]  /*3fe0*/  IADD3 R9, P0, PT, R62, 0x1, RZ ;  /* 0x000000013e097810 */ /* 0x000fe40007f1e0ff */
[----:B------:R-:W3:Y:S01]  /*3ff0*/  S2UR UR6, SR_CTAID.Z ;  /* 0x00000000000679c3 */ /* 0x000ee20000002700 */
[----:B------:R-:W-:Y:S02]  /*4000*/  IADD3.X R0, PT, PT, RZ, R63, RZ, P4, !PT ;  /* 0x0000003fff007210 */ /* 0x000fe400027fe4ff */
[----:B------:R-:W-:-:S05]  /*4010*/  IMAD.X R6, RZ, RZ, R63, P0 ;  /* 0x000000ffff067224 */ /* 0x000fca00000e063f */
[----:B------:R-:W4:Y:S01]  /*4020*/  LDC.64 R2, c[0x0][0x3c0] ;  /* 0x0000f000ff027b82 */ /* 0x000f220000000a00 */
[----:B0-----:R-:W-:-:S04]  /*4030*/  ISETP.GE.U32.AND P5, PT, R5, R14, PT ;  /* 0x0000000e0500720c */ /* 0x001fc80003fa6070 */
[----:B------:R-:W-:Y:S01]  /*4040*/  ISETP.GE.AND.EX P5, PT, RZ, R15, PT, P5 ;  /* 0x0000000fff00720c */ /* 0x000fe20003fa6350 */
[----:B---3--:R-:W-:Y:S01]  /*4050*/  IMAD.WIDE.U32 R4, R14, UR6, R44 ;  /* 0x000000060e047c25 */ /* 0x008fe2000f8e002c */
[----:B------:R-:W-:-:S03]  /*4060*/  IADD3 R45, PT, PT, R44, 0x3, RZ ;  /* 0x000000032c2d7810 */ /* 0x000fc60007ffe0ff */
[----:B------:R-:W-:Y:S01]  /*4070*/  IMAD R11, R15, UR6, R5 ;  /* 0x000000060f0b7c24 */ /* 0x000fe2000f8e0205 */
[----:B------:R-:W-:Y:S02]  /*4080*/  ISETP.GE.U32.AND P4, PT, R45, R14, PT ;  /* 0x0000000e2d00720c */ /* 0x000fe40003f86070 */
[-C--:B----4-:R-:W-:Y:S02]  /*4090*/  ISETP.GE.U32.AND P2, PT, R7, R2.reuse, PT ;  /* 0x000000020700720c */ /* 0x090fe40003f46070 */
[----:B------:R-:W-:Y:S02]  /*40a0*/  IADD3 R7, P3, PT, R62, 0x3, RZ ;  /* 0x000000033e077810 */ /* 0x000fe40007f7e0ff */
[----:B------:R-:W-:Y:S02]  /*40b0*/  ISETP.GE.AND.EX P2, PT, R0, R3, PT, P2 ;  /* 0x000000030000720c */ /* 0x000fe40003f46320 */
[-C--:B------:R-:W-:Y:S01]  /*40c0*/  ISETP.GE.U32.AND P0, PT, R7, R2.reuse, PT ;  /* 0x000000020700720c */ /* 0x080fe20003f06070 */
[-C--:B------:R-:W-:Y:S01]  /*40d0*/  IMAD R7, R11, R2.reuse, RZ ;  /* 0x000000020b077224 */ /* 0x080fe200078e02ff */
[-C--:B------:R-:W-:Y:S01]  /*40e0*/  ISETP.GE.U32.AND P1, PT, R9, R2.reuse, PT ;  /* 0x000000020900720c */ /* 0x080fe20003f26070 */
[----:B------:R-:W-:Y:S01]  /*40f0*/  IMAD.WIDE.U32 R8, R4, R2, R62 ;  /* 0x0000000204087225 */ /* 0x000fe200078e003e */
[----:B------:R-:W-:-:S02]  /*4100*/  IADD3.X R0, PT, PT, RZ, R63, RZ, P3, !PT ;  /* 0x0000003fff007210 */ /* 0x000fc40001ffe4ff */
[-C--:B------:R-:W-:Y:S01]  /*4110*/  ISETP.GE.AND.EX P1, PT, R6, R3.reuse, PT, P1 ;  /* 0x000000030600720c */ /* 0x080fe20003f26310 */
[-C--:B------:R-:W-:Y:S01]  /*4120*/  IMAD R13, R4, R3.reuse, R7 ;  /* 0x00000003040d7224 */ /* 0x080fe200078e0207 */
[----:B------:R-:W-:Y:S02]  /*4130*/  ISETP.GE.AND.EX P0, PT, R0, R3, PT, P0 ;  /* 0x000000030000720c */ /* 0x000fe40003f06300 */
[----:B------:R-:W-:Y:S02]  /*4140*/  IADD3 R7, PT, PT, R44, 0x2, RZ ;  /* 0x000000022c077810 */ /* 0x000fe40007ffe0ff */
[----:B--2---:R-:W-:Y:S02]  /*4150*/  LEA R6, P6, R8, UR4, 0x2 ;  /* 0x0000000408067c11 */ /* 0x004fe4000f8c10ff */
[----:B------:R-:W-:Y:S02]  /*4160*/  IADD3 R9, PT, PT, R9, R13, RZ ;  /* 0x0000000d09097210 */ /* 0x000fe40007ffe0ff */
[----:B------:R-:W-:-:S02]  /*4170*/  ISETP.GE.U32.AND P3, PT, R7, R14, PT ;  /* 0x0000000e0700720c */ /* 0x000fc40003f66070 */
[----:B------:R-:W-:Y:S02]  /*4180*/  LEA.HI.X R7, R8, UR5, R9, 0x2, P6 ;  /* 0x0000000508077c11 */ /* 0x000fe4000b0f1409 */
[-C--:B------:R-:W-:Y:S02]  /*4190*/  ISETP.GE.AND.EX P3, PT, RZ, R15.reuse, PT, P3 ;  /* 0x0000000fff00720c */ /* 0x080fe40003f66330 */
[----:B------:R-:W-:Y:S01]  /*41a0*/  ISETP.GE.AND.EX P4, PT, RZ, R15, PT, P4 ;  /* 0x0000000fff00720c */ /* 0x000fe20003f86340 */
[----:B-1----:R0:W-:Y:S04]  /*41b0*/  STG.E desc[UR12][R6.64], R18 ;  /* 0x0000001206007986 */ /* 0x0021e8000c10190c */
[----:B------:R0:W-:Y:S04]  /*41c0*/  @!P1 STG.E desc[UR12][R6.64+0x4], R17 ;  /* 0x0000041106009986 */ /* 0x0001e8000c10190c */
[----:B------:R0:W-:Y:S04]  /*41d0*/  @!P2 STG.E desc[UR12][R6.64+0x8], R16 ;  /* 0x000008100600a986 */ /* 0x0001e8000c10190c */
[----:B------:R0:W-:Y:S01]  /*41e0*/  @!P0 STG.E desc[UR12][R6.64+0xc], R65 ;  /* 0x00000c4106008986 */ /* 0x0001e2000c10190c */
[----:B------:R-:W-:Y:S05]  /*41f0*/  @P5 BRA `(.L_x_46) ;  /* 0x0000000000185947 */ /* 0x000fea0003800000 */
[----:B0-----:R-:W-:-:S04]  /*4200*/  LEA R6, P5, R2, R6, 0x2 ;  /* 0x0000000602067211 */ /* 0x001fc800078a10ff */
[----:B------:R-:W-:-:S05]  /*4210*/  LEA.HI.X R7, R2, R7, R3, 0x2, P5 ;  /* 0x0000000702077211 */ /* 0x000fca00028f1403 */
[----:B------:R1:W-:Y:S04]  /*4220*/  STG.E desc[UR12][R6.64], R66 ;  /* 0x0000004206007986 */ /* 0x0003e8000c10190c */
[----:B------:R1:W-:Y:S04]  /*4230*/  @!P1 STG.E desc[UR12][R6.64+0x4], R68 ;  /* 0x0000044406009986 */ /* 0x0003e8000c10190c */
[----:B------:R1:W-:Y:S04]  /*4240*/  @!P2 STG.E desc[UR12][R6.64+0x8], R69 ;  /* 0x000008450600a986 */ /* 0x0003e8000c10190c */
[----:B------:R1:W-:Y:S02]  /*4250*/  @!P0 STG.E desc[UR12][R6.64+0xc], R70 ;  /* 0x00000c4606008986 */ /* 0x0003e4000c10190c */
.L_x_46:
[----:B------:R-:W-:Y:S05]  /*4260*/  BSYNC.RECONVERGENT B0 ;  /* 0x0000000000007941 */ /* 0x000fea0003800200 */
.L_x_45:
[----:B------:R-:W-:Y:S04]  /*4270*/  BSSY.RECONVERGENT B0, `(.L_x_47) ;  /* 0x000000e000007945 */ /* 0x000fe80003800200 */
[----:B------:R-:W-:Y:S05]  /*4280*/  @P3 BRA `(.L_x_48) ;  /* 0x0000000000303947 */ /* 0x000fea0003800000 */
[----:B01----:R-:W-:-:S04]  /*4290*/  IADD3 R7, P3, PT, R4, 0x2, RZ ;  /* 0x0000000204077810 */ /* 0x003fc80007f7e0ff */
[----:B------:R-:W-:-:S05]  /*42a0*/  IADD3.X R9, PT, PT, RZ, R11, RZ, P3, !PT ;  /* 0x0000000bff097210 */ /* 0x000fca0001ffe4ff */
[-C--:B------:R-:W-:Y:S02]  /*42b0*/  IMAD R0, R9, R2.reuse, RZ ;  /* 0x0000000209007224 */ /* 0x080fe400078e02ff */
[----:B------:R-:W-:-:S04]  /*42c0*/  IMAD.WIDE.U32 R8, R7, R2, R62 ;  /* 0x0000000207087225 */ /* 0x000fc800078e003e */
[----:B------:R-:W-:Y:S01]  /*42d0*/  IMAD R7, R7, R3, R0 ;  /* 0x0000000307077224 */ /* 0x000fe200078e0200 */
[----:B------:R-:W-:-:S03]  /*42e0*/  LEA R6, P3, R8, UR4, 0x2 ;  /* 0x0000000408067c11 */ /* 0x000fc6000f8610ff */
[----:B------:R-:W-:-:S05]  /*42f0*/  IMAD.IADD R7, R9, 0x1, R7 ;  /* 0x0000000109077824 */ /* 0x000fca00078e0207 */
[----:B------:R-:W-:-:S05]  /*4300*/  LEA.HI.X R7, R8, UR5, R7, 0x2, P3 ;  /* 0x0000000508077c11 */ /* 0x000fca00098f1407 */
[----:B------:R2:W-:Y:S04]  /*4310*/  STG.E desc[UR12][R6.64], R75 ;  /* 0x0000004b06007986 */ /* 0x0005e8000c10190c */
[----:B------:R2:W-:Y:S04]  /*4320*/  @!P1 STG.E desc[UR12][R6.64+0x4], R74 ;  /* 0x0000044a06009986 */ /* 0x0005e8000c10190c */
[----:B------:R2:W-:Y:S04]  /*4330*/  @!P2 STG.E desc[UR12][R6.64+0x8], R64 ;  /* 0x000008400600a986 */ /* 0x0005e8000c10190c */
[----:B------:R2:W-:Y:S02]  /*4340*/  @!P0 STG.E desc[UR12][R6.64+0xc], R19 ;  /* 0x00000c1306008986 */ /* 0x0005e4000c10190c */
.L_x_48:
[----:B------:R-:W-:Y:S05]  /*4350*/  BSYNC.RECONVERGENT B0 ;  /* 0x0000000000007941 */ /* 0x000fea0003800200 */
.L_x_47:
[----:B------:R-:W-:Y:S05]  /*4360*/  @P4 EXIT ;  /* 0x000000000000494d */ /* 0x000fea0003800000 */
[----:B------:R-:W-:-:S04]  /*4370*/  IADD3 R5, P3, PT, R4, 0x3, RZ ;  /* 0x0000000304057810 */ /* 0x000fc80007f7e0ff */
[----:B012---:R-:W-:Y:S01]  /*4380*/  IADD3.X R7, PT, PT, RZ, R11, RZ, P3, !PT ;  /* 0x0000000bff077210 */ /* 0x007fe20001ffe4ff */
[----:B------:R-:W-:-:S04]  /*4390*/  IMAD.WIDE.U32 R62, R5, R2, R62 ;  /* 0x00000002053e7225 */ /* 0x000fc800078e003e */
[----:B------:R-:W-:Y:S01]  /*43a0*/  IMAD R0, R7, R2, RZ ;  /* 0x0000000207007224 */ /* 0x000fe200078e02ff */
[----:B------:R-:W-:-:S03]  /*43b0*/  LEA R2, P3, R62, UR4, 0x2 ;  /* 0x000000043e027c11 */ /* 0x000fc6000f8610ff */
[----:B------:R-:W-:-:S05]  /*43c0*/  IMAD R3, R5, R3, R0 ;  /* 0x0000000305037224 */ /* 0x000fca00078e0200 */
[----:B------:R-:W-:-:S04]  /*43d0*/  IADD3 R3, PT, PT, R63, R3, RZ ;  /* 0x000000033f037210 */ /* 0x000fc80007ffe0ff */
[----:B------:R-:W-:-:S05]  /*43e0*/  LEA.HI.X R3, R62, UR5, R3, 0x2, P3 ;  /* 0x000000053e037c11 */ /* 0x000fca00098f1403 */
[----:B------:R0:W-:Y:S04]  /*43f0*/  STG.E desc[UR12][R2.64], R36 ;  /* 0x0000002402007986 */ /* 0x0001e8000c10190c */
[----:B------:R0:W-:Y:S04]  /*4400*/  @!P1 STG.E desc[UR12][R2.64+0x4], R37 ;  /* 0x0000042502009986 */ /* 0x0001e8000c10190c */
[----:B------:R0:W-:Y:S01]  /*4410*/  @!P2 STG.E desc[UR12][R2.64+0x8], R38 ;  /* 0x000008260200a986 */ /* 0x0001e2000c10190c */
[----:B------:R-:W-:Y:S05]  /*4420*/  @P0 EXIT ;  /* 0x000000000000094d */ /* 0x000fea0003800000 */
[----:B------:R-:W-:Y:S01]  /*4430*/  STG.E desc[UR12][R2.64+0xc], R39 ;  /* 0x00000c2702007986 */ /* 0x000fe2000c10190c */
[----:B------:R-:W-:Y:S05]  /*4440*/  EXIT ;  /* 0x000000000000794d */ /* 0x000fea0003800000 */
        .weak           $__internal_0_$__cuda_sm20_div_s64
        .type           $__internal_0_$__cuda_sm20_div_s64,@function
        .size           $__internal_0_$__cuda_sm20_div_s64,(.L_x_598 - $__internal_0_$__cuda_sm20_div_s64)
$__internal_0_$__cuda_sm20_div_s64:
[-C--:B------:R-:W-:Y:S02]  /*4450*/  IADD3 R13, P5, PT, RZ, -R4.reuse, RZ ;  /* 0x80000004ff0d7210 */ /* 0x080fe40007fbe0ff */
[----:B------:R-:W-:Y:S02]  /*4460*/  ISETP.GE.AND P0, PT, R3, RZ, PT ;  /* 0x000000ff0300720c */ /* 0x000fe40003f06270 */
[-C--:B------:R-:W-:Y:S02]  /*4470*/  IADD3.X R14, PT, PT, RZ, ~R3.reuse, RZ, P5, !PT ;  /* 0x80000003ff0e7210 */ /* 0x080fe40002ffe4ff */
[----:B------:R-:W-:Y:S02]  /*4480*/  SEL R12, R13, R4, !P0 ;  /* 0x000000040d0c7207 */ /* 0x000fe40004000000 */
[----:B------:R-:W-:-:S04]  /*4490*/  SEL R13, R14, R3, !P0 ;  /* 0x000000030e0d7207 */ /* 0x000fc80004000000 */
[----:B------:R-:W0:Y:S08]  /*44a0*/  I2F.U64.RP R26, R12 ;  /* 0x0000000c001a7312 */ /* 0x000e300000309000 */
[----:B0-----:R-:W0:Y:S02]  /*44b0*/  MUFU.RCP R26, R26 ;  /* 0x0000001a001a7308 */ /* 0x001e240000001000 */
[----:B0-----:R-:W-:-:S06]  /*44c0*/  IADD3 R21, PT, PT, R26, 0x1ffffffe, RZ ;  /* 0x1ffffffe1a157810 */ /* 0x001fcc0007ffe0ff */
[----:B------:R-:W0:Y:S02]  /*44d0*/  F2I.U64.TRUNC R20, R21 ;  /* 0x0000001500147311 */ /* 0x000e24000020d800 */
[----:B0-----:R-:W-:-:S04]  /*44e0*/  IMAD.WIDE.U32 R14, R20, R12, RZ ;  /* 0x0000000c140e7225 */ /* 0x001fc800078e00ff */
[----:B------:R-:W-:Y:S01]  /*44f0*/  IMAD R15, R20, R13, R15 ;  /* 0x0000000d140f7224 */ /* 0x000fe200078e020f */
[----:B------:R-:W-:-:S03]  /*4500*/  IADD3 R25, P0, PT, RZ, -R14, RZ ;  /* 0x8000000eff197210 */ /* 0x000fc60007f1e0ff */
[----:B------:R-:W-:Y:S02]  /*4510*/  IMAD R15, R21, R12, R15 ;  /* 0x0000000c150f7224 */ /* 0x000fe400078e020f */
[----:B------:R-:W-:-:S03]  /*4520*/  IMAD.HI.U32 R14, R20, R25, RZ ;  /* 0x00000019140e7227 */ /* 0x000fc600078e00ff */
[----:B------:R-:W-:Y:S02]  /*4530*/  IADD3.X R27, PT, PT, RZ, ~R15, RZ, P0, !PT ;  /* 0x8000000fff1b7210 */ /* 0x000fe400007fe4ff */
[----:B------:R-:W-:-:S03]  /*4540*/  MOV R15, R20 ;  /* 0x00000014000f7202 */ /* 0x000fc60000000f00 */
[----:B------:R-:W-:-:S04]  /*4550*/  IMAD.WIDE.U32 R14, P0, R20, R27, R14 ;  /* 0x0000001b140e7225 */ /* 0x000fc8000780000e */
[C---:B------:R-:W-:Y:S02]  /*4560*/  IMAD R20, R21.reuse, R27, RZ ;  /* 0x0000001b15147224 */ /* 0x040fe400078e02ff */
[----:B------:R-:W-:-:S04]  /*4570*/  IMAD.HI.U32 R15, P5, R21, R25, R14 ;  /* 0x00000019150f7227 */ /* 0x000fc800078a000e */
[----:B------:R-:W-:Y:S01]  /*4580*/  IMAD.HI.U32 R27, R21, R27, RZ ;  /* 0x0000001b151b7227 */ /* 0x000fe200078e00ff */
[----:B------:R-:W-:-:S03]  /*4590*/  IADD3 R15, P6, PT, R20, R15, RZ ;  /* 0x0000000f140f7210 */ /* 0x000fc60007fde0ff */
[----:B------:R-:W-:Y:S02]  /*45a0*/  IMAD.X R25, R27, 0x1, R21, P0 ;  /* 0x000000011b197824 */ /* 0x000fe400000e0615 */
[----:B------:R-:W-:-:S03]  /*45b0*/  IMAD.WIDE.U32 R20, R15, R12, RZ ;  /* 0x0000000c0f147225 */ /* 0x000fc600078e00ff */
[----:B------:R-:W-:Y:S01]  /*45c0*/  IADD3.X R25, PT, PT, RZ, RZ, R25, P6, P5 ;  /* 0x000000ffff197210 */ /* 0x000fe200037ea419 */
[----:B------:R-:W-:Y:S01]  /*45d0*/  IMAD R14, R15, R13, R21 ;  /* 0x0000000d0f0e7224 */ /* 0x000fe200078e0215 */
[----:B------:R-:W-:Y:S02]  /*45e0*/  IADD3 R21, P0, PT, RZ, -R20, RZ ;  /* 0x80000014ff157210 */ /* 0x000fe40007f1e0ff */
[----:B------:R-:W-:Y:S01]  /*45f0*/  IADD3 R27, P5, PT, RZ, -R24, RZ ;  /* 0x80000018ff1b7210 */ /* 0x000fe20007fbe0ff */
[----:B------:R-:W-:Y:S02]  /*4600*/  IMAD R20, R25, R12, R14 ;  /* 0x0000000c19147224 */ /* 0x000fe400078e020e */
[----:B------:R-:W-:-:S03]  /*4610*/  IMAD.HI.U32 R14, R15, R21, RZ ;  /* 0x000000150f0e7227 */ /* 0x000fc600078e00ff */
[----:B------:R-:W-:Y:S02]  /*4620*/  IADD3.X R20, PT, PT, RZ, ~R20, RZ, P0, !PT ;  /* 0x80000014ff147210 */ /* 0x000fe400007fe4ff */
[----:B------:R-:W-:-:S03]  /*4630*/  ISETP.GE.AND P0, PT, R22, RZ, PT ;  /* 0x000000ff1600720c */ /* 0x000fc60003f06270 */
[----:B------:R-:W-:Y:S01]  /*4640*/  IMAD.WIDE.U32 R14, P6, R15, R20, R14 ;  /* 0x000000140f0e7225 */ /* 0x000fe200078c000e */
[----:B------:R-:W-:-:S03]  /*4650*/  SEL R27, R27, R24, !P0 ;  /* 0x000000181b1b7207 */ /* 0x000fc60004000000 */
[----:B------:R-:W-:-:S04]  /*4660*/  IMAD.HI.U32 R28, R25, R20, RZ ;  /* 0x00000014191c7227 */ /* 0x000fc800078e00ff */
[C---:B------:R-:W-:Y:S01]  /*4670*/  IMAD R26, R25.reuse, R20, RZ ;  /* 0x00000014191a7224 */ /* 0x040fe200078e02ff */
[----:B------:R-:W-:Y:S01]  /*4680*/  IADD3.X R20, PT, PT, R28, R25, RZ, P6, !PT ;  /* 0x000000191c147210 */ /* 0x000fe200037fe4ff */
[----:B------:R-:W-:Y:S01]  /*4690*/  IMAD.HI.U32 R15, P6, R25, R21, R14 ;  /* 0x00000015190f7227 */ /* 0x000fe200078c000e */
[----:B------:R-:W-:-:S04]  /*46a0*/  IADD3.X R21, PT, PT, RZ, ~R22, RZ, P5, !PT ;  /* 0x80000016ff157210 */ /* 0x000fc80002ffe4ff */
[----:B------:R-:W-:Y:S01]  /*46b0*/  IADD3 R26, P5, PT, R26, R15, RZ ;  /* 0x0000000f1a1a7210 */ /* 0x000fe20007fbe0ff */
[----:B------:R-:W-:Y:S01]  /*46c0*/  HFMA2 R15, -RZ, RZ, 0, 0 ;  /* 0x00000000ff0f7431 */ /* 0x000fe200000001ff */
[----:B------:R-:W-:Y:S02]  /*46d0*/  SEL R21, R21, R22, !P0 ;  /* 0x0000001615157207 */ /* 0x000fe40004000000 */
[----:B------:R-:W-:Y:S01]  /*46e0*/  IADD3.X R20, PT, PT, RZ, RZ, R20, P5, P6 ;  /* 0x000000ffff147210 */ /* 0x000fe20002fec414 */
[----:B------:R-:W-:-:S04]  /*46f0*/  IMAD.HI.U32 R14, R26, R27, RZ ;  /* 0x0000001b1a0e7227 */ /* 0x000fc800078e00ff */
[-C--:B------:R-:W-:Y:S02]  /*4700*/  IMAD R25, R20, R21.reuse, RZ ;  /* 0x0000001514197224 */ /* 0x080fe400078e02ff */
[----:B------:R-:W-:-:S04]  /*4710*/  IMAD.WIDE.U32 R14, R26, R21, R14 ;  /* 0x000000151a0e7225 */ /* 0x000fc800078e000e */
[----:B------:R-:W-:-:S04]  /*4720*/  IMAD.HI.U32 R29, R20, R21, RZ ;  /* 0x00000015141d7227 */ /* 0x000fc800078e00ff */
[----:B------:R-:W-:-:S05]  /*4730*/  IMAD.HI.U32 R14, P0, R20, R27, R14 ;  /* 0x0000001b140e7227 */ /* 0x000fca000780000e */
[----:B------:R-:W-:Y:S02]  /*4740*/  IADD3 R25, P5, PT, R25, R14, RZ ;  /* 0x0000000e19197210 */ /* 0x000fe40007fbe0ff */
[----:B------:R-:W-:-:S03]  /*4750*/  IADD3.X R29, PT, PT, R29, RZ, RZ, P0, !PT ;  /* 0x000000ff1d1d7210 */ /* 0x000fc600007fe4ff */
[----:B------:R-:W-:Y:S01]  /*4760*/  IMAD.WIDE.U32 R14, R25, R12, RZ ;  /* 0x0000000c190e7225 */ /* 0x000fe200078e00ff */
[----:B------:R-:W-:-:S03]  /*4770*/  IADD3.X R29, PT, PT, RZ, R29, RZ, P5, !PT ;  /* 0x0000001dff1d7210 */ /* 0x000fc60002ffe4ff */
[----:B------:R-:W-:Y:S01]  /*4780*/  IMAD R15, R25, R13, R15 ;  /* 0x0000000d190f7224 */ /* 0x000fe200078e020f */
[----:B------:R-:W-:-:S03]  /*4790*/  IADD3 R27, P5, PT, -R14, R27, RZ ;  /* 0x0000001b0e1b7210 */ /* 0x000fc60007fbe1ff */
[-C--:B------:R-:W-:Y:S01]  /*47a0*/  IMAD R14, R29, R12.reuse, R15 ;  /* 0x0000000c1d0e7224 */ /* 0x080fe200078e020f */
[----:B------:R-:W-:-:S03]  /*47b0*/  ISETP.GE.U32.AND P0, PT, R27, R12, PT ;  /* 0x0000000c1b00720c */ /* 0x000fc60003f06070 */
[----:B------:R-:W-:Y:S01]  /*47c0*/  IMAD.X R21, R21, 0x1, ~R14, P5 ;  /* 0x0000000115157824 */ /* 0x000fe200028e0e0e */
[----:B------:R-:W-:Y:S02]  /*47d0*/  IADD3 R20, P5, PT, R27, -R12, RZ ;  /* 0x8000000c1b147210 */ /* 0x000fe40007fbe0ff */
[----:B------:R-:W-:Y:S02]  /*47e0*/  IADD3 R14, P6, PT, R25, 0x1, RZ ;  /* 0x00000001190e7810 */ /* 0x000fe40007fde0ff */
[CC--:B------:R-:W-:Y:S02]  /*47f0*/  ISETP.GE.U32.AND.EX P0, PT, R21.reuse, R13.reuse, PT, P0 ;  /* 0x0000000d1500720c */ /* 0x0c0fe40003f06100 */
[----:B------:R-:W-:Y:S02]  /*4800*/  IADD3.X R15, PT, PT, R21, ~R13, RZ, P5, !PT ;  /* 0x8000000d150f7210 */ /* 0x000fe40002ffe4ff */
[----:B------:R-:W-:Y:S02]  /*4810*/  SEL R27, R20, R27, P0 ;  /* 0x0000001b141b7207 */ /* 0x000fe40000000000 */
[----:B------:R-:W-:-:S02]  /*4820*/  IADD3.X R20, PT, PT, RZ, R29, RZ, P6, !PT ;  /* 0x0000001dff147210 */ /* 0x000fc400037fe4ff */
[----:B------:R-:W-:Y:S02]  /*4830*/  SEL R15, R15, R21, P0 ;  /* 0x000000150f0f7207 */ /* 0x000fe40000000000 */
[----:B------:R-:W-:Y:S02]  /*4840*/  SEL R14, R14, R25, P0 ;  /* 0x000000190e0e7207 */ /* 0x000fe40000000000 */
[----:B------:R-:W-:Y:S02]  /*4850*/  ISETP.GE.U32.AND P5, PT, R27, R12, PT ;  /* 0x0000000c1b00720c */ /* 0x000fe40003fa6070 */
[----:B------:R-:W-:Y:S02]  /*4860*/  SEL R20, R20, R29, P0 ;  /* 0x0000001d14147207 */ /* 0x000fe40000000000 */
[----:B------:R-:W-:Y:S02]  /*4870*/  IADD3 R21, P6, PT, R14, 0x1, RZ ;  /* 0x000000010e157810 */ /* 0x000fe40007fde0ff */
[----:B------:R-:W-:-:S02]  /*4880*/  ISETP.GE.U32.AND.EX P0, PT, R15, R13, PT, P5 ;  /* 0x0000000d0f00720c */ /* 0x000fc40003f06150 */
[----:B------:R-:W-:Y:S02]  /*4890*/  IADD3.X R15, PT, PT, RZ, R20, RZ, P6, !PT ;  /* 0x00000014ff0f7210 */ /* 0x000fe400037fe4ff */
[----:B------:R-:W-:Y:S02]  /*48a0*/  SEL R14, R21, R14, P0 ;  /* 0x0000000e150e7207 */ /* 0x000fe40000000000 */
[----:B------:R-:W-:Y:S02]  /*48b0*/  LOP3.LUT R12, R3, R22, RZ, 0x3c, !PT ;  /* 0x00000016030c7212 */ /* 0x000fe400078e3cff */
[----:B------:R-:W-:Y:S02]  /*48c0*/  SEL R15, R15, R20, P0 ;  /* 0x000000140f0f7207 */ /* 0x000fe40000000000 */
[----:B------:R-:W-:Y:S02]  /*48d0*/  IADD3 R13, P6, PT, RZ, -R14, RZ ;  /* 0x8000000eff0d7210 */ /* 0x000fe40007fde0ff */
[----:B------:R-:W-:-:S02]  /*48e0*/  ISETP.GE.AND P5, PT, R12, RZ, PT ;  /* 0x000000ff0c00720c */ /* 0x000fc40003fa6270 */
[-C--:B------:R-:W-:Y:S02]  /*48f0*/  IADD3.X R12, PT, PT, RZ, ~R15.reuse, RZ, P6, !PT ;  /* 0x8000000fff0c7210 */ /* 0x080fe400037fe4ff */
[----:B------:R-:W-:Y:S02]  /*4900*/  ISETP.NE.U32.AND P0, PT, R4, RZ, PT ;  /* 0x000000ff0400720c */ /* 0x000fe40003f05070 */
[----:B------:R-:W-:Y:S01]  /*4910*/  SEL R4, R13, R14, !P5 ;  /* 0x0000000e0d047207 */ /* 0x000fe20006800000 */
[----:B------:R-:W-:Y:S01]  /*4920*/  HFMA2 R13, -RZ, RZ, 0, 0 ;  /* 0x00000000ff0d7431 */ /* 0x000fe200000001ff */
[----:B------:R-:W-:Y:S02]  /*4930*/  SEL R15, R12, R15, !P5 ;  /* 0x0000000f0c0f7207 */ /* 0x000fe40006800000 */
[----:B------:R-:W-:Y:S02]  /*4940*/  MOV R12, R23 ;  /* 0x00000017000c7202 */ /* 0x000fe40000000f00 */
[----:B------:R-:W-:-:S04]  /*4950*/  ISETP.NE.AND.EX P0, PT, R3, RZ, PT, P0 ;  /* 0x000000ff0300720c */ /* 0x000fc80003f05300 */
[----:B------:R-:W-:Y:S02]  /*4960*/  SEL R4, R4, 0xffffffff, P0 ;  /* 0xffffffff04047807 */ /* 0x000fe40000000000 */
[----:B------:R-:W-:Y:S01]  /*4970*/  SEL R15, R15, 0xffffffff, P0 ;  /* 0xffffffff0f0f7807 */ /* 0x000fe20000000000 */
[----:B------:R-:W-:Y:S06]  /*4980*/  RET.REL.NODEC R12 `(_Z24chunk_scan_bwd_dB_kernelPKfS0_S0_S0_Pfllllllll) ;  /* 0xffffffb40c9c7950 */ /* 0x000fec0003c3ffff */
.L_x_49:
[----:B------:R-:W-:-:S00]  /*4990*/  BRA `(.L_x_49) ;  /* 0xfffffffc00fc7947 */ /* 0x000fc0000383ffff */
[----:B------:R-:W-:-:S00]  /*49a0*/  NOP ;  /* 0x0000000000007918 */ /* 0x000fc00000000000 */
        /* <DEDUP_REMOVED lines=13> */
.L_x_598:


//--------------------- .text._Z24chunk_scan_bwd_dx_kernelPKfS0_S0_S0_S0_PfS1_S1_S1_lllll --------------------------
	.section	.text._Z24chunk_scan_bwd_dx_kernelPKfS0_S0_S0_S0_PfS1_S1_S1_lllll,"ax",@progbits
	.align	128
        .global         _Z24chunk_scan_bwd_dx_kernelPKfS0_S0_S0_S0_PfS1_S1_S1_lllll
        .type           _Z24chunk_scan_bwd_dx_kernelPKfS0_S0_S0_S0_PfS1_S1_S1_lllll,@function
        .size           _Z24chunk_scan_bwd_dx_kernelPKfS0_S0_S0_S0_PfS1_S1_S1_lllll,(.L_x_599 - _Z24chunk_scan_bwd_dx_kernelPKfS0_S0_S0_S0_PfS1_S1_S1_lllll)
        .other          _Z24chunk_scan_bwd_dx_kernelPKfS0_S0_S0_S0_PfS1_S1_S1_lllll,@"STO_CUDA_ENTRY STV_DEFAULT"
_Z24chunk_scan_bwd_dx_kernelPKfS0_S0_S0_S0_PfS1_S1_S1_lllll:
.text._Z24chunk_scan_bwd_dx_kernelPKfS0_S0_S0_S0_PfS1_S1_S1_lllll:
[----:B------:R-:W-:Y:S01]  /*0000*/  LDC R1, c[0x0][0x37c] ;  /* 0x0000df00ff017b82 */ /* 0x000fe20000000800 */
[----:B------:R-:W0:Y:S07]  /*0010*/  S2R R47, SR_TID.Y ;  /* 0x00000000002f7919 */ /* 0x000e2e0000002200 */
[----:B------:R-:W1:Y:S01]  /*0020*/  S2UR UR8, SR_CTAID.Y ;  /* 0x00000000000879c3 */ /* 0x000e620000002600 */
[----:B------:R-:W2:Y:S01]  /*0030*/  LDCU.64 UR6, c[0x0][0x3d0] ;  /* 0x00007a00ff0677ac */ /* 0x000ea20008000a00 */
[----:B------:R-:W3:Y:S01]  /*0040*/  S2R R46, SR_TID.X ;  /* 0x00000000002e7919 */ /* 0x000ee20000002100 */
[----:B------:R-:W4:Y:S05]  /*0050*/  LDCU.64 UR14, c[0x0][0x3e0] ;  /* 0x00007c00ff0e77ac */ /* 0x000f2a0008000a00 */
[----:B------:R-:W5:Y:S08]  /*0060*/  S2UR UR4, SR_CTAID.X ;  /* 0x00000000000479c3 */ /* 0x000f700000002500 */
[----:B------:R-:W4:Y:S08]  /*0070*/  S2UR UR20, SR_CTAID.Z ;  /* 0x00000000001479c3 */ /* 0x000f300000002700 */
[----:B------:R-:W4:Y:S01]  /*0080*/  LDC.64 R4, c[0x0][0x3c8] ;  /* 0x0000f200ff047b82 */ /* 0x000f220000000a00 */
[----:B-1----:R-:W-:-:S06]  /*0090*/  USHF.L.U32 UR8, UR8, 0x6, URZ ;  /* 0x0000000608087899 */ /* 0x002fcc00080006ff */
[----:B0-----:R-:W-:Y:S01]  /*00a0*/  LEA R54, R47, UR8, 0x2 ;  /* 0x000000082f367c11 */ /* 0x001fe2000f8e10ff */
[----:B-----5:R-:W-:Y:S01]  /*00b0*/  UIMAD.WIDE.U32 UR4, UR4, 0x40, URZ ;  /* 0x00000040040478a5 */ /* 0x020fe2000f8e00ff */
[----:B---3--:R-:W-:Y:S02]  /*00c0*/  SHF.L.U32 R2, R46, 0x2, RZ ;  /* 0x000000022e027819 */ /* 0x008fe400000006ff */
[----:B--2---:R-:W-:-:S03]  /*00d0*/  ISETP.GE.U32.AND P0, PT, R54, UR6, PT ;  /* 0x0000000636007c0c */ /* 0x004fc6000bf06070 */
[----:B------:R-:W-:Y:S02]  /*00e0*/  IADD3 R52, P3, PT, R2, UR4, RZ ;  /* 0x0000000402347c10 */ /* 0x000fe4000ff7e0ff */
[----:B------:R-:W-:Y:S02]  /*00f0*/  ISETP.GE.AND.EX P0, PT, RZ, UR7, PT, P0 ;  /* 0x00000007ff007c0c */ /* 0x000fe4000bf06300 */
[----:B----4-:R-:W-:Y:S01]  /*0100*/  ISETP.GE.U32.AND P2, PT, R52, UR14, PT ;  /* 0x0000000e34007c0c */ /* 0x010fe2000bf46070 */
[----:B------:R-:W-:Y:S01]  /*0110*/  IMAD.X R53, RZ, RZ, UR5, P3 ;  /* 0x00000005ff357e24 */ /* 0x000fe200098e06ff */
[----:B------:R-:W-:-:S04]  /*0120*/  ISETP.LE.U32.AND P1, PT, R4, UR20, PT ;  /* 0x0000001404007c0c */ /* 0x000fc8000bf23070 */
[----:B------:R-:W-:-:S04]  /*0130*/  ISETP.GE.OR.EX P0, PT, RZ, R5, P0, P1 ;  /* 0x00000005ff00720c */ /* 0x000fc80000706710 */
[----:B------:R-:W-:-:S13]  /*0140*/  ISETP.GE.OR.EX P0, PT, R53, UR15, P0, P2 ;  /* 0x0000000f35007c0c */ /* 0x000fda0008706720 */
[----:B------:R-:W-:Y:S05]  /*0150*/  @P0 EXIT ;  /* 0x000000000000094d */ /* 0x000fea0003800000 */
[----:B------:R-:W0:Y:S01]  /*0160*/  LDCU UR6, c[0x0][0x3ec] ;  /* 0x00007d80ff0677ac */ /* 0x000e220008000800 */
[----:B------:R-:W1:Y:S01]  /*0170*/  LDCU.64 UR10, c[0x0][0x358] ;  /* 0x00006b00ff0a77ac */ /* 0x000e620008000a00 */
[----:B------:R-:W2:Y:S01]  /*0180*/  LDCU.64 UR12, c[0x0][0x3e8] ;  /* 0x00007d00ff0c77ac */ /* 0x000ea20008000a00 */
[----:B0-----:R-:W-:-:S04]  /*0190*/  ULOP3.LUT UR6, UR15, UR6, URZ, 0xfc, !UPT ;  /* 0x000000060f067292 */ /* 0x001fc8000f8efcff */
[----:B------:R-:W-:-:S09]  /*01a0*/  UISETP.NE.U32.AND UP0, UPT, UR6, URZ, UPT ;  /* 0x000000ff0600728c */ /* 0x000fd2000bf05070 */
[----:B-12---:R-:W-:Y:S05]  /*01b0*/  BRA.U UP0, `(.L_x_50) ;  /* 0x0000000100547547 */ /* 0x006fea000b800000 */
[----:B------:R-:W0:Y:S01]  /*01c0*/  LDC R6, c[0x0][0x3e8] ;  /* 0x0000fa00ff067b82 */ /* 0x000e220000000800 */
[----:B------:R-:W-:Y:S01]  /*01d0*/  IMAD.MOV.U32 R59, RZ, RZ, RZ ;  /* 0x000000ffff3b7224 */ /* 0x000fe200078e00ff */
[----:B0-----:R-:W0:Y:S01]  /*01e0*/  I2F.U32.RP R0, R6 ;  /* 0x0000000600007306 */ /* 0x001e220000209000 */
[----:B------:R-:W-:-:S07]  /*01f0*/  ISETP.NE.U32.AND P2, PT, R6, RZ, PT ;  /* 0x000000ff0600720c */ /* 0x000fce0003f45070 */
[----:B0-----:R-:W0:Y:S02]  /*0200*/  MUFU.RCP R0, R0 ;  /* 0x0000000000007308 */ /* 0x001e240000001000 */
[----:B0-----:R-:W-:-:S06]  /*0210*/  IADD3 R4, PT, PT, R0, 0xffffffe, RZ ;  /* 0x0ffffffe00047810 */ /* 0x001fcc0007ffe0ff */
[----:B------:R0:W1:Y:S02]  /*0220*/  F2I.FTZ.U32.TRUNC.NTZ R5, R4 ;  /* 0x0000000400057305 */ /* 0x000064000021f000 */
[----:B0-----:R-:W-:Y:S02]  /*0230*/  HFMA2 R4, -RZ, RZ, 0, 0 ;  /* 0x00000000ff047431 */ /* 0x001fe400000001ff */
[----:B-1----:R-:W-:-:S04]  /*0240*/  IMAD.MOV R3, RZ, RZ, -R5 ;  /* 0x000000ffff037224 */ /* 0x002fc800078e0a05 */
[----:B------:R-:W-:-:S04]  /*0250*/  IMAD R3, R3, R6, RZ ;  /* 0x0000000603037224 */ /* 0x000fc800078e02ff */
[----:B------:R-:W-:-:S06]  /*0260*/  IMAD.HI.U32 R5, R5, R3, R4 ;  /* 0x0000000305057227 */ /* 0x000fcc00078e0004 */
[----:B------:R-:W-:-:S04]  /*0270*/  IMAD.HI.U32 R58, R5, UR14, RZ ;  /* 0x0000000e053a7c27 */ /* 0x000fc8000f8e00ff */
[----:B------:R-:W-:-:S04]  /*0280*/  IMAD.MOV R3, RZ, RZ, -R58 ;  /* 0x000000ffff037224 */ /* 0x000fc800078e0a3a */
[----:B------:R-:W-:-:S05]  /*0290*/  IMAD R3, R6, R3, UR14 ;  /* 0x0000000e06037e24 */ /* 0x000fca000f8e0203 */
[----:B------:R-:W-:-:S13]  /*02a0*/  ISETP.GE.U32.AND P0, PT, R3, R6, PT ;  /* 0x000000060300720c */ /* 0x000fda0003f06070 */
[----:B------:R-:W-:Y:S01]  /*02b0*/  @P0 IADD3 R3, PT, PT, R3, -R6, RZ ;  /* 0x8000000603030210 */ /* 0x000fe20007ffe0ff */
[----:B------:R-:W-:-:S03]  /*02c0*/  @P0 VIADD R58, R58, 0x1 ;  /* 0x000000013a3a0836 */ /* 0x000fc60000000000 */
[----:B------:R-:W-:-:S13]  /*02d0*/  ISETP.GE.U32.AND P1, PT, R3, R6, PT ;  /* 0x000000060300720c */ /* 0x000fda0003f26070 */
[----:B------:R-:W-:Y:S02]  /*02e0*/  @P1 IADD3 R58, PT, PT, R58, 0x1, RZ ;  /* 0x000000013a3a1810 */ /* 0x000fe40007ffe0ff */
[----:B------:R-:W-:Y:S01]  /*02f0*/  @!P2 LOP3.LUT R58, RZ, R6, RZ, 0x33, !PT ;  /* 0x00000006ff3aa212 */ /* 0x000fe200078e33ff */
[----:B------:R-:W-:Y:S06]  /*0300*/  BRA `(.L_x_51) ;  /* 0x00000000001c7947 */ /* 0x000fec0003800000 */
.L_x_50:
[----:B------:R-:W0:Y:S01]  /*0310*/  LDCU.64 UR6, c[0x0][0x3e0] ;  /* 0x00007c00ff0677ac */ /* 0x000e220008000a00 */
[----:B------:R-:W-:Y:S02]  /*0320*/  MOV R28, 0x360 ;  /* 0x00000360001c7802 */ /* 0x000fe40000000f00 */
[----:B0-----:R-:W-:Y:S01]  /*0330*/  MOV R26, UR6 ;  /* 0x00000006001a7c02 */ /* 0x001fe20008000f00 */
[----:B------:R-:W-:-:S07]  /*0340*/  IMAD.U32 R25, RZ, RZ, UR7 ;  /* 0x00000007ff197e24 */ /* 0x000fce000f8e00ff */
[----:B------:R-:W-:Y:S05]  /*0350*/  CALL.REL.NOINC `($__internal_1_$__cuda_sm20_div_s64) ;  /* 0x000000a400d07944 */ /* 0x000fea0003c00000 */
[----:B------:R-:W-:Y:S01]  /*0360*/  MOV R58, R17 ;  /* 0x00000011003a7202 */ /* 0x000fe20000000f00 */
[----:B------:R-:W-:-:S07]  /*0370*/  IMAD.MOV.U32 R59, RZ, RZ, R16 ;  /* 0x000000ffff3b7224 */ /* 0x000fce00078e0010 */
.L_x_51:
[----:B------:R-:W0:Y:S02]  /*0380*/  LDC.64 R6, c[0x0][0x3e8] ;  /* 0x0000fa00ff067b82 */ /* 0x000e240000000a00 */
[----:B0-----:R-:W-:-:S04]  /*0390*/  IADD3 R26, P0, PT, R6, 0x3f, RZ ;  /* 0x0000003f061a7810 */ /* 0x001fc80007f1e0ff */
[----:B------:R-:W-:-:S04]  /*03a0*/  IADD3.X R25, PT, PT, RZ, R7, RZ, P0, !PT ;  /* 0x00000007ff197210 */ /* 0x000fc800007fe4ff */
[----:B------:R-:W-:-:S04]  /*03b0*/  LOP3.LUT R0, R25, R7, RZ, 0xfc, !PT ;  /* 0x0000000719007212 */ /* 0x000fc800078efcff */
[----:B------:R-:W-:-:S13]  /*03c0*/  ISETP.NE.U32.AND P0, PT, R0, RZ, PT ;  /* 0x000000ff0000720c */ /* 0x000fda0003f05070 */
[----:B------:R-:W-:Y:S05]  /*03d0*/  @P0 BRA `(.L_x_52) ;  /* 0x00000000004c0947 */ /* 0x000fea0003800000 */
[----:B------:R-:W0:Y:S01]  /*03e0*/  I2F.U32.RP R7, R6 ;  /* 0x0000000600077306 */ /* 0x000e220000209000 */
[----:B------:R-:W-:-:S07]  /*03f0*/  ISETP.NE.U32.AND P2, PT, R6, RZ, PT ;  /* 0x000000ff0600720c */ /* 0x000fce0003f45070 */
[----:B0-----:R-:W0:Y:S02]  /*0400*/  MUFU.RCP R7, R7 ;  /* 0x0000000700077308 */ /* 0x001e240000001000 */
[----:B0-----:R-:W-:-:S06]  /*0410*/  VIADD R4, R7, 0xffffffe ;  /* 0x0ffffffe07047836 */ /* 0x001fcc0000000000 */
[----:B------:R0:W1:Y:S02]  /*0420*/  F2I.FTZ.U32.TRUNC.NTZ R5, R4 ;  /* 0x0000000400057305 */ /* 0x000064000021f000 */
[----:B0-----:R-:W-:Y:S01]  /*0430*/  IMAD.MOV.U32 R4, RZ, RZ, RZ ;  /* 0x000000ffff047224 */ /* 0x001fe200078e00ff */
[----:B-1----:R-:W-:-:S05]  /*0440*/  IADD3 R3, PT, PT, RZ, -R5, RZ ;  /* 0x80000005ff037210 */ /* 0x002fca0007ffe0ff */
[----:B------:R-:W-:-:S04]  /*0450*/  IMAD R3, R3, R6, RZ ;  /* 0x0000000603037224 */ /* 0x000fc800078e02ff */
[----:B------:R-:W-:-:S06]  /*0460*/  IMAD.HI.U32 R3, R5, R3, R4 ;  /* 0x0000000305037227 */ /* 0x000fcc00078e0004 */
[----:B------:R-:W-:-:S05]  /*0470*/  IMAD.HI.U32 R0, R3, R26, RZ ;  /* 0x0000001a03007227 */ /* 0x000fca00078e00ff */
[----:B------:R-:W-:-:S05]  /*0480*/  IADD3 R3, PT, PT, -R0, RZ, RZ ;  /* 0x000000ff00037210 */ /* 0x000fca0007ffe1ff */
[----:B------:R-:W-:-:S05]  /*0490*/  IMAD R3, R6, R3, R26 ;  /* 0x0000000306037224 */ /* 0x000fca00078e021a */
[----:B------:R-:W-:-:S13]  /*04a0*/  ISETP.GE.U32.AND P0, PT, R3, R6, PT ;  /* 0x000000060300720c */ /* 0x000fda0003f06070 */
[----:B------:R-:W-:Y:S01]  /*04b0*/  @P0 IMAD.IADD R3, R3, 0x1, -R6 ;  /* 0x0000000103030824 */ /* 0x000fe200078e0a06 */
[----:B------:R-:W-:-:S04]  /*04c0*/  @P0 IADD3 R0, PT, PT, R0, 0x1, RZ ;  /* 0x0000000100000810 */ /* 0x000fc80007ffe0ff */
[----:B------:R-:W-:-:S13]  /*04d0*/  ISETP.GE.U32.AND P1, PT, R3, R6, PT ;  /* 0x000000060300720c */ /* 0x000fda0003f26070 */
[----:B------:R-:W-:Y:S01]  /*04e0*/  @P1 VIADD R0, R0, 0x1 ;  /* 0x0000000100001836 */ /* 0x000fe20000000000 */
[----:B------:R-:W-:Y:S01]  /*04f0*/  @!P2 LOP3.LUT R0, RZ, R6, RZ, 0x33, !PT ;  /* 0x00000006ff00a212 */ /* 0x000fe200078e33ff */
[----:B------:R-:W-:Y:S06]  /*0500*/  BRA `(.L_x_53) ;  /* 0x00000000000c7947 */ /* 0x000fec0003800000 */
.L_x_52:
[----:B------:R-:W-:-:S07]  /*0510*/  MOV R28, 0x530 ;  /* 0x00000530001c7802 */ /* 0x000fce0000000f00 */
[----:B------:R-:W-:Y:S05]  /*0520*/  CALL.REL.NOINC `($__internal_1_$__cuda_sm20_div_s64) ;  /* 0x000000a4005c7944 */ /* 0x000fea0003c00000 */
[----:B------:R-:W-:-:S07]  /*0530*/  MOV R0, R17 ;  /* 0x0000001100007202 */ /* 0x000fce0000000f00 */
.L_x_53:
[----:B------:R-:W0:Y:S01]  /*0540*/  LDCU UR6, c[0x0][0x3ec] ;  /* 0x00007d80ff0677ac */ /* 0x000e220008000800 */
[----:B------:R-:W-:Y:S01]  /*0550*/  VIMNMX R0, PT, PT, R0, 0x8, PT ;  /* 0x0000000800007848 */ /* 0x000fe20003fe0100 */
[----:B0-----:R-:W-:-:S04]  /*0560*/  ULOP3.LUT UR6, UR5, UR6, URZ, 0xfc, !UPT ;  /* 0x0000000605067292 */ /* 0x001fc8000f8efcff */
[----:B------:R-:W-:-:S09]  /*0570*/  UISETP.NE.U32.AND UP0, UPT, UR6, URZ, UPT ;  /* 0x000000ff0600728c */ /* 0x000fd2000bf05070 */
[----:B------:R-:W-:Y:S05]  /*0580*/  BRA.U UP0, `(.L_x_54) ;  /* 0x0000000100507547 */ /* 0x000fea000b800000 */
[----:B------:R-:W0:Y:S02]  /*0590*/  LDC R6, c[0x0][0x3e8] ;  /* 0x0000fa00ff067b82 */ /* 0x000e240000000800 */
[----:B0-----:R-:W0:Y:S01]  /*05a0*/  I2F.U32.RP R7, R6 ;  /* 0x0000000600077306 */ /* 0x001e220000209000 */
        /* <DEDUP_REMOVED lines=8> */
[----:B------:R-:W-:-:S05]  /*0630*/  IMAD.HI.U32 R50, R3, UR4, RZ ;  /* 0x0000000403327c27 */ /* 0x000fca000f8e00ff */
[----:B------:R-:W-:-:S05]  /*0640*/  IADD3 R3, PT, PT, -R50, RZ, RZ ;  /* 0x000000ff32037210 */ /* 0x000fca0007ffe1ff */
[----:B------:R-:W-:-:S05]  /*0650*/  IMAD R3, R6, R3, UR4 ;  /* 0x0000000406037e24 */ /* 0x000fca000f8e0203 */
[----:B------:R-:W-:-:S13]  /*0660*/  ISETP.GE.U32.AND P0, PT, R3, R6, PT ;  /* 0x000000060300720c */ /* 0x000fda0003f06070 */
[----:B------:R-:W-:Y:S01]  /*0670*/  @P0 IMAD.IADD R3, R3, 0x1, -R6 ;  /* 0x0000000103030824 */ /* 0x000fe200078e0a06 */
[----:B------:R-:W-:-:S04]  /*0680*/  @P0 IADD3 R50, PT, PT, R50, 0x1, RZ ;  /* 0x0000000132320810 */ /* 0x000fc80007ffe0ff */
[----:B------:R-:W-:-:S13]  /*0690*/  ISETP.GE.U32.AND P1, PT, R3, R6, PT ;  /* 0x000000060300720c */ /* 0x000fda0003f26070 */
[----:B------:R-:W-:Y:S01]  /*06a0*/  @P1 VIADD R50, R50, 0x1 ;  /* 0x0000000132321836 */ /* 0x000fe20000000000 */
[----:B------:R-:W-:Y:S01]  /*06b0*/  @!P2 LOP3.LUT R50, RZ, R6, RZ, 0x33, !PT ;  /* 0x00000006ff32a212 */ /* 0x000fe200078e33ff */
[----:B------:R-:W-:Y:S06]  /*06c0*/  BRA `(.L_x_55) ;  /* 0x00000000001c7947 */ /* 0x000fec0003800000 */
.L_x_54:
[----:B------:R-:W-:Y:S01]  /*06d0*/  MOV R26, UR4 ;  /* 0x00000004001a7c02 */ /* 0x000fe20008000f00 */
[----:B------:R-:W-:Y:S01]  /*06e0*/  IMAD.U32 R27, RZ, RZ, UR5 ;  /* 0x00000005ff1b7e24 */ /* 0x000fe2000f8e00ff */
[----:B------:R-:W-:Y:S01]  /*06f0*/  MOV R24, UR4 ;  /* 0x0000000400187c02 */ /* 0x000fe20008000f00 */
[----:B------:R-:W-:Y:S01]  /*0700*/  IMAD.U32 R25, RZ, RZ, UR5 ;  /* 0x00000005ff197e24 */ /* 0x000fe2000f8e00ff */
[----:B------:R-:W-:-:S07]  /*0710*/  MOV R28, 0x730 ;  /* 0x00000730001c7802 */ /* 0x000fce0000000f00 */
[----:B------:R-:W-:Y:S05]  /*0720*/  CALL.REL.NOINC `($__internal_1_$__cuda_sm20_div_s64) ;  /* 0x000000a000dc7944 */ /* 0x000fea0003c00000 */
[----:B------:R-:W-:-:S07]  /*0730*/  MOV R50, R17 ;  /* 0x0000001100327202 */ /* 0x000fce0000000f00 */
.L_x_55:
[----:B------:R-:W-:Y:S01]  /*0740*/  IMAD R51, R47, 0x10, R46 ;  /* 0x000000102f337824 */ /* 0x000fe200078e022e */
[----:B------:R-:W-:Y:S01]  /*0750*/  SHF.L.U32 R4, R0, 0x6, RZ ;  /* 0x0000000600047819 */ /* 0x000fe200000006ff */
[----:B------:R-:W-:Y:S03]  /*0760*/  BSSY.RECONVERGENT B0, `(.L_x_56) ;  /* 0x0000105000007945 */ /* 0x000fe60003800200 */
[----:B------:R-:W-:-:S13]  /*0770*/  ISETP.GE.AND P0, PT, R51, R4, PT ;  /* 0x000000043300720c */ /* 0x000fda0003f06270 */
[----:B------:R-:W-:Y:S05]  /*0780*/  @P0 BRA `(.L_x_57) ;  /* 0x0000001000080947 */ /* 0x000fea0003800000 */
[----:B------:R-:W-:Y:S01]  /*0790*/  VIADDMNMX.U32 R3, R51, 0x100, R4, !PT ;  /* 0x0000010033037846 */ /* 0x000fe20007800004 */
[----:B------:R-:W-:Y:S01]  /*07a0*/  BSSY.RECONVERGENT B1, `(.L_x_58) ;  /* 0x0000089000017945 */ /* 0x000fe20003800200 */
[----:B------:R-:W-:Y:S02]  /*07b0*/  LOP3.LUT R4, RZ, R46, RZ, 0x33, !PT ;  /* 0x0000002eff047212 */ /* 0x000fe400078e33ff */
[----:B------:R-:W-:-:S03]  /*07c0*/  MOV R5, R51 ;  /* 0x0000003300057202 */ /* 0x000fc60000000f00 */
[----:B------:R-:W-:-:S04]  /*07d0*/  IMAD.IADD R4, R3, 0x1, R4 ;  /* 0x0000000103047824 */ /* 0x000fc800078e0204 */
[----:B------:R-:W-:-:S05]  /*07e0*/  IMAD R3, R47, -0x10, R4 ;  /* 0xfffffff02f037824 */ /* 0x000fca00078e0204 */
[C---:B------:R-:W-:Y:S02]  /*07f0*/  ISETP.GE.U32.AND P1, PT, R3.reuse, 0x300, PT ;  /* 0x000003000300780c */ /* 0x040fe40003f26070 */
[----:B------:R-:W-:-:S04]  /*0800*/  LEA.HI R12, R3, 0x1, RZ, 0x18 ;  /* 0x00000001030c7811 */ /* 0x000fc800078fc0ff */
[----:B------:R-:W-:-:S07]  /*0810*/  LOP3.LUT P0, R22, R12, 0x3, RZ, 0xc0, !PT ;  /* 0x000000030c167812 */ /* 0x000fce000780c0ff */
[----:B------:R-:W-:Y:S06]  /*0820*/  @!P1 BRA `(.L_x_59) ;  /* 0x0000000800009947 */ /* 0x000fec0003800000 */
[-C--:B------:R-:W-:Y:S01]  /*0830*/  IABS R4, R0.reuse ;  /* 0x0000000000047213 */ /* 0x080fe20000000000 */
[----:B------:R-:W0:Y:S01]  /*0840*/  S2UR UR9, SR_CgaCtaId ;  /* 0x00000000000979c3 */ /* 0x000e220000008800 */
[----:B------:R-:W-:Y:S01]  /*0850*/  UMOV UR6, 0x400 ;  /* 0x0000040000067882 */ /* 0x000fe20000000000 */
[----:B------:R-:W-:Y:S01]  /*0860*/  LOP3.LUT R12, R12, 0x1fffffc, RZ, 0xc0, !PT ;  /* 0x01fffffc0c0c7812 */ /* 0x000fe200078ec0ff */
[----:B------:R-:W1:Y:S01]  /*0870*/  I2F.RP R5, R4 ;  /* 0x0000000400057306 */ /* 0x000e620000209400 */
[----:B------:R-:W-:Y:S01]  /*0880*/  UIADD3 UR7, UPT, UPT, UR6, 0x800, URZ ;  /* 0x0000080006077890 */ /* 0x000fe2000fffe0ff */
[----:B------:R-:W-:Y:S02]  /*0890*/  ISETP.NE.AND P1, PT, R0, RZ, PT ;  /* 0x000000ff0000720c */ /* 0x000fe40003f25270 */
[----:B------:R-:W-:Y:S01]  /*08a0*/  LOP3.LUT R8, RZ, R0, RZ, 0x33, !PT ;  /* 0x00000000ff087212 */ /* 0x000fe200078e33ff */
[----:B------:R-:W-:-:S03]  /*08b0*/  IMAD.MOV R12, RZ, RZ, -R12 ;  /* 0x000000ffff0c7224 */ /* 0x000fc600078e0a0c */
[----:B-1----:R-:W1:Y:S01]  /*08c0*/  MUFU.RCP R5, R5 ;  /* 0x0000000500057308 */ /* 0x002e620000001000 */
[----:B0-----:R-:W-:Y:S02]  /*08d0*/  ULEA UR14, UR9, UR6, 0x18 ;  /* 0x00000006090e7291 */ /* 0x001fe4000f8ec0ff */
[----:B------:R-:W-:Y:S02]  /*08e0*/  UIADD3 UR6, UPT, UPT, UR6, 0x1000, URZ ;  /* 0x0000100006067890 */ /* 0x000fe4000fffe0ff */
[----:B------:R-:W-:Y:S02]  /*08f0*/  ULEA UR7, UR9, UR7, 0x18 ;  /* 0x0000000709077291 */ /* 0x000fe4000f8ec0ff */
[----:B------:R-:W-:Y:S01]  /*0900*/  ULEA UR6, UR9, UR6, 0x18 ;  /* 0x0000000609067291 */ /* 0x000fe2000f8ec0ff */
[----:B------:R-:W-:-:S03]  /*0910*/  IADD3 R10, PT, PT, R2, UR14, RZ ;  /* 0x0000000e020a7c10 */ /* 0x000fc6000fffe0ff */
[C---:B------:R-:W-:Y:S02]  /*0920*/  VIADD R11, R2.reuse, UR7 ;  /* 0x00000007020b7c36 */ /* 0x040fe40008000000 */
[----:B-1----:R-:W-:Y:S01]  /*0930*/  VIADD R6, R5, 0xffffffe ;  /* 0x0ffffffe05067836 */ /* 0x002fe20000000000 */
[----:B------:R-:W-:Y:S02]  /*0940*/  MOV R5, R51 ;  /* 0x0000003300057202 */ /* 0x000fe40000000f00 */
[----:B------:R-:W-:Y:S01]  /*0950*/  IADD3 R2, PT, PT, R2, UR6, RZ ;  /* 0x0000000602027c10 */ /* 0x000fe2000fffe0ff */
[----:B------:R0:W1:Y:S02]  /*0960*/  F2I.FTZ.U32.TRUNC.NTZ R7, R6 ;  /* 0x0000000600077305 */ /* 0x000064000021f000 */
[----:B0-----:R-:W-:Y:S01]  /*0970*/  IMAD.MOV.U32 R6, RZ, RZ, RZ ;  /* 0x000000ffff067224 */ /* 0x001fe200078e00ff */
[----:B-1----:R-:W-:-:S05]  /*0980*/  IADD3 R9, PT, PT, RZ, -R7, RZ ;  /* 0x80000007ff097210 */ /* 0x002fca0007ffe0ff */
[----:B------:R-:W-:-:S04]  /*0990*/  IMAD R9, R9, R4, RZ ;  /* 0x0000000409097224 */ /* 0x000fc800078e02ff */
[----:B------:R-:W-:Y:S01]  /*09a0*/  IMAD.HI.U32 R7, R7, R9, R6 ;  /* 0x0000000907077227 */ /* 0x000fe200078e0006 */
[----:B------:R-:W-:-:S03]  /*09b0*/  MOV R9, 0xfffffffc ;  /* 0xfffffffc00097802 */ /* 0x000fc60000000f00 */
[----:B------:R-:W-:Y:S02]  /*09c0*/  IMAD.SHL.U32 R6, R47, 0x40, RZ ;  /* 0x000000402f067824 */ /* 0x000fe400078e00ff */
[----:B------:R-:W-:-:S07]  /*09d0*/  IMAD R9, R0, R9, 0x20 ;  /* 0x0000002000097424 */ /* 0x000fce00078e0209 */
.L_x_60:
[-C--:B------:R-:W-:Y:S02]  /*09e0*/  IABS R24, R0.reuse ;  /* 0x0000000000187213 */ /* 0x080fe40000000000 */
[----:B-1----:R-:W-:Y:S02]  /*09f0*/  IABS R13, R0 ;  /* 0x00000000000d7213 */ /* 0x002fe40000000000 */
[----:B------:R-:W0:Y:S01]  /*0a00*/  I2F.RP R16, R24 ;  /* 0x0000001800107306 */ /* 0x000e220000209400 */
[----:B------:R-:W-:Y:S02]  /*0a10*/  IABS R14, R5 ;  /* 0x00000005000e7213 */ /* 0x000fe40000000000 */
[----:B------:R-:W-:Y:S02]  /*0a20*/  IADD3 R25, PT, PT, RZ, -R13, RZ ;  /* 0x8000000dff197210 */ /* 0x000fe40007ffe0ff */
[----:B------:R-:W-:Y:S01]  /*0a30*/  IADD3 R19, PT, PT, R5, 0x100, RZ ;  /* 0x0000010005137810 */ /* 0x000fe20007ffe0ff */
[----:B------:R-:W-:Y:S01]  /*0a40*/  IMAD.HI.U32 R13, R7, R14, RZ ;  /* 0x0000000e070d7227 */ /* 0x000fe200078e00ff */
[----:B------:R-:W-:-:S02]  /*0a50*/  IADD3 R23, PT, PT, R5, 0x300, RZ ;  /* 0x0000030005177810 */ /* 0x000fc40007ffe0ff */
[-C--:B------:R-:W-:Y:S01]  /*0a60*/  LOP3.LUT R26, R5, R0.reuse, RZ, 0x3c, !PT ;  /* 0x00000000051a7212 */ /* 0x080fe200078e3cff */
[----:B------:R-:W-:Y:S01]  /*0a70*/  IMAD R17, R13, R25, R14 ;  /* 0x000000190d117224 */ /* 0x000fe200078e020e */
[----:B------:R-:W-:Y:S01]  /*0a80*/  IABS R20, R23 ;  /* 0x0000001700147213 */ /* 0x000fe20000000000 */
[----:B------:R-:W-:Y:S01]  /*0a90*/  IMAD.MOV.U32 R14, RZ, RZ, RZ ;  /* 0x000000ffff0e7224 */ /* 0x000fe200078e00ff */
[----:B------:R-:W-:Y:S01]  /*0aa0*/  ISETP.GE.AND P2, PT, R26, RZ, PT ;  /* 0x000000ff1a00720c */ /* 0x000fe20003f46270 */
[----:B0-----:R-:W0:Y:S01]  /*0ab0*/  MUFU.RCP R16, R16 ;  /* 0x0000001000107308 */ /* 0x001e220000001000 */
[----:B------:R-:W-:Y:S02]  /*0ac0*/  ISETP.GT.U32.AND P6, PT, R4, R17, PT ;  /* 0x000000110400720c */ /* 0x000fe40003fc4070 */
[-C--:B------:R-:W-:Y:S02]  /*0ad0*/  LOP3.LUT R23, R23, R0.reuse, RZ, 0x3c, !PT ;  /* 0x0000000017177212 */ /* 0x080fe400078e3cff */
[----:B------:R-:W-:-:S02]  /*0ae0*/  LOP3.LUT R26, RZ, R0, RZ, 0x33, !PT ;  /* 0x00000000ff1a7212 */ /* 0x000fc400078e33ff */
[----:B------:R-:W-:-:S07]  /*0af0*/  IADD3 R12, PT, PT, R12, 0x4, RZ ;  /* 0x000000040c0c7810 */ /* 0x000fce0007ffe0ff */
[----:B------:R-:W-:Y:S02]  /*0b00*/  @!P6 IMAD.IADD R17, R17, 0x1, -R24 ;  /* 0x000000011111e824 */ /* 0x000fe400078e0a18 */
[----:B------:R-:W-:Y:S02]  /*0b10*/  @!P6 VIADD R13, R13, 0x1 ;  /* 0x000000010d0de836 */ /* 0x000fe40000000000 */
[----:B0-----:R-:W-:Y:S01]  /*0b20*/  VIADD R15, R16, 0xffffffe ;  /* 0x0ffffffe100f7836 */ /* 0x001fe20000000000 */
[----:B------:R-:W-:Y:S02]  /*0b30*/  IABS R16, R19 ;  /* 0x0000001300107213 */ /* 0x000fe40000000000 */
[----:B------:R-:W-:Y:S02]  /*0b40*/  ISETP.GE.U32.AND P4, PT, R17, R4, PT ;  /* 0x000000041100720c */ /* 0x000fe40003f86070 */
[----:B------:R-:W-:Y:S01]  /*0b50*/  LOP3.LUT R19, R19, R0, RZ, 0x3c, !PT ;  /* 0x0000000013137212 */ /* 0x000fe200078e3cff */
[----:B------:R-:W0:Y:S10]  /*0b60*/  F2I.FTZ.U32.TRUNC.NTZ R15, R15 ;  /* 0x0000000f000f7305 */ /* 0x000e34000021f000 */
[----:B------:R-:W-:-:S04]  /*0b70*/  @P4 VIADD R13, R13, 0x1 ;  /* 0x000000010d0d4836 */ /* 0x000fc80000000000 */
[----:B------:R-:W-:Y:S02]  /*0b80*/  @!P2 IMAD.MOV R13, RZ, RZ, -R13 ;  /* 0x000000ffff0da224 */ /* 0x000fe400078e0a0d */
[----:B0-----:R-:W-:-:S04]  /*0b90*/  IMAD.MOV R21, RZ, RZ, -R15 ;  /* 0x000000ffff157224 */ /* 0x001fc800078e0a0f */
[----:B------:R-:W-:-:S04]  /*0ba0*/  IMAD R21, R21, R24, RZ ;  /* 0x0000001815157224 */ /* 0x000fc800078e02ff */
[----:B------:R-:W-:Y:S01]  /*0bb0*/  IMAD.HI.U32 R27, R15, R21, R14 ;  /* 0x000000150f1b7227 */ /* 0x000fe200078e000e */
[----:B------:R-:W-:-:S03]  /*0bc0*/  IADD3 R21, PT, PT, R5, 0x200, RZ ;  /* 0x0000020005157810 */ /* 0x000fc60007ffe0ff */
[----:B------:R-:W-:Y:S01]  /*0bd0*/  IMAD.MOV.U32 R15, RZ, RZ, R16 ;  /* 0x000000ffff0f7224 */ /* 0x000fe200078e0010 */
[----:B------:R-:W-:Y:S01]  /*0be0*/  IABS R18, R21 ;  /* 0x0000001500127213 */ /* 0x000fe20000000000 */
[----:B------:R-:W-:Y:S01]  /*0bf0*/  VIADD R5, R5, 0x400 ;  /* 0x0000040005057836 */ /* 0x000fe20000000000 */
[----:B------:R-:W-:Y:S01]  /*0c00*/  LOP3.LUT R21, R21, R0, RZ, 0x3c, !PT ;  /* 0x0000000015157212 */ /* 0x000fe200078e3cff */
[----:B------:R-:W-:-:S04]  /*0c10*/  IMAD.HI.U32 R14, R27, R15, RZ ;  /* 0x0000000f1b0e7227 */ /* 0x000fc800078e00ff */
[----:B------:R-:W-:-:S04]  /*0c20*/  IMAD.HI.U32 R16, R27, R18, RZ ;  /* 0x000000121b107227 */ /* 0x000fc800078e00ff */
[-C--:B------:R-:W-:Y:S02]  /*0c30*/  IMAD R15, R14, R25.reuse, R15 ;  /* 0x000000190e0f7224 */ /* 0x080fe400078e020f */
[----:B------:R-:W-:Y:S01]  /*0c40*/  IMAD R17, R16, R25, R18 ;  /* 0x0000001910117224 */ /* 0x000fe200078e0212 */
[----:B------:R-:W-:Y:S02]  /*0c50*/  MOV R18, R20 ;  /* 0x0000001400127202 */ /* 0x000fe40000000f00 */
[C---:B------:R-:W-:Y:S02]  /*0c60*/  ISETP.GT.U32.AND P3, PT, R24.reuse, R15, PT ;  /* 0x0000000f1800720c */ /* 0x040fe40003f64070 */
[----:B------:R-:W-:Y:S01]  /*0c70*/  ISETP.GT.U32.AND P5, PT, R24, R17, PT ;  /* 0x000000111800720c */ /* 0x000fe20003fa4070 */
[----:B------:R-:W-:-:S04]  /*0c80*/  IMAD.HI.U32 R20, R27, R18, RZ ;  /* 0x000000121b147227 */ /* 0x000fc800078e00ff */
[----:B------:R-:W-:-:S05]  /*0c90*/  IMAD R18, R20, R25, R18 ;  /* 0x0000001914127224 */ /* 0x000fca00078e0212 */
[----:B------:R-:W-:Y:S02]  /*0ca0*/  ISETP.GT.U32.AND P4, PT, R24, R18, PT ;  /* 0x000000121800720c */ /* 0x000fe40003f84070 */
[-C--:B------:R-:W-:Y:S01]  /*0cb0*/  @!P3 IADD3 R15, PT, PT, R15, -R24.reuse, RZ ;  /* 0x800000180f0fb210 */ /* 0x080fe20007ffe0ff */
[----:B------:R-:W-:Y:S01]  /*0cc0*/  @!P5 VIADD R16, R16, 0x1 ;  /* 0x000000011010d836 */ /* 0x000fe20000000000 */
[-C--:B------:R-:W-:Y:S02]  /*0cd0*/  @!P5 IADD3 R17, PT, PT, R17, -R24.reuse, RZ ;  /* 0x800000181111d210 */ /* 0x080fe40007ffe0ff */
[-C--:B------:R-:W-:Y:S02]  /*0ce0*/  ISETP.GE.U32.AND P6, PT, R15, R24.reuse, PT ;  /* 0x000000180f00720c */ /* 0x080fe40003fc6070 */
[----:B------:R-:W-:Y:S02]  /*0cf0*/  ISETP.GE.U32.AND P2, PT, R17, R24, PT ;  /* 0x000000181100720c */ /* 0x000fe40003f46070 */
[----:B------:R-:W-:-:S02]  /*0d00*/  @!P3 IADD3 R14, PT, PT, R14, 0x1, RZ ;  /* 0x000000010e0eb810 */ /* 0x000fc40007ffe0ff */
[----:B------:R-:W-:Y:S01]  /*0d10*/  ISETP.NE.AND P3, PT, R0, RZ, PT ;  /* 0x000000ff0000720c */ /* 0x000fe20003f65270 */
[----:B------:R-:W-:Y:S01]  /*0d20*/  @!P4 VIADD R20, R20, 0x1 ;  /* 0x000000011414c836 */ /* 0x000fe20000000000 */
[-C--:B------:R-:W-:Y:S02]  /*0d30*/  @!P4 IADD3 R18, PT, PT, R18, -R24.reuse, RZ ;  /* 0x800000181212c210 */ /* 0x080fe40007ffe0ff */
[----:B------:R-:W-:Y:S02]  /*0d40*/  ISETP.GE.AND P4, PT, R23, RZ, PT ;  /* 0x000000ff1700720c */ /* 0x000fe40003f86270 */
[----:B------:R-:W-:Y:S01]  /*0d50*/  ISETP.GE.U32.AND P5, PT, R18, R24, PT ;  /* 0x000000181200720c */ /* 0x000fe20003fa6070 */
[----:B------:R-:W-:Y:S01]  /*0d60*/  @P6 VIADD R14, R14, 0x1 ;  /* 0x000000010e0e6836 */ /* 0x000fe20000000000 */
[----:B------:R-:W-:Y:S02]  /*0d70*/  ISETP.GE.AND P6, PT, R19, RZ, PT ;  /* 0x000000ff1300720c */ /* 0x000fe40003fc6270 */
[----:B------:R-:W-:Y:S01]  /*0d80*/  @P2 IADD3 R16, PT, PT, R16, 0x1, RZ ;  /* 0x0000000110102810 */ /* 0x000fe20007ffe0ff */
[----:B------:R-:W-:Y:S01]  /*0d90*/  IMAD.MOV.U32 R15, RZ, RZ, R14 ;  /* 0x000000ffff0f7224 */ /* 0x000fe200078e000e */
[----:B------:R-:W-:-:S02]  /*0da0*/  ISETP.GE.AND P2, PT, R21, RZ, PT ;  /* 0x000000ff1500720c */ /* 0x000fc40003f46270 */
[----:B------:R-:W-:Y:S01]  /*0db0*/  SEL R13, R26, R13, !P3 ;  /* 0x0000000d1a0d7207 */ /* 0x000fe20005800000 */
[----:B------:R-:W-:-:S04]  /*0dc0*/  IMAD.MOV.U32 R18, RZ, RZ, R16 ;  /* 0x000000ffff127224 */ /* 0x000fc800078e0010 */
[----:B------:R-:W-:Y:S01]  /*0dd0*/  IMAD R13, R9, R13, R6 ;  /* 0x0000000d090d7224 */ /* 0x000fe200078e0206 */
[----:B------:R-:W-:Y:S02]  /*0de0*/  @P5 IADD3 R20, PT, PT, R20, 0x1, RZ ;  /* 0x0000000114145810 */ /* 0x000fe40007ffe0ff */
[----:B------:R-:W-:Y:S02]  /*0df0*/  @!P6 IADD3 R15, PT, PT, -R15, RZ, RZ ;  /* 0x000000ff0f0fe210 */ /* 0x000fe40007ffe1ff */
[----:B------:R-:W-:Y:S02]  /*0e00*/  @!P4 IADD3 R20, PT, PT, -R20, RZ, RZ ;  /* 0x000000ff1414c210 */ /* 0x000fe40007ffe1ff */
[----:B------:R-:W-:Y:S02]  /*0e10*/  @!P2 IADD3 R18, PT, PT, -R18, RZ, RZ ;  /* 0x000000ff1212a210 */ /* 0x000fe40007ffe1ff */
[C---:B------:R-:W-:Y:S01]  /*0e20*/  SEL R16, R26.reuse, R15, !P3 ;  /* 0x0000000f1a107207 */ /* 0x040fe20005800000 */
[----:B------:R-:W-:Y:S01]  /*0e30*/  IMAD.IADD R15, R11, 0x1, R13 ;  /* 0x000000010b0f7824 */ /* 0x000fe200078e020d */
[----:B------:R-:W-:-:S02]  /*0e40*/  SEL R18, R26, R18, !P3 ;  /* 0x000000121a127207 */ /* 0x000fc40005800000 */
[----:B------:R-:W-:Y:S01]  /*0e50*/  IADD3 R14, PT, PT, R10, R13, RZ ;  /* 0x0000000d0a0e7210 */ /* 0x000fe20007ffe0ff */
[C-C-:B------:R-:W-:Y:S01]  /*0e60*/  IMAD R17, R9.reuse, R16, R6.reuse ;  /* 0x0000001009117224 */ /* 0x140fe200078e0206 */
[----:B------:R-:W-:Y:S01]  /*0e70*/  SEL R20, R8, R20, !P1 ;  /* 0x0000001408147207 */ /* 0x000fe20004800000 */
[----:B------:R-:W-:Y:S01]  /*0e80*/  IMAD.IADD R13, R2, 0x1, R13 ;  /* 0x00000001020d7824 */ /* 0x000fe200078e020d */
[----:B------:R-:W-:Y:S01]  /*0e90*/  ISETP.NE.AND P2, PT, R12, RZ, PT ;  /* 0x000000ff0c00720c */ /* 0x000fe20003f45270 */
[----:B------:R-:W-:Y:S01]  /*0ea0*/  IMAD R19, R9, R18, R6 ;  /* 0x0000001209137224 */ /* 0x000fe200078e0206 */
[----:B------:R0:W-:Y:S01]  /*0eb0*/  STS [R14], RZ ;  /* 0x000000ff0e007388 */ /* 0x0001e20000000800 */
[----:B------:R-:W-:-:S03]  /*0ec0*/  IADD3 R16, PT, PT, R11, R17, RZ ;  /* 0x000000110b107210 */ /* 0x000fc60007ffe0ff */
[----:B------:R1:W-:Y:S01]  /*0ed0*/  STS [R15], RZ ;  /* 0x000000ff0f007388 */ /* 0x0003e20000000800 */
[CC--:B------:R-:W-:Y:S01]  /*0ee0*/  IADD3 R18, PT, PT, R10.reuse, R19.reuse, RZ ;  /* 0x000000130a127210 */ /* 0x0c0fe20007ffe0ff */
[--C-:B0-----:R-:W-:Y:S02]  /*0ef0*/  IMAD.IADD R14, R10, 0x1, R17.reuse ;  /* 0x000000010a0e7824 */ /* 0x101fe400078e0211 */
[----:B------:R0:W-:Y:S01]  /*0f00*/  STS [R13], RZ ;  /* 0x000000ff0d007388 */ /* 0x0001e20000000800 */
[----:B------:R-:W-:Y:S02]  /*0f10*/  IMAD.IADD R17, R2, 0x1, R17 ;  /* 0x0000000102117824 */ /* 0x000fe400078e0211 */
[----:B-1----:R-:W-:Y:S01]  /*0f20*/  IMAD R15, R9, R20, R6 ;  /* 0x00000014090f7224 */ /* 0x002fe200078e0206 */
[----:B------:R1:W-:Y:S01]  /*0f30*/  STS [R14+0x400], RZ ;  /* 0x000400ff0e007388 */ /* 0x0003e20000000800 */
[----:B------:R-:W-:Y:S02]  /*0f40*/  IADD3 R6, PT, PT, R6, 0x1000, RZ ;  /* 0x0000100006067810 */ /* 0x000fe40007ffe0ff */
[----:B------:R-:W-:Y:S01]  /*0f50*/  IMAD.IADD R20, R10, 0x1, R15 ;  /* 0x000000010a147824 */ /* 0x000fe200078e020f */
[----:B------:R1:W-:Y:S01]  /*0f60*/  STS [R16+0x400], RZ ;  /* 0x000400ff10007388 */ /* 0x0003e20000000800 */
[----:B0-----:R-:W-:Y:S01]  /*0f70*/  IMAD.IADD R13, R11, 0x1, R19 ;  /* 0x000000010b0d7824 */ /* 0x001fe200078e0213 */
[----:B------:R-:W-:-:S02]  /*0f80*/  IADD3 R19, PT, PT, R2, R19, RZ ;  /* 0x0000001302137210 */ /* 0x000fc40007ffe0ff */
[----:B------:R1:W-:Y:S01]  /*0f90*/  STS [R17+0x400], RZ ;  /* 0x000400ff11007388 */ /* 0x0003e20000000800 */
[----:B------:R-:W-:Y:S01]  /*0fa0*/  IADD3 R21, PT, PT, R11, R15, RZ ;  /* 0x0000000f0b157210 */ /* 0x000fe20007ffe0ff */
[----:B------:R-:W-:Y:S02]  /*0fb0*/  IMAD.IADD R15, R2, 0x1, R15 ;  /* 0x00000001020f7824 */ /* 0x000fe400078e020f */
[----:B------:R1:W-:Y:S04]  /*0fc0*/  STS [R18+0x800], RZ ;  /* 0x000800ff12007388 */ /* 0x0003e80000000800 */
[----:B------:R1:W-:Y:S04]  /*0fd0*/  STS [R13+0x800], RZ ;  /* 0x000800ff0d007388 */ /* 0x0003e80000000800 */
[----:B------:R1:W-:Y:S04]  /*0fe0*/  STS [R19+0x800], RZ ;  /* 0x000800ff13007388 */ /* 0x0003e80000000800 */
[----:B------:R1:W-:Y:S04]  /*0ff0*/  STS [R20+0xc00], RZ ;  /* 0x000c00ff14007388 */ /* 0x0003e80000000800 */
[----:B------:R1:W-:Y:S04]  /*1000*/  STS [R21+0xc00], RZ ;  /* 0x000c00ff15007388 */ /* 0x0003e80000000800 */
[----:B------:R1:W-:Y:S01]  /*1010*/  STS [R15+0xc00], RZ ;  /* 0x000c00ff0f007388 */ /* 0x0003e20000000800 */
[----:B------:R-:W-:Y:S05]  /*1020*/  @P2 BRA `(.L_x_60) ;  /* 0xfffffff8006c2947 */ /* 0x000fea000383ffff */
.L_x_59:
[----:B------:R-:W-:Y:S05]  /*1030*/  BSYNC.RECONVERGENT B1 ;  /* 0x0000000000017941 */ /* 0x000fea0003800200 */
.L_x_58:
[----:B------:R-:W-:Y:S05]  /*1040*/  @!P0 BRA `(.L_x_57) ;  /* 0x0000000400d88947 */ /* 0x000fea0003800000 */
[----:B------:R-:W-:Y:S01]  /*1050*/  ISETP.NE.AND P1, PT, R22, 0x1, PT ;  /* 0x000000011600780c */ /* 0x000fe20003f25270 */
[----:B------:R-:W-:Y:S01]  /*1060*/  BSSY.RECONVERGENT B1, `(.L_x_61) ;  /* 0x0000049000017945 */ /* 0x000fe20003800200 */
[----:B------:R-:W-:-:S11]  /*1070*/  LOP3.LUT P0, RZ, R3, 0x100, RZ, 0xc0, !PT ;  /* 0x0000010003ff7812 */ /* 0x000fd6000780c0ff */
[----:B------:R-:W-:Y:S05]  /*1080*/  @!P1 BRA `(.L_x_62) ;  /* 0x0000000400189947 */ /* 0x000fea0003800000 */
[-C--:B------:R-:W-:Y:S01]  /*1090*/  IABS R8, R0.reuse ;  /* 0x0000000000087213 */ /* 0x080fe20000000000 */
[----:B------:R-:W-:Y:S01]  /*10a0*/  VIADD R7, R5, 0x100 ;  /* 0x0000010005077836 */ /* 0x000fe20000000000 */
[----:B------:R-:W-:Y:S01]  /*10b0*/  IABS R11, R0 ;  /* 0x00000000000b7213 */ /* 0x000fe20000000000 */
[----:B------:R-:W0:Y:S01]  /*10c0*/  S2UR UR7, SR_CgaCtaId ;  /* 0x00000000000779c3 */ /* 0x000e220000008800 */
[----:B------:R-:W2:Y:S01]  /*10d0*/  I2F.RP R4, R8 ;  /* 0x0000000800047306 */ /* 0x000ea20000209400 */
[----:B------:R-:W-:Y:S01]  /*10e0*/  IABS R10, R5 ;  /* 0x00000005000a7213 */ /* 0x000fe20000000000 */
[----:B------:R-:W-:Y:S01]  /*10f0*/  UMOV UR6, 0x400 ;  /* 0x0000040000067882 */ /* 0x000fe20000000000 */
[----:B------:R-:W-:Y:S01]  /*1100*/  IMAD.MOV R11, RZ, RZ, -R11 ;  /* 0x000000ffff0b7224 */ /* 0x000fe200078e0a0b */
[----:B------:R-:W-:-:S04]  /*1110*/  UIADD3 UR9, UPT, UPT, UR6, 0x800, URZ ;  /* 0x0000080006097890 */ /* 0x000fc8000fffe0ff */
[----:B--2---:R-:W2:Y:S01]  /*1120*/  MUFU.RCP R4, R4 ;  /* 0x0000000400047308 */ /* 0x004ea20000001000 */
[----:B0-----:R-:W-:Y:S02]  /*1130*/  ULEA UR14, UR7, UR6, 0x18 ;  /* 0x00000006070e7291 */ /* 0x001fe4000f8ec0ff */
[----:B------:R-:W-:Y:S02]  /*1140*/  UIADD3 UR6, UPT, UPT, UR6, 0x1000, URZ ;  /* 0x0000100006067890 */ /* 0x000fe4000fffe0ff */
[----:B------:R-:W-:Y:S02]  /*1150*/  ULEA UR9, UR7, UR9, 0x18 ;  /* 0x0000000907097291 */ /* 0x000fe4000f8ec0ff */
[----:B------:R-:W-:Y:S01]  /*1160*/  ULEA UR6, UR7, UR6, 0x18 ;  /* 0x0000000607067291 */ /* 0x000fe2000f8ec0ff */
[----:B--2---:R-:W-:-:S04]  /*1170*/  VIADD R2, R4, 0xffffffe ;  /* 0x0ffffffe04027836 */ /* 0x004fc80000000000 */
[----:B------:R0:W2:Y:S02]  /*1180*/  F2I.FTZ.U32.TRUNC.NTZ R3, R2 ;  /* 0x0000000200037305 */ /* 0x0000a4000021f000 */
[----:B0-----:R-:W-:Y:S01]  /*1190*/  HFMA2 R2, -RZ, RZ, 0, 0 ;  /* 0x00000000ff027431 */ /* 0x001fe200000001ff */
[----:B--2---:R-:W-:-:S05]  /*11a0*/  IADD3 R9, PT, PT, RZ, -R3, RZ ;  /* 0x80000003ff097210 */ /* 0x004fca0007ffe0ff */
[----:B------:R-:W-:-:S04]  /*11b0*/  IMAD R9, R9, R8, RZ ;  /* 0x0000000809097224 */ /* 0x000fc800078e02ff */
[----:B------:R-:W-:Y:S01]  /*11c0*/  IMAD.HI.U32 R6, R3, R9, R2 ;  /* 0x0000000903067227 */ /* 0x000fe200078e0002 */
[----:B------:R-:W-:Y:S02]  /*11d0*/  MOV R3, R10 ;  /* 0x0000000a00037202 */ /* 0x000fe40000000f00 */
[----:B------:R-:W-:Y:S01]  /*11e0*/  IABS R9, R7 ;  /* 0x0000000700097213 */ /* 0x000fe20000000000 */
[----:B------:R-:W-:Y:S01]  /*11f0*/  IMAD.MOV.U32 R10, RZ, RZ, R11 ;  /* 0x000000ffff0a7224 */ /* 0x000fe200078e000b */
[----:B------:R-:W-:Y:S01]  /*1200*/  LOP3.LUT R7, R7, R0, RZ, 0x3c, !PT ;  /* 0x0000000007077212 */ /* 0x000fe200078e3cff */
[----:B------:R-:W-:-:S04]  /*1210*/  IMAD.HI.U32 R2, R6, R3, RZ ;  /* 0x0000000306027227 */ /* 0x000fc800078e00ff */
[----:B------:R-:W-:-:S04]  /*1220*/  IMAD.HI.U32 R4, R6, R9, RZ ;  /* 0x0000000906047227 */ /* 0x000fc800078e00ff */
[-C--:B------:R-:W-:Y:S02]  /*1230*/  IMAD R3, R2, R10.reuse, R3 ;  /* 0x0000000a02037224 */ /* 0x080fe400078e0203 */
[----:B------:R-:W-:-:S03]  /*1240*/  IMAD R6, R4, R10, R9 ;  /* 0x0000000a04067224 */ /* 0x000fc600078e0209 */
[C---:B------:R-:W-:Y:S02]  /*1250*/  ISETP.GT.U32.AND P4, PT, R8.reuse, R3, PT ;  /* 0x000000030800720c */ /* 0x040fe40003f84070 */
[----:B------:R-:W-:-:S11]  /*1260*/  ISETP.GT.U32.AND P5, PT, R8, R6, PT ;  /* 0x000000060800720c */ /* 0x000fd60003fa4070 */
[-C--:B------:R-:W-:Y:S02]  /*1270*/  @!P4 IADD3 R3, PT, PT, R3, -R8.reuse, RZ ;  /* 0x800000080303c210 */ /* 0x080fe40007ffe0ff */
[----:B------:R-:W-:Y:S01]  /*1280*/  @!P5 IMAD.IADD R6, R6, 0x1, -R8 ;  /* 0x000000010606d824 */ /* 0x000fe200078e0a08 */
[----:B------:R-:W-:Y:S01]  /*1290*/  @!P4 IADD3 R2, PT, PT, R2, 0x1, RZ ;  /* 0x000000010202c810 */ /* 0x000fe20007ffe0ff */
[----:B------:R-:W-:Y:S01]  /*12a0*/  @!P5 VIADD R4, R4, 0x1 ;  /* 0x000000010404d836 */ /* 0x000fe20000000000 */
[----:B------:R-:W-:Y:S02]  /*12b0*/  ISETP.GE.U32.AND P3, PT, R3, R8, PT ;  /* 0x000000080300720c */ /* 0x000fe40003f66070 */
[----:B------:R-:W-:Y:S02]  /*12c0*/  LOP3.LUT R3, R5, R0, RZ, 0x3c, !PT ;  /* 0x0000000005037212 */ /* 0x000fe400078e3cff */
[----:B------:R-:W-:Y:S02]  /*12d0*/  ISETP.GE.U32.AND P2, PT, R6, R8, PT ;  /* 0x000000080600720c */ /* 0x000fe40003f46070 */
[----:B------:R-:W-:-:S02]  /*12e0*/  ISETP.GE.AND P1, PT, R3, RZ, PT ;  /* 0x000000ff0300720c */ /* 0x000fc40003f26270 */
[----:B------:R-:W-:Y:S02]  /*12f0*/  ISETP.GE.AND P4, PT, R7, RZ, PT ;  /* 0x000000ff0700720c */ /* 0x000fe40003f86270 */
[----:B------:R-:W-:-:S03]  /*1300*/  LOP3.LUT R3, RZ, R0, RZ, 0x33, !PT ;  /* 0x00000000ff037212 */ /* 0x000fc600078e33ff */
[----:B------:R-:W-:Y:S02]  /*1310*/  @P3 IADD3 R2, PT, PT, R2, 0x1, RZ ;  /* 0x0000000102023810 */ /* 0x000fe40007ffe0ff */
[----:B------:R-:W-:Y:S02]  /*1320*/  ISETP.NE.AND P3, PT, R0, RZ, PT ;  /* 0x000000ff0000720c */ /* 0x000fe40003f65270 */
[----:B------:R-:W-:Y:S02]  /*1330*/  @P2 VIADD R4, R4, 0x1 ;  /* 0x0000000104042836 */ /* 0x000fe40000000000 */
[----:B------:R-:W-:Y:S02]  /*1340*/  @!P1 IADD3 R2, PT, PT, -R2, RZ, RZ ;  /* 0x000000ff02029210 */ /* 0x000fe40007ffe1ff */
[----:B------:R-:W-:Y:S02]  /*1350*/  @!P4 IMAD.MOV R4, RZ, RZ, -R4 ;  /* 0x000000ffff04c224 */ /* 0x000fe400078e0a04 */
[----:B------:R-:W-:-:S03]  /*1360*/  SEL R2, R3, R2, !P3 ;  /* 0x0000000203027207 */ /* 0x000fc60005800000 */
[----:B------:R-:W-:Y:S02]  /*1370*/  SEL R4, R3, R4, !P3 ;  /* 0x0000000403047207 */ /* 0x000fe40005800000 */
[C---:B------:R-:W-:Y:S02]  /*1380*/  IADD3 R6, PT, PT, -R2.reuse, RZ, RZ ;  /* 0x000000ff02067210 */ /* 0x040fe40007ffe1ff */
[C---:B------:R-:W-:Y:S01]  /*1390*/  LEA R3, R2.reuse, UR14, 0x5 ;  /* 0x0000000e02037c11 */ /* 0x040fe2000f8e28ff */
[----:B------:R-:W-:Y:S01]  /*13a0*/  IMAD.MOV R8, RZ, RZ, -R4 ;  /* 0x000000ffff087224 */ /* 0x000fe200078e0a04 */
[C---:B------:R-:W-:Y:S02]  /*13b0*/  LEA R7, R2.reuse, UR9, 0x5 ;  /* 0x0000000902077c11 */ /* 0x040fe4000f8e28ff */
[----:B------:R-:W-:Y:S01]  /*13c0*/  LEA R9, R2, UR6, 0x5 ;  /* 0x0000000602097c11 */ /* 0x000fe2000f8e28ff */
[--C-:B------:R-:W-:Y:S01]  /*13d0*/  IMAD R2, R0, R6, R5.reuse ;  /* 0x0000000600027224 */ /* 0x100fe200078e0205 */
[----:B------:R-:W-:Y:S01]  /*13e0*/  LEA R11, R4, UR14, 0x5 ;  /* 0x0000000e040b7c11 */ /* 0x000fe2000f8e28ff */
[----:B------:R-:W-:Y:S01]  /*13f0*/  IMAD R6, R0, R8, R5 ;  /* 0x0000000800067224 */ /* 0x000fe200078e0205 */
[----:B-1----:R-:W-:Y:S01]  /*1400*/  LEA R13, R4, UR9, 0x5 ;  /* 0x00000009040d7c11 */ /* 0x002fe2000f8e28ff */
[----:B------:R-:W-:Y:S01]  /*1410*/  IMAD R7, R2, 0x4, R7 ;  /* 0x0000000402077824 */ /* 0x000fe200078e0207 */
[----:B------:R-:W-:Y:S01]  /*1420*/  LEA R15, R4, UR6, 0x5 ;  /* 0x00000006040f7c11 */ /* 0x000fe2000f8e28ff */
[----:B------:R-:W-:Y:S01]  /*1430*/  IMAD R11, R6, 0x4, R11 ;  /* 0x00000004060b7824 */ /* 0x000fe200078e020b */
[----:B------:R-:W-:-:S02]  /*1440*/  LEA R3, R2, R3, 0x2 ;  /* 0x0000000302037211 */ /* 0x000fc400078e10ff */
[----:B------:R-:W-:Y:S01]  /*1450*/  LEA R9, R2, R9, 0x2 ;  /* 0x0000000902097211 */ /* 0x000fe200078e10ff */
[C---:B------:R-:W-:Y:S01]  /*1460*/  IMAD R15, R6.reuse, 0x4, R15 ;  /* 0x00000004060f7824 */ /* 0x040fe200078e020f */
[----:B------:R-:W-:Y:S01]  /*1470*/  LEA R13, R6, R13, 0x2 ;  /* 0x0000000d060d7211 */ /* 0x000fe200078e10ff */
[----:B------:R0:W-:Y:S01]  /*1480*/  STS [R3], RZ ;  /* 0x000000ff03007388 */ /* 0x0001e20000000800 */
[----:B------:R-:W-:-:S03]  /*1490*/  IADD3 R5, PT, PT, R5, 0x200, RZ ;  /* 0x0000020005057810 */ /* 0x000fc60007ffe0ff */
[----:B------:R0:W-:Y:S04]  /*14a0*/  STS [R7], RZ ;  /* 0x000000ff07007388 */ /* 0x0001e80000000800 */
[----:B------:R0:W-:Y:S04]  /*14b0*/  STS [R9], RZ ;  /* 0x000000ff09007388 */ /* 0x0001e80000000800 */
[----:B------:R0:W-:Y:S04]  /*14c0*/  STS [R11+0x400], RZ ;  /* 0x000400ff0b007388 */ /* 0x0001e80000000800 */
[----:B------:R0:W-:Y:S04]  /*14d0*/  STS [R13+0x400], RZ ;  /* 0x000400ff0d007388 */ /* 0x0001e80000000800 */
[----:B------:R0:W-:Y:S02]  /*14e0*/  STS [R15+0x400], RZ ;  /* 0x000400ff0f007388 */ /* 0x0001e40000000800 */
.L_x_62:
[----:B------:R-:W-:Y:S05]  /*14f0*/  BSYNC.RECONVERGENT B1 ;  /* 0x0000000000017941 */ /* 0x000fea0003800200 */
.L_x_61:
[----:B------:R-:W-:Y:S05]  /*1500*/  @P0 BRA `(.L_x_57) ;  /* 0x0000000000a80947 */ /* 0x000fea0003800000 */
[-C--:B------:R-:W-:Y:S01]  /*1510*/  IABS R4, R0.reuse ;  /* 0x0000000000047213 */ /* 0x080fe20000000000 */
[----:B------:R-:W2:Y:S01]  /*1520*/  S2UR UR7, SR_CgaCtaId ;  /* 0x00000000000779c3 */ /* 0x000ea20000008800 */
[----:B0-----:R-:W-:Y:S01]  /*1530*/  IABS R7, R5 ;  /* 0x0000000500077213 */ /* 0x001fe20000000000 */
[----:B------:R-:W-:Y:S01]  /*1540*/  UMOV UR6, 0x400 ;  /* 0x0000040000067882 */ /* 0x000fe20000000000 */
[----:B------:R-:W0:Y:S01]  /*1550*/  I2F.RP R6, R4 ;  /* 0x0000000400067306 */ /* 0x000e220000209400 */
[----:B------:R-:W-:Y:S01]  /*1560*/  IABS R10, R0 ;  /* 0x00000000000a7213 */ /* 0x000fe20000000000 */
[----:B------:R-:W-:-:S06]  /*1570*/  UIADD3 UR9, UPT, UPT, UR6, 0x800, URZ ;  /* 0x0000080006097890 */ /* 0x000fcc000fffe0ff */
[----:B0-----:R-:W0:Y:S01]  /*1580*/  MUFU.RCP R6, R6 ;  /* 0x0000000600067308 */ /* 0x001e220000001000 */
[----:B--2---:R-:W-:Y:S02]  /*1590*/  ULEA UR14, UR7, UR6, 0x18 ;  /* 0x00000006070e7291 */ /* 0x004fe4000f8ec0ff */
[----:B------:R-:W-:Y:S02]  /*15a0*/  UIADD3 UR6, UPT, UPT, UR6, 0x1000, URZ ;  /* 0x0000100006067890 */ /* 0x000fe4000fffe0ff */
[----:B------:R-:W-:Y:S02]  /*15b0*/  ULEA UR9, UR7, UR9, 0x18 ;  /* 0x0000000907097291 */ /* 0x000fe4000f8ec0ff */
[----:B------:R-:W-:Y:S01]  /*15c0*/  ULEA UR6, UR7, UR6, 0x18 ;  /* 0x0000000607067291 */ /* 0x000fe2000f8ec0ff */
[----:B0-----:R-:W-:-:S04]  /*15d0*/  VIADD R2, R6, 0xffffffe ;  /* 0x0ffffffe06027836 */ /* 0x001fc80000000000 */
[----:B------:R0:W2:Y:S02]  /*15e0*/  F2I.FTZ.U32.TRUNC.NTZ R3, R2 ;  /* 0x0000000200037305 */ /* 0x0000a4000021f000 */
[----:B0-----:R-:W-:Y:S01]  /*15f0*/  IMAD.MOV.U32 R2, RZ, RZ, RZ ;  /* 0x000000ffff027224 */ /* 0x001fe200078e00ff */
[----:B--2---:R-:W-:-:S05]  /*1600*/  IADD3 R9, PT, PT, RZ, -R3, RZ ;  /* 0x80000003ff097210 */ /* 0x004fca0007ffe0ff */
[----:B------:R-:W-:-:S04]  /*1610*/  IMAD R9, R9, R4, RZ ;  /* 0x0000000409097224 */ /* 0x000fc800078e02ff */
[----:B------:R-:W-:Y:S01]  /*1620*/  IMAD.HI.U32 R8, R3, R9, R2 ;  /* 0x0000000903087227 */ /* 0x000fe200078e0002 */
[----:B------:R-:W-:-:S05]  /*1630*/  IADD3 R3, PT, PT, RZ, -R10, RZ ;  /* 0x8000000aff037210 */ /* 0x000fca0007ffe0ff */
[----:B------:R-:W-:-:S04]  /*1640*/  IMAD.HI.U32 R2, R8, R7, RZ ;  /* 0x0000000708027227 */ /* 0x000fc800078e00ff */
[----:B------:R-:W-:-:S05]  /*1650*/  IMAD R3, R2, R3, R7 ;  /* 0x0000000302037224 */ /* 0x000fca00078e0207 */
[----:B------:R-:W-:-:S13]  /*1660*/  ISETP.GT.U32.AND P1, PT, R4, R3, PT ;  /* 0x000000030400720c */ /* 0x000fda0003f24070 */
[----:B------:R-:W-:Y:S01]  /*1670*/  @!P1 IMAD.IADD R3, R3, 0x1, -R4 ;  /* 0x0000000103039824 */ /* 0x000fe200078e0a04 */
[----:B------:R-:W-:Y:S02]  /*1680*/  @!P1 IADD3 R2, PT, PT, R2, 0x1, RZ ;  /* 0x0000000102029810 */ /* 0x000fe40007ffe0ff */
[----:B------:R-:W-:Y:S02]  /*1690*/  ISETP.NE.AND P1, PT, R0, RZ, PT ;  /* 0x000000ff0000720c */ /* 0x000fe40003f25270 */
[----:B------:R-:W-:Y:S02]  /*16a0*/  ISETP.GE.U32.AND P0, PT, R3, R4, PT ;  /* 0x000000040300720c */ /* 0x000fe40003f06070 */
[----:B------:R-:W-:-:S04]  /*16b0*/  LOP3.LUT R3, R5, R0, RZ, 0x3c, !PT ;  /* 0x0000000005037212 */ /* 0x000fc800078e3cff */
[----:B------:R-:W-:-:S07]  /*16c0*/  ISETP.GE.AND P2, PT, R3, RZ, PT ;  /* 0x000000ff0300720c */ /* 0x000fce0003f46270 */
[----:B------:R-:W-:-:S06]  /*16d0*/  @P0 VIADD R2, R2, 0x1 ;  /* 0x0000000102020836 */ /* 0x000fcc0000000000 */
[----:B------:R-:W-:Y:S02]  /*16e0*/  @!P2 IADD3 R2, PT, PT, -R2, RZ, RZ ;  /* 0x000000ff0202a210 */ /* 0x000fe40007ffe1ff */
[----:B------:R-:W-:-:S04]  /*16f0*/  @!P1 LOP3.LUT R2, RZ, R0, RZ, 0x33, !PT ;  /* 0x00000000ff029212 */ /* 0x000fc800078e33ff */
[C---:B------:R-:W-:Y:S01]  /*1700*/  LEA R4, R2.reuse, UR14, 0x5 ;  /* 0x0000000e02047c11 */ /* 0x040fe2000f8e28ff */
[----:B------:R-:W-:Y:S01]  /*1710*/  IMAD.MOV R3, RZ, RZ, -R2 ;  /* 0x000000ffff037224 */ /* 0x000fe200078e0a02 */
[C---:B------:R-:W-:Y:S02]  /*1720*/  LEA R6, R2.reuse, UR9, 0x5 ;  /* 0x0000000902067c11 */ /* 0x040fe4000f8e28ff */
[----:B------:R-:W-:Y:S01]  /*1730*/  LEA R2, R2, UR6, 0x5 ;  /* 0x0000000602027c11 */ /* 0x000fe2000f8e28ff */
[----:B------:R-:W-:-:S04]  /*1740*/  IMAD R3, R0, R3, R5 ;  /* 0x0000000300037224 */ /* 0x000fc800078e0205 */
[C---:B------:R-:W-:Y:S01]  /*1750*/  IMAD R6, R3.reuse, 0x4, R6 ;  /* 0x0000000403067824 */ /* 0x040fe200078e0206 */
[C---:B------:R-:W-:Y:S02]  /*1760*/  LEA R4, R3.reuse, R4, 0x2 ;  /* 0x0000000403047211 */ /* 0x040fe400078e10ff */
[----:B------:R-:W-:-:S03]  /*1770*/  LEA R2, R3, R2, 0x2 ;  /* 0x0000000203027211 */ /* 0x000fc600078e10ff */
[----:B------:R2:W-:Y:S04]  /*1780*/  STS [R4], RZ ;  /* 0x000000ff04007388 */ /* 0x0005e80000000800 */
[----:B------:R2:W-:Y:S04]  /*1790*/  STS [R6], RZ ;  /* 0x000000ff06007388 */ /* 0x0005e80000000800 */
[----:B------:R2:W-:Y:S02]  /*17a0*/  STS [R2], RZ ;  /* 0x000000ff02007388 */ /* 0x0005e40000000800 */
.L_x_57:
[----:B------:R-:W-:Y:S05]  /*17b0*/  BSYNC.RECONVERGENT B0 ;  /* 0x0000000000007941 */ /* 0x000fea0003800200 */
.L_x_56:
[----:B0-----:R-:W0:Y:S01]  /*17c0*/  LDC.64 R10, c[0x0][0x3d8] ;  /* 0x0000f600ff0a7b82 */ /* 0x001e220000000a00 */
[----:B------:R-:W-:Y:S01]  /*17d0*/  HFMA2 R69, -RZ, RZ, 0, 0 ;  /* 0x00000000ff457431 */ /* 0x000fe200000001ff */
[----:B------:R-:W-:Y:S01]  /*17e0*/  CS2R R66, SRZ ;  /* 0x0000000000427805 */ /* 0x000fe2000001ff00 */
[----:B------:R-:W-:Y:S01]  /*17f0*/  IMAD.MOV.U32 R38, RZ, RZ, RZ ;  /* 0x000000ffff267224 */ /* 0x000fe200078e00ff */
[----:B------:R-:W-:Y:S02]  /*1800*/  CS2R R36, SRZ ;  /* 0x0000000000247805 */ /* 0x000fe4000001ff00 */
[----:B------:R-:W-:Y:S02]  /*1810*/  CS2R R64, SRZ ;  /* 0x0000000000407805 */ /* 0x000fe4000001ff00 */
[----:B------:R-:W-:Y:S02]  /*1820*/  CS2R R60, SRZ ;  /* 0x00000000003c7805 */ /* 0x000fe4000001ff00 */
[----:B------:R-:W-:-:S02]  /*1830*/  CS2R R62, SRZ ;  /* 0x00000000003e7805 */ /* 0x000fc4000001ff00 */
[----:B------:R-:W-:Y:S02]  /*1840*/  CS2R R34, SRZ ;  /* 0x0000000000227805 */ /* 0x000fe4000001ff00 */
[----:B------:R-:W-:Y:S01]  /*1850*/  CS2R R32, SRZ ;  /* 0x0000000000207805 */ /* 0x000fe2000001ff00 */
[----:B------:R-:W-:Y:S01]  /*1860*/  BAR.SYNC.DEFER_BLOCKING 0x0 ;  /* 0x0000000000007b1d */ /* 0x000fe20000010000 */
[----:B0-----:R-:W-:-:S04]  /*1870*/  ISETP.GE.U32.AND P0, PT, R10, 0x1, PT ;  /* 0x000000010a00780c */ /* 0x001fc80003f06070 */
[----:B------:R-:W-:-:S13]  /*1880*/  ISETP.GE.AND.EX P0, PT, R11, RZ, PT, P0 ;  /* 0x000000ff0b00720c */ /* 0x000fda0003f06300 */
[----:B------:R-:W-:Y:S05]  /*1890*/  @!P0 BRA `(.L_x_63) ;  /* 0x0000002400a88947 */ /* 0x000fea0003800000 */
[C---:B-1----:R-:W-:Y:S01]  /*18a0*/  VIADD R15, R51.reuse, 0x300 ;  /* 0x00000300330f7836 */ /* 0x042fe20000000000 */
[----:B------:R-:W0:Y:S01]  /*18b0*/  LDCU.64 UR14, c[0x0][0x3e0] ;  /* 0x00007c00ff0e77ac */ /* 0x000e220008000a00 */
[----:B------:R-:W-:Y:S01]  /*18c0*/  VIADD R18, R51, 0x200 ;  /* 0x0000020033127836 */ /* 0x000fe20000000000 */
[----:B--2---:R-:W-:Y:S01]  /*18d0*/  SHF.R.U32.HI R2, RZ, 0x6, R51 ;  /* 0x00000006ff027819 */ /* 0x004fe20000011633 */
[----:B------:R-:W-:Y:S01]  /*18e0*/  IMAD.MOV.U32 R7, RZ, RZ, RZ ;  /* 0x000000ffff077224 */ /* 0x000fe200078e00ff */
[----:B------:R-:W-:Y:S01]  /*18f0*/  SHF.R.U32.HI R6, RZ, 0x6, R15 ;  /* 0x00000006ff067819 */ /* 0x000fe2000001160f */
[----:B------:R-:W-:Y:S01]  /*1900*/  IMAD R19, R11, UR20, RZ ;  /* 0x000000140b137c24 */ /* 0x000fe2000f8e02ff */
[----:B------:R-:W-:Y:S01]  /*1910*/  MOV R3, RZ ;  /* 0x000000ff00037202 */ /* 0x000fe20000000f00 */
[----:B------:R-:W-:Y:S01]  /*1920*/  IMAD.MOV.U32 R13, RZ, RZ, RZ ;  /* 0x000000ffff0d7224 */ /* 0x000fe200078e00ff */
[----:B------:R-:W-:Y:S01]  /*1930*/  IADD3 R14, PT, PT, R51, 0x100, RZ ;  /* 0x00000100330e7810 */ /* 0x000fe20007ffe0ff */
[C---:B------:R-:W-:Y:S01]  /*1940*/  IMAD.WIDE.U32 R6, R10.reuse, UR20, R6 ;  /* 0x000000140a067c25 */ /* 0x040fe2000f8e0006 */
[----:B------:R-:W-:Y:S01]  /*1950*/  SHF.R.U32.HI R8, RZ, 0x6, R18 ;  /* 0x00000006ff087819 */ /* 0x000fe20000011612 */
[----:B------:R-:W1:Y:S01]  /*1960*/  LDC.64 R20, c[0x0][0x3d0] ;  /* 0x0000f400ff147b82 */ /* 0x000e620000000a00 */
[----:B------:R-:W-:Y:S01]  /*1970*/  MOV R9, RZ ;  /* 0x000000ff00097202 */ /* 0x000fe20000000f00 */
[C---:B------:R-:W-:Y:S01]  /*1980*/  IMAD.WIDE.U32 R2, R10.reuse, UR20, R2 ;  /* 0x000000140a027c25 */ /* 0x040fe2000f8e0002 */
[----:B------:R-:W-:Y:S01]  /*1990*/  SHF.R.U32.HI R12, RZ, 0x6, R14 ;  /* 0x00000006ff0c7819 */ /* 0x000fe2000001160e */
[----:B------:R-:W2:Y:S01]  /*19a0*/  LDCU.64 UR16, c[0x0][0x380] ;  /* 0x00007000ff1077ac */ /* 0x000ea20008000a00 */
[----:B------:R-:W-:Y:S01]  /*19b0*/  IADD3 R16, PT, PT, R7, R19, RZ ;  /* 0x0000001307107210 */ /* 0x000fe20007ffe0ff */
[C---:B------:R-:W-:Y:S01]  /*19c0*/  IMAD.WIDE.U32 R8, R10.reuse, UR20, R8 ;  /* 0x000000140a087c25 */ /* 0x040fe2000f8e0008 */
[----:B------:R-:W-:Y:S01]  /*19d0*/  IADD3 R3, PT, PT, R19, R3, RZ ;  /* 0x0000000313037210 */ /* 0x000fe20007ffe0ff */
[----:B------:R-:W3:Y:S01]  /*19e0*/  S2UR UR6, SR_CgaCtaId ;  /* 0x00000000000679c3 */ /* 0x000ee20000008800 */
[----:B------:R-:W-:Y:S01]  /*19f0*/  MOV R4, UR4 ;  /* 0x0000000400047c02 */ /* 0x000fe20008000f00 */
[----:B------:R-:W-:Y:S01]  /*1a00*/  IMAD.WIDE.U32 R12, R10, UR20, R12 ;  /* 0x000000140a0c7c25 */ /* 0x000fe2000f8e000c */
[----:B------:R-:W-:Y:S01]  /*1a10*/  LOP3.LUT R17, R51, 0x3f, RZ, 0xc0, !PT ;  /* 0x0000003f33117812 */ /* 0x000fe200078ec0ff */
[----:B------:R-:W4:Y:S01]  /*1a20*/  LDCU.64 UR22, c[0x0][0x388] ;  /* 0x00007100ff1677ac */ /* 0x000f220008000a00 */
[----:B------:R-:W-:Y:S01]  /*1a30*/  LEA.HI R18, R18, UR8, RZ, 0x1c ;  /* 0x0000000812127c11 */ /* 0x000fe2000f8fe0ff */
[C---:B------:R-:W-:Y:S01]  /*1a40*/  IMAD.IADD R9, R19.reuse, 0x1, R9 ;  /* 0x0000000113097824 */ /* 0x040fe200078e0209 */
[----:B------:R-:W-:Y:S01]  /*1a50*/  LEA.HI R14, R14, UR8, RZ, 0x1c ;  /* 0x000000080e0e7c11 */ /* 0x000fe2000f8fe0ff */
[----:B------:R-:W-:Y:S01]  /*1a60*/  IMAD.IADD R7, R19, 0x1, R13 ;  /* 0x0000000113077824 */ /* 0x000fe200078e020d */
[----:B------:R-:W-:Y:S01]  /*1a70*/  LOP3.LUT R56, R46, 0xf, RZ, 0xc0, !PT ;  /* 0x0000000f2e387812 */ /* 0x000fe200078ec0ff */
[----:B0-----:R-:W-:Y:S01]  /*1a80*/  IMAD R3, R3, UR14, RZ ;  /* 0x0000000e03037c24 */ /* 0x001fe2000f8e02ff */
[----:B------:R-:W0:Y:S01]  /*1a90*/  LDCU.64 UR24, c[0x0][0x3e0] ;  /* 0x00007c00ff1877ac */ /* 0x000e220008000a00 */
[----:B------:R-:W-:-:S02]  /*1aa0*/  IMAD R9, R9, UR14, RZ ;  /* 0x0000000e09097c24 */ /* 0x000fc4000f8e02ff */
[----:B------:R-:W-:Y:S01]  /*1ab0*/  IMAD R13, R16, UR14, RZ ;  /* 0x0000000e100d7c24 */ /* 0x000fe2000f8e02ff */
[----:B------:R-:W-:Y:S01]  /*1ac0*/  LEA.HI R16, R51, UR8, RZ, 0x1c ;  /* 0x0000000833107c11 */ /* 0x000fe2000f8fe0ff */
[----:B------:R-:W-:Y:S01]  /*1ad0*/  IMAD.U32 R5, RZ, RZ, UR5 ;  /* 0x00000005ff057e24 */ /* 0x000fe2000f8e00ff */
[----:B------:R-:W-:Y:S01]  /*1ae0*/  UMOV UR5, 0x400 ;  /* 0x0000040000057882 */ /* 0x000fe20000000000 */
[----:B------:R-:W-:Y:S01]  /*1af0*/  IMAD R23, R2, UR15, R3 ;  /* 0x0000000f02177c24 */ /* 0x000fe2000f8e0203 */
[----:B------:R-:W-:Y:S01]  /*1b00*/  UIADD3 UR4, UPT, UPT, UR5, 0x1800, URZ ;  /* 0x0000180005047890 */ /* 0x000fe2000fffe0ff */
[----:B------:R-:W-:Y:S01]  /*1b10*/  IMAD R25, R8, UR15, R9 ;  /* 0x0000000f08197c24 */ /* 0x000fe2000f8e0209 */
[----:B------:R-:W-:Y:S01]  /*1b20*/  UIADD3 UR5, UPT, UPT, UR5, 0x2800, URZ ;  /* 0x0000280005057890 */ /* 0x000fe2000fffe0ff */
[----:B------:R-:W-:Y:S01]  /*1b30*/  IMAD R19, R7, UR14, RZ ;  /* 0x0000000e07137c24 */ /* 0x000fe2000f8e02ff */
[----:B------:R-:W0:Y:S01]  /*1b40*/  LDCU.64 UR26, c[0x0][0x3d8] ;  /* 0x00007b00ff1a77ac */ /* 0x000e220008000a00 */
[----:B------:R-:W-:-:S02]  /*1b50*/  IMAD R13, R6, UR15, R13 ;  /* 0x0000000f060d7c24 */ /* 0x000fc4000f8e020d */
[--C-:B------:R-:W-:Y:S01]  /*1b60*/  IMAD.WIDE.U32 R2, R2, UR14, R4.reuse ;  /* 0x0000000e02027c25 */ /* 0x100fe2000f8e0004 */
[----:B---3--:R-:W-:Y:S02]  /*1b70*/  ULEA UR4, UR6, UR4, 0x18 ;  /* 0x0000000406047291 */ /* 0x008fe4000f8ec0ff */
[----:B------:R-:W-:Y:S01]  /*1b80*/  ULEA UR5, UR6, UR5, 0x18 ;  /* 0x0000000506057291 */ /* 0x000fe2000f8ec0ff */
[--C-:B------:R-:W-:Y:S01]  /*1b90*/  IMAD.WIDE.U32 R8, R8, UR14, R4.reuse ;  /* 0x0000000e08087c25 */ /* 0x100fe2000f8e0004 */
[----:B------:R-:W-:Y:S01]  /*1ba0*/  IADD3 R24, P3, PT, R17, R2, RZ ;  /* 0x0000000211187210 */ /* 0x000fe20007f7e0ff */
[----:B------:R-:W-:Y:S01]  /*1bb0*/  USHF.L.U64.HI UR6, UR14, 0x6, UR15 ;  /* 0x000000060e067899 */ /* 0x000fe2000801020f */
[----:B------:R-:W-:Y:S01]  /*1bc0*/  LEA R49, R47, UR4, 0x8 ;  /* 0x000000042f317c11 */ /* 0x000fe2000f8e40ff */
[--C-:B------:R-:W-:Y:S01]  /*1bd0*/  IMAD.WIDE.U32 R6, R6, UR14, R4.reuse ;  /* 0x0000000e06067c25 */ /* 0x100fe2000f8e0004 */
[----:B------:R-:W-:Y:S01]  /*1be0*/  IADD3 R22, P1, PT, R17, R8, RZ ;  /* 0x0000000811167210 */ /* 0x000fe20007f3e0ff */
[----:B------:R-:W-:Y:S01]  /*1bf0*/  UMOV UR4, URZ ;  /* 0x000000ff00047c82 */ /* 0x000fe20008000000 */
[----:B------:R-:W-:Y:S01]  /*1c00*/  IADD3.X R3, PT, PT, R3, R23, RZ, P3, !PT ;  /* 0x0000001703037210 */ /* 0x000fe20001ffe4ff */
[----:B------:R-:W-:Y:S01]  /*1c10*/  IMAD.WIDE.U32 R4, R12, UR14, R4 ;  /* 0x0000000e0c047c25 */ /* 0x000fe2000f8e0004 */
[----:B------:R-:W-:-:S02]  /*1c20*/  IADD3 R8, P0, PT, R17, R6, RZ ;  /* 0x0000000611087210 */ /* 0x000fc40007f1e0ff */
[----:B------:R-:W-:Y:S01]  /*1c30*/  SHF.L.U64.HI R3, R24, 0x2, R3 ;  /* 0x0000000218037819 */ /* 0x000fe20000010203 */
[----:B------:R-:W-:Y:S01]  /*1c40*/  IMAD R19, R12, UR15, R19 ;  /* 0x0000000f0c137c24 */ /* 0x000fe2000f8e0213 */
[----:B------:R-:W-:Y:S01]  /*1c50*/  IADD3 R2, P2, PT, R17, R4, RZ ;  /* 0x0000000411027210 */ /* 0x000fe20007f5e0ff */
[----:B------:R-:W-:Y:S01]  /*1c60*/  IMAD.X R25, R9, 0x1, R25, P1 ;  /* 0x0000000109197824 */ /* 0x000fe200008e0619 */
[----:B------:R-:W-:Y:S01]  /*1c70*/  MOV R17, RZ ;  /* 0x000000ff00117202 */ /* 0x000fe20000000f00 */
[----:B------:R-:W-:Y:S01]  /*1c80*/  IMAD.MOV.U32 R57, RZ, RZ, RZ ;  /* 0x000000ffff397224 */ /* 0x000fe200078e00ff */
[----:B------:R-:W-:Y:S01]  /*1c90*/  IADD3.X R23, PT, PT, R7, R13, RZ, P0, !PT ;  /* 0x0000000d07177210 */ /* 0x000fe200007fe4ff */
[----:B------:R-:W-:Y:S01]  /*1ca0*/  IMAD.X R9, R5, 0x1, R19, P2 ;  /* 0x0000000105097824 */ /* 0x000fe200010e0613 */
[----:B------:R-:W-:Y:S01]  /*1cb0*/  LEA.HI R4, R15, UR8, RZ, 0x1c ;  /* 0x000000080f047c11 */ /* 0x000fe2000f8fe0ff */
[----:B-1----:R-:W-:Y:S01]  /*1cc0*/  IMAD R13, R21, UR20, RZ ;  /* 0x00000014150d7c24 */ /* 0x002fe2000f8e02ff */
[----:B------:R-:W-:Y:S01]  /*1cd0*/  MOV R5, RZ ;  /* 0x000000ff00057202 */ /* 0x000fe20000000f00 */
[----:B------:R-:W-:Y:S01]  /*1ce0*/  IMAD.WIDE.U32 R16, R20, UR20, R16 ;  /* 0x0000001414107c25 */ /* 0x000fe2000f8e0010 */
[----:B------:R-:W-:-:S02]  /*1cf0*/  SHF.L.U64.HI R9, R2, 0x2, R9 ;  /* 0x0000000202097819 */ /* 0x000fc40000010209 */
[----:B------:R-:W-:Y:S01]  /*1d00*/  LEA R48, R46, UR5, 0x4 ;  /* 0x000000052e307c11 */ /* 0x000fe2000f8e20ff */
[----:B------:R-:W-:Y:S01]  /*1d10*/  IMAD.MOV.U32 R19, RZ, RZ, RZ ;  /* 0x000000ffff137224 */ /* 0x000fe200078e00ff */
[----:B------:R-:W-:Y:S01]  /*1d20*/  IADD3 R7, PT, PT, R17, R13, RZ ;  /* 0x0000000d11077210 */ /* 0x000fe20007ffe0ff */
[----:B------:R-:W-:Y:S01]  /*1d30*/  IMAD.MOV.U32 R15, RZ, RZ, RZ ;  /* 0x000000ffff0f7224 */ /* 0x000fe200078e00ff */
[----:B------:R-:W-:Y:S01]  /*1d40*/  UMOV UR5, URZ ;  /* 0x000000ff00057c82 */ /* 0x000fe20008000000 */
[----:B------:R-:W-:-:S04]  /*1d50*/  IMAD.WIDE.U32 R18, R20, UR20, R18 ;  /* 0x0000001414127c25 */ /* 0x000fc8000f8e0012 */
[----:B------:R-:W-:Y:S01]  /*1d60*/  IMAD.WIDE.U32 R14, R20, UR20, R14 ;  /* 0x00000014140e7c25 */ /* 0x000fe2000f8e000e */
[----:B------:R-:W-:-:S03]  /*1d70*/  IADD3 R19, PT, PT, R13, R19, RZ ;  /* 0x000000130d137210 */ /* 0x000fc60007ffe0ff */
[----:B------:R-:W-:Y:S01]  /*1d80*/  IMAD.WIDE.U32 R20, R20, UR20, R4 ;  /* 0x0000001414147c25 */ /* 0x000fe2000f8e0004 */
[----:B------:R-:W-:-:S03]  /*1d90*/  IADD3 R15, PT, PT, R13, R15, RZ ;  /* 0x0000000f0d0f7210 */ /* 0x000fc60007ffe0ff */
[-C--:B------:R-:W-:Y:S02]  /*1da0*/  IMAD R7, R7, R10.reuse, RZ ;  /* 0x0000000a07077224 */ /* 0x080fe400078e02ff */
[----:B------:R-:W-:Y:S02]  /*1db0*/  IMAD.IADD R5, R13, 0x1, R21 ;  /* 0x000000010d057824 */ /* 0x000fe400078e0215 */
[C---:B------:R-:W-:Y:S02]  /*1dc0*/  IMAD R45, R16.reuse, R11, R7 ;  /* 0x0000000b102d7224 */ /* 0x040fe400078e0207 */
[----:B------:R-:W-:-:S04]  /*1dd0*/  IMAD.WIDE.U32 R16, R16, R10, R56 ;  /* 0x0000000a10107225 */ /* 0x000fc800078e0038 */
[-C--:B------:R-:W-:Y:S01]  /*1de0*/  IMAD R21, R19, R10.reuse, RZ ;  /* 0x0000000a13157224 */ /* 0x080fe200078e02ff */
[----:B--2---:R-:W-:Y:S01]  /*1df0*/  LEA R44, P0, R16, UR16, 0x2 ;  /* 0x00000010102c7c11 */ /* 0x004fe2000f8010ff */
[-C--:B------:R-:W-:Y:S02]  /*1e00*/  IMAD R19, R5, R10.reuse, RZ ;  /* 0x0000000a05137224 */ /* 0x080fe400078e02ff */
[-C--:B------:R-:W-:Y:S02]  /*1e10*/  IMAD R15, R15, R10.reuse, RZ ;  /* 0x0000000a0f0f7224 */ /* 0x080fe400078e02ff */
[----:B------:R-:W-:Y:S02]  /*1e20*/  IMAD.IADD R45, R17, 0x1, R45 ;  /* 0x00000001112d7824 */ /* 0x000fe400078e022d */
[----:B------:R-:W-:-:S03]  /*1e30*/  IMAD.WIDE.U32 R6, R20, R10, R56 ;  /* 0x0000000a14067225 */ /* 0x000fc600078e0038 */
[----:B------:R-:W-:Y:S01]  /*1e40*/  LEA.HI.X R45, R16, UR17, R45, 0x2, P0 ;  /* 0x00000011102d7c11 */ /* 0x000fe200080f142d */
[----:B------:R-:W-:-:S04]  /*1e50*/  IMAD.WIDE.U32 R4, R14, R10, R56 ;  /* 0x0000000a0e047225 */ /* 0x000fc800078e0038 */
[-C--:B------:R-:W-:Y:S01]  /*1e60*/  IMAD R19, R20, R11.reuse, R19 ;  /* 0x0000000b14137224 */ /* 0x080fe200078e0213 */
[----:B------:R-:W-:Y:S01]  /*1e70*/  LEA R42, P2, R4, UR16, 0x2 ;  /* 0x00000010042a7c11 */ /* 0x000fe2000f8410ff */
[----:B------:R-:W-:Y:S02]  /*1e80*/  IMAD R15, R14, R11, R15 ;  /* 0x0000000b0e0f7224 */ /* 0x000fe400078e020f */
[----:B------:R-:W-:Y:S01]  /*1e90*/  IMAD.WIDE.U32 R12, R18, R10, R56 ;  /* 0x0000000a120c7225 */ /* 0x000fe200078e0038 */
[----:B------:R-:W-:Y:S02]  /*1ea0*/  LEA R10, P0, R6, UR16, 0x2 ;  /* 0x00000010060a7c11 */ /* 0x000fe4000f8010ff */
[----:B------:R-:W-:Y:S01]  /*1eb0*/  IADD3 R43, PT, PT, R5, R15, RZ ;  /* 0x0000000f052b7210 */ /* 0x000fe20007ffe0ff */
[----:B------:R-:W-:Y:S01]  /*1ec0*/  IMAD R21, R18, R11, R21 ;  /* 0x0000000b12157224 */ /* 0x000fe200078e0215 */
[----:B------:R-:W-:Y:S01]  /*1ed0*/  LEA R40, P1, R12, UR16, 0x2 ;  /* 0x000000100c287c11 */ /* 0x000fe2000f8210ff */
[----:B------:R-:W-:Y:S01]  /*1ee0*/  IMAD.IADD R11, R7, 0x1, R19 ;  /* 0x00000001070b7824 */ /* 0x000fe200078e0213 */
[----:B------:R-:W-:Y:S01]  /*1ef0*/  LEA.HI.X R43, R4, UR17, R43, 0x2, P2 ;  /* 0x00000011042b7c11 */ /* 0x000fe200090f142b */
[----:B------:R-:W-:Y:S01]  /*1f00*/  IMAD.MOV.U32 R66, RZ, RZ, RZ ;  /* 0x000000ffff427224 */ /* 0x000fe200078e00ff */
[----:B------:R-:W-:Y:S01]  /*1f10*/  IADD3 R41, PT, PT, R13, R21, RZ ;  /* 0x000000150d297210 */ /* 0x000fe20007ffe0ff */
[----:B------:R-:W-:Y:S01]  /*1f20*/  IMAD.SHL.U32 R2, R2, 0x4, RZ ;  /* 0x0000000402027824 */ /* 0x000fe200078e00ff */
[----:B------:R-:W-:Y:S01]  /*1f30*/  LEA.HI.X R11, R6, UR17, R11, 0x2, P0 ;  /* 0x00000011060b7c11 */ /* 0x000fe200080f140b */
[----:B------:R-:W-:Y:S01]  /*1f40*/  IMAD.SHL.U32 R6, R22, 0x4, RZ ;  /* 0x0000000416067824 */ /* 0x000fe200078e00ff */
[----:B------:R-:W-:-:S02]  /*1f50*/  SHF.L.U64.HI R7, R8, 0x2, R23 ;  /* 0x0000000208077819 */ /* 0x000fc40000010217 */
[----:B------:R-:W-:Y:S02]  /*1f60*/  SHF.L.U32 R4, R24, 0x2, RZ ;  /* 0x0000000218047819 */ /* 0x000fe400000006ff */
[----:B------:R-:W-:Y:S02]  /*1f70*/  SHF.L.U64.HI R5, R22, 0x2, R25 ;  /* 0x0000000216057819 */ /* 0x000fe40000010219 */
[----:B------:R-:W-:Y:S02]  /*1f80*/  SHF.L.U32 R8, R8, 0x2, RZ ;  /* 0x0000000208087819 */ /* 0x000fe400000006ff */
[----:B------:R-:W-:Y:S01]  /*1f90*/  LEA.HI.X R41, R12, UR17, R41, 0x2, P1 ;  /* 0x000000110c297c11 */ /* 0x000fe200088f1429 */
[----:B0---4-:R-:W1:Y:S06]  /*1fa0*/  LDCU.128 UR16, c[0x0][0x3d0] ;  /* 0x00007a00ff1077ac */ /* 0x011e6c0008000c00 */
.L_x_80:
[----:B------:R-:W0:Y:S01]  /*1fb0*/  S2R R12, SR_CTAID.X ;  /* 0x00000000000c7919 */ /* 0x000e220000002500 */
[C---:B------:R-:W-:Y:S01]  /*1fc0*/  ISETP.GT.U32.AND P1, PT, R51.reuse, 0x3ff, PT ;  /* 0x000003ff3300780c */ /* 0x040fe20003f24070 */
[----:B------:R-:W-:Y:S01]  /*1fd0*/  BSSY.RECONVERGENT B0, `(.L_x_64) ;  /* 0x000001c000007945 */ /* 0x000fe20003800200 */
[C---:B------:R-:W-:Y:S02]  /*1fe0*/  ISETP.GT.U32.AND P2, PT, R51.reuse, 0x2ff, PT ;  /* 0x000002ff3300780c */ /* 0x040fe40003f44070 */
[C---:B------:R-:W-:Y:S02]  /*1ff0*/  ISETP.GT.U32.AND P3, PT, R51.reuse, 0x1ff, PT ;  /* 0x000001ff3300780c */ /* 0x040fe40003f64070 */
[----:B------:R-:W-:Y:S01]  /*2000*/  ISETP.GT.U32.AND P4, PT, R51, 0xff, PT ;  /* 0x000000ff3300780c */ /* 0x000fe20003f84070 */
[----:B0-----:R-:W-:-:S03]  /*2010*/  IMAD.WIDE.U32 R12, R12, 0x40, RZ ;  /* 0x000000400c0c7825 */ /* 0x001fc600078e00ff */
[----:B------:R-:W-:-:S03]  /*2020*/  LOP3.LUT R17, R12, 0x3f, R51, 0xf8, !PT ;  /* 0x0000003f0c117812 */ /* 0x000fc600078ef833 */
[----:B------:R-:W-:Y:S06]  /*2030*/  @P1 BRA `(.L_x_65) ;  /* 0x0000000000541947 */ /* 0x000fec0003800000 */
[----:B------:R-:W0:Y:S01]  /*2040*/  S2R R15, SR_CTAID.Y ;  /* 0x00000000000f7919 */ /* 0x000e220000002600 */
[----:B------:R-:W-:Y:S02]  /*2050*/  SHF.R.U32.HI R14, RZ, 0x4, R51 ;  /* 0x00000004ff0e7819 */ /* 0x000fe40000011633 */
[----:B------:R-:W-:-:S04]  /*2060*/  IADD3 R16, P5, PT, R56, UR4, RZ ;  /* 0x0000000438107c10 */ /* 0x000fc8000ffbe0ff */
[----:B-1----:R-:W-:Y:S02]  /*2070*/  ISETP.GE.U32.AND P0, PT, R16, UR18, PT ;  /* 0x0000001210007c0c */ /* 0x002fe4000bf06070 */
[----:B0-----:R-:W-:Y:S01]  /*2080*/  LEA R14, R15, R14, 0x6 ;  /* 0x0000000e0f0e7211 */ /* 0x001fe200078e30ff */
[----:B------:R-:W-:-:S03]  /*2090*/  IMAD.X R15, RZ, RZ, UR5, P5 ;  /* 0x00000005ff0f7e24 */ /* 0x000fc6000a8e06ff */
[----:B------:R-:W-:Y:S02]  /*20a0*/  ISETP.GE.U32.AND P5, PT, R14, UR16, PT ;  /* 0x000000100e007c0c */ /* 0x000fe4000bfa6070 */
[----:B------:R-:W-:Y:S02]  /*20b0*/  ISETP.GE.AND.EX P0, PT, R15, UR19, PT, P0 ;  /* 0x000000130f007c0c */ /* 0x000fe4000bf06300 */
[----:B------:R-:W-:Y:S02]  /*20c0*/  MOV R14, RZ ;  /* 0x000000ff000e7202 */ /* 0x000fe40000000f00 */
[----:B------:R-:W-:-:S13]  /*20d0*/  ISETP.GE.U32.OR.EX P0, PT, RZ, UR17, P0, P5 ;  /* 0x00000011ff007c0c */ /* 0x000fda0008706550 */
[----:B------:R-:W2:Y:S01]  /*20e0*/  @!P0 LDG.E R14, desc[UR10][R44.64] ;  /* 0x0000000a2c0e8981 */ /* 0x000ea2000c1e1900 */
[----:B------:R-:W0:Y:S01]  /*20f0*/  S2UR UR8, SR_CgaCtaId ;  /* 0x00000000000879c3 */ /* 0x000e220000008800 */
[----:B------:R-:W-:Y:S01]  /*2100*/  UMOV UR7, 0x400 ;  /* 0x0000040000077882 */ /* 0x000fe20000000000 */
[----:B------:R-:W-:Y:S01]  /*2110*/  IMAD.SHL.U32 R15, R46, 0x4, RZ ;  /* 0x000000042e0f7824 */ /* 0x000fe200078e00ff */
[----:B------:R-:W-:Y:S01]  /*2120*/  UIADD3 UR7, UPT, UPT, UR7, 0x1800, URZ ;  /* 0x0000180007077890 */ /* 0x000fe2000fffe0ff */
[----:B------:R-:W-:-:S03]  /*2130*/  SHF.L.U32 R16, R51, 0x2, RZ ;  /* 0x0000000233107819 */ /* 0x000fc600000006ff */
[----:B------:R-:W-:Y:S02]  /*2140*/  LOP3.LUT R15, R15, 0x3c, RZ, 0xc0, !PT ;  /* 0x0000003c0f0f7812 */ /* 0x000fe400078ec0ff */
[----:B------:R-:W-:Y:S01]  /*2150*/  LOP3.LUT R16, R16, 0x1ffc0, RZ, 0xc0, !PT ;  /* 0x0001ffc010107812 */ /* 0x000fe200078ec0ff */
[----:B0-----:R-:W-:-:S06]  /*2160*/  ULEA UR7, UR8, UR7, 0x18 ;  /* 0x0000000708077291 */ /* 0x001fcc000f8ec0ff */
[----:B------:R-:W-:-:S05]  /*2170*/  IADD3 R15, PT, PT, R16, UR7, R15 ;  /* 0x00000007100f7c10 */ /* 0x000fca000fffe00f */
[----:B--2---:R0:W-:Y:S02]  /*2180*/  STS [R15], R14 ;  /* 0x0000000e0f007388 */ /* 0x0041e40000000800 */
.L_x_65:
[----:B-1----:R-:W-:Y:S05]  /*2190*/  BSYNC.RECONVERGENT B0 ;  /* 0x0000000000007941 */ /* 0x002fea0003800200 */
.L_x_64:
[----:B------:R-:W-:Y:S04]  /*21a0*/  BSSY.RECONVERGENT B0, `(.L_x_66) ;  /* 0x0000018000007945 */ /* 0x000fe80003800200 */
[----:B------:R-:W-:Y:S05]  /*21b0*/  @P2 BRA `(.L_x_67) ;  /* 0x0000000000582947 */ /* 0x000fea0003800000 */
[----:B0-----:R-:W0:Y:S01]  /*21c0*/  S2R R15, SR_CTAID.Y ;  /* 0x00000000000f7919 */ /* 0x001e220000002600 */
[----:B------:R-:W-:Y:S01]  /*21d0*/  VIADD R14, R51, 0x100 ;  /* 0x00000100330e7836 */ /* 0x000fe20000000000 */
[----:B------:R-:W-:-:S04]  /*21e0*/  IADD3 R16, P5, PT, R56, UR4, RZ ;  /* 0x0000000438107c10 */ /* 0x000fc8000ffbe0ff */
[----:B------:R-:W-:Y:S02]  /*21f0*/  SHF.R.U32.HI R14, RZ, 0x4, R14 ;  /* 0x00000004ff0e7819 */ /* 0x000fe4000001160e */
[----:B------:R-:W-:Y:S02]  /*2200*/  ISETP.GE.U32.AND P0, PT, R16, UR18, PT ;  /* 0x0000001210007c0c */ /* 0x000fe4000bf06070 */
[----:B------:R-:W-:-:S04]  /*2210*/  IADD3.X R16, PT, PT, RZ, UR5, RZ, P5, !PT ;  /* 0x00000005ff107c10 */ /* 0x000fc8000affe4ff */
[----:B------:R-:W-:Y:S01]  /*2220*/  ISETP.GE.AND.EX P5, PT, R16, UR19, PT, P0 ;  /* 0x0000001310007c0c */ /* 0x000fe2000bfa6300 */
[----:B0-----:R-:W-:-:S05]  /*2230*/  IMAD R14, R15, 0x40, R14 ;  /* 0x000000400f0e7824 */ /* 0x001fca00078e020e */
[----:B------:R-:W-:Y:S01]  /*2240*/  ISETP.GE.U32.AND P0, PT, R14, UR16, PT ;  /* 0x000000100e007c0c */ /* 0x000fe2000bf06070 */
[----:B------:R-:W-:-:S03]  /*2250*/  HFMA2 R14, -RZ, RZ, 0, 0 ;  /* 0x00000000ff0e7431 */ /* 0x000fc600000001ff */
[----:B------:R-:W-:-:S13]  /*2260*/  ISETP.GE.U32.OR.EX P0, PT, RZ, UR17, P5, P0 ;  /* 0x00000011ff007c0c */ /* 0x000fda000af06500 */
[----:B------:R-:W2:Y:S01]  /*2270*/  @!P0 LDG.E R14, desc[UR10][R42.64] ;  /* 0x0000000a2a0e8981 */ /* 0x000ea2000c1e1900 */
[----:B------:R-:W0:Y:S01]  /*2280*/  S2UR UR8, SR_CgaCtaId ;  /* 0x00000000000879c3 */ /* 0x000e220000008800 */
[----:B------:R-:W-:Y:S01]  /*2290*/  UMOV UR7, 0x400 ;  /* 0x0000040000077882 */ /* 0x000fe20000000000 */
[----:B------:R-:W-:Y:S01]  /*22a0*/  IMAD.SHL.U32 R16, R46, 0x4, RZ ;  /* 0x000000042e107824 */ /* 0x000fe200078e00ff */
[----:B------:R-:W-:Y:S01]  /*22b0*/  UIADD3 UR7, UPT, UPT, UR7, 0x1800, URZ ;  /* 0x0000180007077890 */ /* 0x000fe2000fffe0ff */
[----:B------:R-:W-:-:S03]  /*22c0*/  LEA R15, R51, 0x400, 0x2 ;  /* 0x00000400330f7811 */ /* 0x000fc600078e10ff */
[----:B------:R-:W-:Y:S02]  /*22d0*/  LOP3.LUT R16, R16, 0x3c, RZ, 0xc0, !PT ;  /* 0x0000003c10107812 */ /* 0x000fe400078ec0ff */
[----:B------:R-:W-:Y:S01]  /*22e0*/  LOP3.LUT R15, R15, 0x3ffc0, RZ, 0xc0, !PT ;  /* 0x0003ffc00f0f7812 */ /* 0x000fe200078ec0ff */
[----:B0-----:R-:W-:-:S06]  /*22f0*/  ULEA UR7, UR8, UR7, 0x18 ;  /* 0x0000000708077291 */ /* 0x001fcc000f8ec0ff */
[----:B------:R-:W-:-:S05]  /*2300*/  IADD3 R15, PT, PT, R15, UR7, R16 ;  /* 0x000000070f0f7c10 */ /* 0x000fca000fffe010 */
[----:B--2---:R1:W-:Y:S02]  /*2310*/  STS [R15], R14 ;  /* 0x0000000e0f007388 */ /* 0x0043e40000000800 */
.L_x_67:
[----:B------:R-:W-:Y:S05]  /*2320*/  BSYNC.RECONVERGENT B0 ;  /* 0x0000000000007941 */ /* 0x000fea0003800200 */
.L_x_66:
[----:B------:R-:W-:Y:S04]  /*2330*/  BSSY.RECONVERGENT B0, `(.L_x_68) ;  /* 0x0000018000007945 */ /* 0x000fe80003800200 */
[----:B------:R-:W-:Y:S05]  /*2340*/  @P3 BRA `(.L_x_69) ;  /* 0x0000000000583947 */ /* 0x000fea0003800000 */
[----:B01----:R-:W0:Y:S01]  /*2350*/  S2R R15, SR_CTAID.Y ;  /* 0x00000000000f7919 */ /* 0x003e220000002600 */
[----:B------:R-:W-:Y:S02]  /*2360*/  IADD3 R14, PT, PT, R51, 0x200, RZ ;  /* 0x00000200330e7810 */ /* 0x000fe40007ffe0ff */
[----:B------:R-:W-:Y:S02]  /*2370*/  IADD3 R16, P5, PT, R56, UR4, RZ ;  /* 0x0000000438107c10 */ /* 0x000fe4000ffbe0ff */
[----:B------:R-:W-:Y:S02]  /*2380*/  SHF.R.U32.HI R14, RZ, 0x4, R14 ;  /* 0x00000004ff0e7819 */ /* 0x000fe4000001160e */
[----:B------:R-:W-:Y:S01]  /*2390*/  ISETP.GE.U32.AND P0, PT, R16, UR18, PT ;  /* 0x0000001210007c0c */ /* 0x000fe2000bf06070 */
[----:B------:R-:W-:-:S05]  /*23a0*/  IMAD.X R16, RZ, RZ, UR5, P5 ;  /* 0x00000005ff107e24 */ /* 0x000fca000a8e06ff */
[----:B------:R-:W-:Y:S02]  /*23b0*/  ISETP.GE.AND.EX P5, PT, R16, UR19, PT, P0 ;  /* 0x0000001310007c0c */ /* 0x000fe4000bfa6300 */
[----:B0-----:R-:W-:-:S04]  /*23c0*/  LEA R14, R15, R14, 0x6 ;  /* 0x0000000e0f0e7211 */ /* 0x001fc800078e30ff */
[----:B------:R-:W-:Y:S01]  /*23d0*/  ISETP.GE.U32.AND P0, PT, R14, UR16, PT ;  /* 0x000000100e007c0c */ /* 0x000fe2000bf06070 */
[----:B------:R-:W-:-:S03]  /*23e0*/  IMAD.MOV.U32 R14, RZ, RZ, RZ ;  /* 0x000000ffff0e7224 */ /* 0x000fc600078e00ff */
[----:B------:R-:W-:-:S13]  /*23f0*/  ISETP.GE.U32.OR.EX P0, PT, RZ, UR17, P5, P0 ;  /* 0x00000011ff007c0c */ /* 0x000fda000af06500 */
[----:B------:R-:W2:Y:S01]  /*2400*/  @!P0 LDG.E R14, desc[UR10][R40.64] ;  /* 0x0000000a280e8981 */ /* 0x000ea2000c1e1900 */
[----:B------:R-:W0:Y:S01]  /*2410*/  S2UR UR8, SR_CgaCtaId ;  /* 0x00000000000879c3 */ /* 0x000e220000008800 */
[----:B------:R-:W-:Y:S01]  /*2420*/  UMOV UR7, 0x400 ;  /* 0x0000040000077882 */ /* 0x000fe20000000000 */
[----:B------:R-:W-:Y:S01]  /*2430*/  SHF.L.U32 R16, R46, 0x2, RZ ;  /* 0x000000022e107819 */ /* 0x000fe200000006ff */
[----:B------:R-:W-:Y:S01]  /*2440*/  UIADD3 UR7, UPT, UPT, UR7, 0x1800, URZ ;  /* 0x0000180007077890 */ /* 0x000fe2000fffe0ff */
[----:B------:R-:W-:Y:S02]  /*2450*/  LEA R15, R51, 0x800, 0x2 ;  /* 0x00000800330f7811 */ /* 0x000fe400078e10ff */
[----:B------:R-:W-:Y:S02]  /*2460*/  LOP3.LUT R16, R16, 0x3c, RZ, 0xc0, !PT ;  /* 0x0000003c10107812 */ /* 0x000fe400078ec0ff */
[----:B------:R-:W-:Y:S01]  /*2470*/  LOP3.LUT R15, R15, 0x3ffc0, RZ, 0xc0, !PT ;  /* 0x0003ffc00f0f7812 */ /* 0x000fe200078ec0ff */
[----:B0-----:R-:W-:-:S06]  /*2480*/  ULEA UR7, UR8, UR7, 0x18 ;  /* 0x0000000708077291 */ /* 0x001fcc000f8ec0ff */
[----:B------:R-:W-:-:S05]  /*2490*/  IADD3 R15, PT, PT, R15, UR7, R16 ;  /* 0x000000070f0f7c10 */ /* 0x000fca000fffe010 */
[----:B--2---:R2:W-:Y:S02]  /*24a0*/  STS [R15], R14 ;  /* 0x0000000e0f007388 */ /* 0x0045e40000000800 */
.L_x_69:
[----:B------:R-:W-:Y:S05]  /*24b0*/  BSYNC.RECONVERGENT B0 ;  /* 0x0000000000007941 */ /* 0x000fea0003800200 */
.L_x_68:
[----:B------:R-:W-:Y:S04]  /*24c0*/  BSSY.RECONVERGENT B0, `(.L_x_70) ;  /* 0x0000018000007945 */ /* 0x000fe80003800200 */
[----:B------:R-:W-:Y:S05]  /*24d0*/  @P4 BRA `(.L_x_71) ;  /* 0x0000000000584947 */ /* 0x000fea0003800000 */
[----:B012---:R-:W0:Y:S01]  /*24e0*/  S2R R15, SR_CTAID.Y ;  /* 0x00000000000f7919 */ /* 0x007e220000002600 */
[----:B------:R-:W-:Y:S01]  /*24f0*/  VIADD R14, R51, 0x300 ;  /* 0x00000300330e7836 */ /* 0x000fe20000000000 */
[----:B------:R-:W-:-:S04]  /*2500*/  IADD3 R16, P5, PT, R56, UR4, RZ ;  /* 0x0000000438107c10 */ /* 0x000fc8000ffbe0ff */
[----:B------:R-:W-:Y:S02]  /*2510*/  SHF.R.U32.HI R14, RZ, 0x4, R14 ;  /* 0x00000004ff0e7819 */ /* 0x000fe4000001160e */
[----:B------:R-:W-:Y:S02]  /*2520*/  ISETP.GE.U32.AND P0, PT, R16, UR18, PT ;  /* 0x0000001210007c0c */ /* 0x000fe4000bf06070 */
[----:B------:R-:W-:-:S04]  /*2530*/  IADD3.X R16, PT, PT, RZ, UR5, RZ, P5, !PT ;  /* 0x00000005ff107c10 */ /* 0x000fc8000affe4ff */
[----:B------:R-:W-:Y:S01]  /*2540*/  ISETP.GE.AND.EX P5, PT, R16, UR19, PT, P0 ;  /* 0x0000001310007c0c */ /* 0x000fe2000bfa6300 */
[----:B0-----:R-:W-:-:S05]  /*2550*/  IMAD R14, R15, 0x40, R14 ;  /* 0x000000400f0e7824 */ /* 0x001fca00078e020e */
[----:B------:R-:W-:Y:S02]  /*2560*/  ISETP.GE.U32.AND P0, PT, R14, UR16, PT ;  /* 0x000000100e007c0c */ /* 0x000fe4000bf06070 */
[----:B------:R-:W-:Y:S02]  /*2570*/  MOV R14, RZ ;  /* 0x000000ff000e7202 */ /* 0x000fe40000000f00 */
        /* <DEDUP_REMOVED lines=12> */
.L_x_71:
[----:B------:R-:W-:Y:S05]  /*2640*/  BSYNC.RECONVERGENT B0 ;  /* 0x0000000000007941 */ /* 0x000fea0003800200 */
.L_x_70:
[----:B------:R-:W-:Y:S04]  /*2650*/  BSSY.RECONVERGENT B0, `(.L_x_72) ;  /* 0x0000015000007945 */ /* 0x000fe80003800200 */
[----:B------:R-:W-:Y:S05]  /*2660*/  @P1 BRA `(.L_x_73) ;  /* 0x00000000004c1947 */ /* 0x000fea0003800000 */
[----:B0123--:R-:W-:Y:S01]  /*2670*/  LEA.HI R14, P5, R51, UR4, RZ, 0x1a ;  /* 0x00000004330e7c11 */ /* 0x00ffe2000f8bd0ff */
[----:B------:R-:W-:Y:S01]  /*2680*/  IMAD.MOV.U32 R16, RZ, RZ, RZ ;  /* 0x000000ffff107224 */ /* 0x000fe200078e00ff */
[----:B------:R-:W-:Y:S02]  /*2690*/  ISETP.GE.U32.AND P0, PT, R17, UR24, PT ;  /* 0x0000001811007c0c */ /* 0x000fe4000bf06070 */
[----:B------:R-:W-:Y:S02]  /*26a0*/  ISETP.GE.U32.AND P1, PT, R14, UR26, PT ;  /* 0x0000001a0e007c0c */ /* 0x000fe4000bf26070 */
[----:B------:R-:W-:Y:S02]  /*26b0*/  ISETP.GE.U32.AND.EX P0, PT, R13, UR25, PT, P0 ;  /* 0x000000190d007c0c */ /* 0x000fe4000bf06100 */
[----:B------:R-:W-:-:S04]  /*26c0*/  IADD3.X R14, PT, PT, RZ, UR5, RZ, P5, !PT ;  /* 0x00000005ff0e7c10 */ /* 0x000fc8000affe4ff */
[----:B------:R-:W-:-:S13]  /*26d0*/  ISETP.GE.OR.EX P0, PT, R14, UR27, P0, P1 ;  /* 0x0000001b0e007c0c */ /* 0x000fda0008706710 */
[----:B------:R-:W-:-:S04]  /*26e0*/  @!P0 IADD3 R14, P1, PT, R4, UR22, RZ ;  /* 0x00000016040e8c10 */ /* 0x000fc8000ff3e0ff */
[----:B------:R-:W-:-:S05]  /*26f0*/  @!P0 IADD3.X R15, PT, PT, R3, UR23, RZ, P1, !PT ;  /* 0x00000017030f8c10 */ /* 0x000fca0008ffe4ff */
        /* <DEDUP_REMOVED lines=10> */
.L_x_73:
[----:B------:R-:W-:Y:S05]  /*27a0*/  BSYNC.RECONVERGENT B0 ;  /* 0x0000000000007941 */ /* 0x000fea0003800200 */
.L_x_72:
[----:B------:R-:W-:Y:S04]  /*27b0*/  BSSY.RECONVERGENT B0, `(.L_x_74) ;  /* 0x0000017000007945 */ /* 0x000fe80003800200 */
[----:B------:R-:W-:Y:S05]  /*27c0*/  @P2 BRA `(.L_x_75) ;  /* 0x0000000000542947 */ /* 0x000fea0003800000 */
[----:B0123--:R-:W-:Y:S01]  /*27d0*/  VIADD R14, R51, 0x100 ;  /* 0x00000100330e7836 */ /* 0x00ffe20000000000 */
[----:B------:R-:W-:Y:S01]  /*27e0*/  ISETP.GE.U32.AND P0, PT, R17, UR24, PT ;  /* 0x0000001811007c0c */ /* 0x000fe2000bf06070 */
[----:B----4-:R-:W-:-:S03]  /*27f0*/  IMAD.MOV.U32 R16, RZ, RZ, RZ ;  /* 0x000000ffff107224 */ /* 0x010fc600078e00ff */
[----:B------:R-:W-:Y:S02]  /*2800*/  LEA.HI R14, P2, R14, UR4, RZ, 0x1a ;  /* 0x000000040e0e7c11 */ /* 0x000fe4000f85d0ff */
[----:B------:R-:W-:Y:S02]  /*2810*/  ISETP.GE.U32.AND.EX P1, PT, R13, UR25, PT, P0 ;  /* 0x000000190d007c0c */ /* 0x000fe4000bf26100 */
[----:B------:R-:W-:Y:S02]  /*2820*/  ISETP.GE.U32.AND P0, PT, R14, UR26, PT ;  /* 0x0000001a0e007c0c */ /* 0x000fe4000bf06070 */
[----:B------:R-:W-:-:S04]  /*2830*/  IADD3.X R14, PT, PT, RZ, UR5, RZ, P2, !PT ;  /* 0x00000005ff0e7c10 */ /* 0x000fc800097fe4ff */
[----:B------:R-:W-:-:S13]  /*2840*/  ISETP.GE.OR.EX P0, PT, R14, UR27, P1, P0 ;  /* 0x0000001b0e007c0c */ /* 0x000fda0008f06700 */
[----:B------:R-:W-:-:S04]  /*2850*/  @!P0 IADD3 R14, P1, PT, R2, UR22, RZ ;  /* 0x00000016020e8c10 */ /* 0x000fc8000ff3e0ff */
[----:B------:R-:W-:-:S05]  /*2860*/  @!P0 IADD3.X R15, PT, PT, R9, UR23, RZ, P1, !PT ;  /* 0x00000017090f8c10 */ /* 0x000fca0008ffe4ff */
[----:B------:R-:W2:Y:S01]  /*2870*/  @!P0 LDG.E R16, desc[UR10][R14.64] ;  /* 0x0000000a0e108981 */ /* 0x000ea2000c1e1900 */
[----:B------:R-:W0:Y:S01]  /*2880*/  S2UR UR8, SR_CgaCtaId ;  /* 0x00000000000879c3 */ /* 0x000e220000008800 */
[----:B------:R-:W-:Y:S01]  /*2890*/  SHF.L.U32 R19, R51, 0x2, RZ ;  /* 0x0000000233137819 */ /* 0x000fe200000006ff */
[----:B------:R-:W-:Y:S02]  /*28a0*/  UMOV UR7, 0x400 ;  /* 0x0000040000077882 */ /* 0x000fe40000000000 */
[----:B------:R-:W-:Y:S02]  /*28b0*/  UIADD3 UR7, UPT, UPT, UR7, 0x2800, URZ ;  /* 0x0000280007077890 */ /* 0x000fe4000fffe0ff */
[C---:B------:R-:W-:Y:S01]  /*28c0*/  VIADD R18, R19.reuse, 0x400 ;  /* 0x0000040013127836 */ /* 0x040fe20000000000 */
[----:B------:R-:W-:-:S04]  /*28d0*/  LOP3.LUT R19, R19, 0xfc, RZ, 0xc0, !PT ;  /* 0x000000fc13137812 */ /* 0x000fc800078ec0ff */
[----:B------:R-:W-:Y:S01]  /*28e0*/  LOP3.LUT R18, R18, 0x3ff00, RZ, 0xc0, !PT ;  /* 0x0003ff0012127812 */ /* 0x000fe200078ec0ff */
[----:B0-----:R-:W-:-:S06]  /*28f0*/  ULEA UR7, UR8, UR7, 0x18 ;  /* 0x0000000708077291 */ /* 0x001fcc000f8ec0ff */
[----:B------:R-:W-:-:S05]  /*2900*/  IADD3 R19, PT, PT, R18, UR7, R19 ;  /* 0x0000000712137c10 */ /* 0x000fca000fffe013 */
[----:B--2---:R0:W-:Y:S02]  /*2910*/  STS [R19], R16 ;  /* 0x0000001013007388 */ /* 0x0041e40000000800 */
.L_x_75:
[----:B------:R-:W-:Y:S05]  /*2920*/  BSYNC.RECONVERGENT B0 ;  /* 0x0000000000007941 */ /* 0x000fea0003800200 */
.L_x_74:
[----:B------:R-:W-:Y:S04]  /*2930*/  BSSY.RECONVERGENT B0, `(.L_x_76) ;  /* 0x0000017000007945 */ /* 0x000fe80003800200 */
[----:B------:R-:W-:Y:S05]  /*2940*/  @P3 BRA `(.L_x_77) ;  /* 0x0000000000543947 */ /* 0x000fea0003800000 */
[----:B0123--:R-:W-:Y:S01]  /*2950*/  IADD3 R14, PT, PT, R51, 0x200, RZ ;  /* 0x00000200330e7810 */ /* 0x00ffe20007ffe0ff */
[----:B----4-:R-:W-:Y:S01]  /*2960*/  HFMA2 R16, -RZ, RZ, 0, 0 ;  /* 0x00000000ff107431 */ /* 0x010fe200000001ff */
[----:B------:R-:W-:Y:S02]  /*2970*/  ISETP.GE.U32.AND P0, PT, R17, UR24, PT ;  /* 0x0000001811007c0c */ /* 0x000fe4000bf06070 */
[----:B------:R-:W-:Y:S02]  /*2980*/  LEA.HI R14, P2, R14, UR4, RZ, 0x1a ;  /* 0x000000040e0e7c11 */ /* 0x000fe4000f85d0ff */
[----:B------:R-:W-:Y:S02]  /*2990*/  ISETP.GE.U32.AND.EX P1, PT, R13, UR25, PT, P0 ;  /* 0x000000190d007c0c */ /* 0x000fe4000bf26100 */
[----:B------:R-:W-:Y:S01]  /*29a0*/  ISETP.GE.U32.AND P0, PT, R14, UR26, PT ;  /* 0x0000001a0e007c0c */ /* 0x000fe2000bf06070 */
[----:B------:R-:W-:-:S05]  /*29b0*/  IMAD.X R14, RZ, RZ, UR5, P2 ;  /* 0x00000005ff0e7e24 */ /* 0x000fca00090e06ff */
[----:B------:R-:W-:-:S13]  /*29c0*/  ISETP.GE.OR.EX P0, PT, R14, UR27, P1, P0 ;  /* 0x0000001b0e007c0c */ /* 0x000fda0008f06700 */
[----:B------:R-:W-:-:S04]  /*29d0*/  @!P0 IADD3 R14, P1, PT, R6, UR22, RZ ;  /* 0x00000016060e8c10 */ /* 0x000fc8000ff3e0ff */
[----:B------:R-:W-:-:S05]  /*29e0*/  @!P0 IADD3.X R15, PT, PT, R5, UR23, RZ, P1, !PT ;  /* 0x00000017050f8c10 */ /* 0x000fca0008ffe4ff */
        /* <DEDUP_REMOVED lines=11> */
.L_x_77:
[----:B------:R-:W-:Y:S05]  /*2aa0*/  BSYNC.RECONVERGENT B0 ;  /* 0x0000000000007941 */ /* 0x000fea0003800200 */
.L_x_76:
[----:B------:R-:W-:Y:S04]  /*2ab0*/  BSSY.RECONVERGENT B0, `(.L_x_78) ;  /* 0x0000017000007945 */ /* 0x000fe80003800200 */
[----:B------:R-:W-:Y:S05]  /*2ac0*/  @P4 BRA `(.L_x_79) ;  /* 0x0000000000544947 */ /* 0x000fea0003800000 */
[----:B------:R-:W-:Y:S01]  /*2ad0*/  VIADD R12, R51, 0x300 ;  /* 0x00000300330c7836 */ /* 0x000fe20000000000 */
[----:B------:R-:W-:Y:S01]  /*2ae0*/  ISETP.GE.U32.AND P0, PT, R17, UR24, PT ;  /* 0x0000001811007c0c */ /* 0x000fe2000bf06070 */
[----:B0123--:R-:W-:-:S03]  /*2af0*/  IMAD.MOV.U32 R14, RZ, RZ, RZ ;  /* 0x000000ffff0e7224 */ /* 0x00ffc600078e00ff */
        /* <DEDUP_REMOVED lines=9> */
[----:B----4-:R-:W-:Y:S01]  /*2b90*/  SHF.L.U32 R16, R51, 0x2, RZ ;  /* 0x0000000233107819 */ /* 0x010fe200000006ff */
        /* <DEDUP_REMOVED lines=8> */
.L_x_79:
[----:B------:R-:W-:Y:S05]  /*2c20*/  BSYNC.RECONVERGENT B0 ;  /* 0x0000000000007941 */ /* 0x000fea0003800200 */
.L_x_78:
[----:B------:R-:W-:Y:S01]  /*2c30*/  BAR.SYNC.DEFER_BLOCKING 0x0 ;  /* 0x0000000000007b1d */ /* 0x000fe20000010000 */
[----:B------:R-:W-:Y:S01]  /*2c40*/  UIADD3 UR4, UP0, UPT, UR4, 0x10, URZ ;  /* 0x0000001004047890 */ /* 0x000fe2000ff1e0ff */
[----:B------:R-:W-:Y:S01]  /*2c50*/  IADD3 R40, P1, PT, R40, 0x40, RZ ;  /* 0x0000004028287810 */ /* 0x000fe20007f3e0ff */
[----:B------:R-:W-:Y:S01]  /*2c60*/  ULEA UR22, UP1, UR14, UR22, 0x6 ;  /* 0x000000160e167291 */ /* 0x000fe2000f8230ff */
[----:B------:R-:W-:Y:S01]  /*2c70*/  IADD3 R44, P3, PT, R44, 0x40, RZ ;  /* 0x000000402c2c7810 */ /* 0x000fe20007f7e0ff */
[----:B------:R-:W-:Y:S01]  /*2c80*/  UIADD3.X UR5, UPT, UPT, URZ, UR5, URZ, UP0, !UPT ;  /* 0x00000005ff057290 */ /* 0x000fe200087fe4ff */
[----:B------:R-:W-:Y:S01]  /*2c90*/  IADD3 R10, P0, PT, R10, 0x40, RZ ;  /* 0x000000400a0a7810 */ /* 0x000fe20007f1e0ff */
[----:B------:R-:W-:Y:S01]  /*2ca0*/  UISETP.GE.U32.AND UP0, UPT, UR4, UR26, UPT ;  /* 0x0000001a0400728c */ /* 0x000fe2000bf06070 */
[----:B------:R-:W-:Y:S01]  /*2cb0*/  IADD3 R42, P2, PT, R42, 0x40, RZ ;  /* 0x000000402a2a7810 */ /* 0x000fe20007f5e0ff */
[----:B------:R-:W-:Y:S01]  /*2cc0*/  IMAD.X R41, RZ, RZ, R41, P1 ;  /* 0x000000ffff297224 */ /* 0x000fe200008e0629 */
[----:B------:R-:W-:Y:S01]  /*2cd0*/  IADD3.X R11, PT, PT, RZ, R11, RZ, P0, !PT ;  /* 0x0000000bff0b7210 */ /* 0x000fe200007fe4ff */
[----:B------:R-:W-:Y:S01]  /*2ce0*/  UISETP.GE.AND.EX UP0, UPT, UR5, UR27, UPT, UP0 ;  /* 0x0000001b0500728c */ /* 0x000fe2000bf06300 */
[----:B------:R-:W-:Y:S01]  /*2cf0*/  IADD3.X R43, PT, PT, RZ, R43, RZ, P2, !PT ;  /* 0x0000002bff2b7210 */ /* 0x000fe200017fe4ff */
[----:B------:R-:W-:Y:S01]  /*2d00*/  IMAD.X R45, RZ, RZ, R45, P3 ;  /* 0x000000ffff2d7224 */ /* 0x000fe200018e062d */
[----:B------:R-:W-:Y:S01]  /*2d10*/  UIADD3.X UR23, UPT, UPT, UR23, UR6, URZ, UP1, !UPT ;  /* 0x0000000617177290 */ /* 0x000fe20008ffe4ff */
[----:B------:R-:W-:Y:S04]  /*2d20*/  LDS.128 R24, [R49] ;  /* 0x0000000031187984 */ /* 0x000fe80000000c00 */
[----:B------:R-:W5:Y:S04]  /*2d30*/  LDS.128 R20, [R48] ;  /* 0x0000000030147984 */ /* 0x000f680000000c00 */
[----:B------:R-:W5:Y:S04]  /*2d40*/  LDS.128 R28, [R49+0x40] ;  /* 0x00004000311c7984 */ /* 0x000f680000000c00 */
[----:B0---4-:R-:W0:Y:S04]  /*2d50*/  LDS.128 R16, [R49+0x80] ;  /* 0x0000800031107984 */ /* 0x011e280000000c00 */
[----:B-123--:R-:W1:Y:S01]  /*2d60*/  LDS.128 R12, [R49+0xc0] ;  /* 0x0000c000310c7984 */ /* 0x00ee620000000c00 */
[C---:B-----5:R-:W-:Y:S01]  /*2d70*/  FFMA R39, R24.reuse, R20, R35 ;  /* 0x0000001418277223 */ /* 0x060fe20000000023 */
[C---:B------:R-:W-:Y:S01]  /*2d80*/  FFMA R68, R24.reuse, R21, R32 ;  /* 0x0000001518447223 */ /* 0x040fe20000000020 */
[C---:B------:R-:W-:Y:S01]  /*2d90*/  FFMA R70, R24.reuse, R22, R33 ;  /* 0x0000001618467223 */ /* 0x040fe20000000021 */
[----:B------:R-:W-:Y:S01]  /*2da0*/  FFMA R72, R24, R23, R34 ;  /* 0x0000001718487223 */ /* 0x000fe20000000022 */
[-C--:B------:R-:W-:Y:S01]  /*2db0*/  FFMA R24, R28, R21.reuse, R63 ;  /* 0x000000151c187223 */ /* 0x080fe2000000003f */
[----:B------:R-:W2:Y:S01]  /*2dc0*/  LDS.128 R32, [R48+0x100] ;  /* 0x0001000030207984 */ /* 0x000ea20000000c00 */
[----:B------:R-:W-:Y:S01]  /*2dd0*/  FFMA R65, R20, R28, R65 ;  /* 0x0000001c14417223 */ /* 0x000fe20000000041 */
[----:B------:R-:W-:Y:S01]  /*2de0*/  FFMA R61, R28, R22, R61 ;  /* 0x000000161c3d7223 */ /* 0x000fe2000000003d */
[----:B0-----:R-:W-:Y:S01]  /*2df0*/  FFMA R63, R20, R16, R60 ;  /* 0x00000010143f7223 */ /* 0x001fe2000000003c */
[C---:B------:R-:W-:Y:S01]  /*2e00*/  FFMA R60, R16.reuse, R21, R69 ;  /* 0x00000015103c7223 */ /* 0x040fe20000000045 */
[C---:B------:R-:W-:Y:S01]  /*2e10*/  FFMA R67, R16.reuse, R22, R67 ;  /* 0x0000001610437223 */ /* 0x040fe20000000043 */
[----:B------:R-:W-:Y:S01]  /*2e20*/  FFMA R64, R16, R23, R64 ;  /* 0x0000001710407223 */ /* 0x000fe20000000040 */
[----:B-1----:R-:W-:Y:S01]  /*2e30*/  FFMA R71, R20, R12, R36 ;  /* 0x0000000c14477223 */ /* 0x002fe20000000024 */
[C---:B------:R-:W-:Y:S01]  /*2e40*/  FFMA R16, R12.reuse, R21, R37 ;  /* 0x000000150c107223 */ /* 0x040fe20000000025 */
[----:B------:R-:W-:Y:S01]  /*2e50*/  FFMA R69, R12, R22, R38 ;  /* 0x000000160c457223 */ /* 0x000fe20000000026 */
[-C--:B------:R-:W-:Y:S01]  /*2e60*/  FFMA R28, R28, R23.reuse, R62 ;  /* 0x000000171c1c7223 */ /* 0x080fe2000000003e */
[----:B------:R-:W-:-:S02]  /*2e70*/  FFMA R12, R12, R23, R66 ;  /* 0x000000170c0c7223 */ /* 0x000fc40000000042 */
[----:B------:R-:W-:Y:S01]  /*2e80*/  LDS.128 R20, [R48+0x300] ;  /* 0x0003000030147984 */ /* 0x000fe20000000c00 */
[C---:B--2---:R-:W-:Y:S01]  /*2e90*/  FFMA R73, R32.reuse, R25, R39 ;  /* 0x0000001920497223 */ /* 0x044fe20000000027 */
[-C--:B------:R-:W-:Y:S02]  /*2ea0*/  FFMA R24, R33, R29.reuse, R24 ;  /* 0x0000001d21187223 */ /* 0x080fe40000000018 */
[----:B------:R-:W0:Y:S01]  /*2eb0*/  LDS.128 R36, [R48+0x200] ;  /* 0x0002000030247984 */ /* 0x000e220000000c00 */
[----:B------:R-:W-:Y:S01]  /*2ec0*/  FFMA R28, R35, R29, R28 ;  /* 0x0000001d231c7223 */ /* 0x000fe2000000001c */
[C---:B------:R-:W-:Y:S01]  /*2ed0*/  FFMA R75, R25.reuse, R33, R68 ;  /* 0x00000021194b7223 */ /* 0x040fe20000000044 */
[C---:B------:R-:W-:Y:S01]  /*2ee0*/  FFMA R77, R25.reuse, R34, R70 ;  /* 0x00000022194d7223 */ /* 0x040fe20000000046 */
[----:B------:R-:W-:Y:S01]  /*2ef0*/  FFMA R72, R25, R35, R72 ;  /* 0x0000002319487223 */ /* 0x000fe20000000048 */
[-C--:B------:R-:W-:Y:S01]  /*2f00*/  FFMA R65, R32, R29.reuse, R65 ;  /* 0x0000001d20417223 */ /* 0x080fe20000000041 */
[----:B------:R-:W-:Y:S01]  /*2f10*/  FFMA R61, R34, R29, R61 ;  /* 0x0000001d223d7223 */ /* 0x000fe2000000003d */
[C---:B------:R-:W-:Y:S01]  /*2f20*/  FFMA R16, R33.reuse, R13, R16 ;  /* 0x0000000d21107223 */ /* 0x040fe20000000010 */
[-C--:B------:R-:W-:Y:S01]  /*2f30*/  FFMA R63, R32, R17.reuse, R63 ;  /* 0x00000011203f7223 */ /* 0x080fe2000000003f */
[-C--:B------:R-:W-:Y:S01]  /*2f40*/  FFMA R60, R33, R17.reuse, R60 ;  /* 0x00000011213c7223 */ /* 0x080fe2000000003c */
[-C--:B------:R-:W-:Y:S01]  /*2f50*/  FFMA R67, R34, R17.reuse, R67 ;  /* 0x0000001122437223 */ /* 0x080fe20000000043 */
[C---:B------:R-:W-:Y:S01]  /*2f60*/  FFMA R64, R35.reuse, R17, R64 ;  /* 0x0000001123407223 */ /* 0x040fe20000000040 */
[-C--:B------:R-:W-:Y:S01]  /*2f70*/  FFMA R71, R32, R13.reuse, R71 ;  /* 0x0000000d20477223 */ /* 0x080fe20000000047 */
[-C--:B------:R-:W-:Y:S01]  /*2f80*/  FFMA R69, R34, R13.reuse, R69 ;  /* 0x0000000d22457223 */ /* 0x080fe20000000045 */
[----:B------:R-:W-:Y:S01]  /*2f90*/  FFMA R12, R35, R13, R12 ;  /* 0x0000000d230c7223 */ /* 0x000fe2000000000c */
[-C--:B0-----:R-:W-:Y:S01]  /*2fa0*/  FFMA R24, R37, R30.reuse, R24 ;  /* 0x0000001e25187223 */ /* 0x081fe20000000018 */
[----:B------:R-:W-:Y:S01]  /*2fb0*/  FFMA R28, R39, R30, R28 ;  /* 0x0000001e271c7223 */ /* 0x000fe2000000001c */
        /* <DEDUP_REMOVED lines=14> */
[C---:B------:R-:W-:Y:S01]  /*30a0*/  FFMA R73, R20.reuse, R27, R73 ;  /* 0x0000001b14497223 */ /* 0x040fe20000000049 */
[C---:B------:R-:W-:Y:S01]  /*30b0*/  FFMA R32, R27.reuse, R21, R32 ;  /* 0x000000151b207223 */ /* 0x040fe20000000020 */
[C---:B------:R-:W-:Y:S01]  /*30c0*/  FFMA R77, R27.reuse, R22, R77 ;  /* 0x000000161b4d7223 */ /* 0x040fe2000000004d */
        /* <DEDUP_REMOVED lines=10> */
[----:B------:R-:W-:Y:S01]  /*3170*/  FFMA R64, R23, R19, R64 ;  /* 0x0000001317407223 */ /* 0x000fe20000000040 */
[-C--:B------:R-:W-:Y:S01]  /*3180*/  FFMA R37, R21, R15.reuse, R16 ;  /* 0x0000000f15257223 */ /* 0x080fe20000000010 */
[-C--:B------:R-:W-:Y:S01]  /*3190*/  FFMA R71, R20, R15.reuse, R71 ;  /* 0x0000000f14477223 */ /* 0x080fe20000000047 */
[----:B------:R-:W1:Y:S01]  /*31a0*/  LDS.128 R16, [R49+0x50] ;  /* 0x0000500031107984 */ /* 0x000e620000000c00 */
[-C--:B------:R-:W-:Y:S01]  /*31b0*/  FFMA R69, R22, R15.reuse, R69 ;  /* 0x0000000f16457223 */ /* 0x080fe20000000045 */
[----:B------:R-:W-:-:S02]  /*31c0*/  FFMA R36, R23, R15, R12 ;  /* 0x0000000f17247223 */ /* 0x000fc4000000000c */
        /* <DEDUP_REMOVED lines=11> */
[----:B------:R-:W-:Y:S01]  /*3280*/  FFMA R63, R28, R20, R63 ;  /* 0x000000141c3f7223 */ /* 0x000fe2000000003f */
[----:B------:R-:W0:Y:S01]  /*3290*/  LDS.128 R32, [R48+0x500] ;  /* 0x0005000030207984 */ /* 0x000e220000000c00 */
[C---:B------:R-:W-:Y:S01]  /*32a0*/  FFMA R67, R20.reuse, R30, R67 ;  /* 0x0000001e14437223 */ /* 0x040fe20000000043 */
[----:B------:R-:W-:Y:S01]  /*32b0*/  FFMA R64, R20, R31, R64 ;  /* 0x0000001f14407223 */ /* 0x000fe20000000040 */
[----:B---3--:R-:W-:Y:S01]  /*32c0*/  FFMA R71, R28, R12, R71 ;  /* 0x0000000c1c477223 */ /* 0x008fe20000000047 */
[C---:B------:R-:W-:Y:S01]  /*32d0*/  FFMA R20, R12.reuse, R29, R37 ;  /* 0x0000001d0c147223 */ /* 0x040fe20000000025 */
[C---:B------:R-:W-:Y:S01]  /*32e0*/  FFMA R69, R12.reuse, R30, R69 ;  /* 0x0000001e0c457223 */ /* 0x040fe20000000045 */
[----:B------:R-:W-:-:S02]  /*32f0*/  FFMA R12, R12, R31, R36 ;  /* 0x0000001f0c0c7223 */ /* 0x000fc40000000024 */
[----:B------:R-:W-:Y:S01]  /*3300*/  LDS.128 R28, [R48+0x700] ;  /* 0x00070000301c7984 */ /* 0x000fe20000000c00 */
[----:B0-----:R-:W-:Y:S01]  /*3310*/  FFMA R75, R25, R33, R38 ;  /* 0x00000021194b7223 */ /* 0x001fe20000000026 */
        /* <DEDUP_REMOVED lines=142> */
[----:B------:R-:W1:Y:S01]  /*3c00*/  LDS.128 R16, [R48+0xe00] ;  /* 0x000e000030107984 */ /* 0x000e620000000c00 */
[C---:B0-----:R-:W-:Y:S01]  /*3c10*/  FFMA R75, R21.reuse, R33, R38 ;  /* 0x00000021154b7223 */ /* 0x041fe20000000026 */
[C---:B------:R-:W-:Y:S02]  /*3c20*/  FFMA R73, R32.reuse, R21, R73 ;  /* 0x0000001520497223 */ /* 0x040fe40000000049 */
[----:B------:R-:W0:Y:S01]  /*3c30*/  LDS.128 R36, [R48+0xf00] ;  /* 0x000f000030247984 */ /* 0x000e220000000c00 */
[C---:B------:R-:W-:Y:S01]  /*3c40*/  FFMA R77, R21.reuse, R34, R77 ;  /* 0x00000022154d7223 */ /* 0x040fe2000000004d */
[----:B------:R-:W-:Y:S01]  /*3c50*/  FFMA R72, R21, R35, R72 ;  /* 0x0000002315487223 */ /* 0x000fe20000000048 */
[-C--:B------:R-:W-:Y:S01]  /*3c60*/  FFMA R65, R32, R29.reuse, R65 ;  /* 0x0000001d20417223 */ /* 0x080fe20000000041 */
[CC--:B------:R-:W-:Y:S01]  /*3c70*/  FFMA R20, R33.reuse, R29.reuse, R20 ;  /* 0x0000001d21147223 */ /* 0x0c0fe20000000014 */
[----:B------:R-:W-:Y:S01]  /*3c80*/  FFMA R61, R34, R29, R61 ;  /* 0x0000001d223d7223 */ /* 0x000fe2000000003d */
[-C--:B------:R-:W-:Y:S01]  /*3c90*/  FFMA R63, R32, R13.reuse, R63 ;  /* 0x0000000d203f7223 */ /* 0x080fe2000000003f */
[CC--:B------:R-:W-:Y:S01]  /*3ca0*/  FFMA R60, R33.reuse, R13.reuse, R60 ;  /* 0x0000000d213c7223 */ /* 0x0c0fe2000000003c */
[----:B------:R-:W-:Y:S01]  /*3cb0*/  FFMA R67, R34, R13, R67 ;  /* 0x0000000d22437223 */ /* 0x000fe20000000043 */
[----:B------:R-:W-:Y:S01]  /*3cc0*/  FFMA R12, R33, R25, R12 ;  /* 0x00000019210c7223 */ /* 0x000fe2000000000c */
[C---:B------:R-:W-:Y:S01]  /*3cd0*/  FFMA R28, R35.reuse, R29, R28 ;  /* 0x0000001d231c7223 */ /* 0x040fe2000000001c */
[C---:B------:R-:W-:Y:S01]  /*3ce0*/  FFMA R64, R35.reuse, R13, R64 ;  /* 0x0000000d23407223 */ /* 0x040fe20000000040 */
        /* <DEDUP_REMOVED lines=19> */
[C---:B0-----:R-:W-:Y:S01]  /*3e20*/  FFMA R35, R36.reuse, R23, R73 ;  /* 0x0000001724237223 */ /* 0x041fe20000000049 */
[C---:B------:R-:W-:Y:S01]  /*3e30*/  FFMA R32, R23.reuse, R37, R32 ;  /* 0x0000002517207223 */ /* 0x040fe20000000020 */
[----:B------:R-:W-:Y:S01]  /*3e40*/  FFMA R33, R23, R38, R77 ;  /* 0x0000002617217223 */ /* 0x000fe2000000004d */
[-C--:B------:R-:W-:Y:S01]  /*3e50*/  FFMA R65, R36, R31.reuse, R65 ;  /* 0x0000001f24417223 */ /* 0x080fe20000000041 */
[CC--:B------:R-:W-:Y:S01]  /*3e60*/  FFMA R63, R37.reuse, R31.reuse, R20 ;  /* 0x0000001f253f7223 */ /* 0x0c0fe20000000014 */
[----:B------:R-:W-:Y:S01]  /*3e70*/  FFMA R61, R38, R31, R61 ;  /* 0x0000001f263d7223 */ /* 0x000fe2000000003d */
[-C--:B------:R-:W-:Y:S01]  /*3e80*/  FFMA R60, R36, R15.reuse, R13 ;  /* 0x0000000f243c7223 */ /* 0x080fe2000000000d */
[-C--:B------:R-:W-:Y:S01]  /*3e90*/  FFMA R69, R37, R15.reuse, R22 ;  /* 0x0000000f25457223 */ /* 0x080fe20000000016 */
[----:B------:R-:W-:Y:S01]  /*3ea0*/  FFMA R67, R38, R15, R67 ;  /* 0x0000000f26437223 */ /* 0x000fe20000000043 */
[----:B------:R-:W-:Y:S01]  /*3eb0*/  FFMA R34, R23, R39, R72 ;  /* 0x0000002717227223 */ /* 0x000fe20000000048 */
        /* <DEDUP_REMOVED lines=8> */
.L_x_63:
[----:B-1----:R-:W2:Y:S01]  /*3f40*/  LDC.64 R18, c[0x0][0x3d0] ;  /* 0x0000f400ff127b82 */ /* 0x002ea20000000a00 */
[----:B------:R-:W0:Y:S01]  /*3f50*/  LDCU.64 UR6, c[0x0][0x3e0] ;  /* 0x00007c00ff0677ac */ /* 0x000e220008000a00 */
[----:B------:R-:W-:Y:S01]  /*3f60*/  MOV R55, RZ ;  /* 0x000000ff00377202 */ /* 0x000fe20000000f00 */
[----:B------:R-:W-:Y:S01]  /*3f70*/  BSSY.RECONVERGENT B0, `(.L_x_81) ;  /* 0x000002a000007945 */ /* 0x000fe20003800200 */
[----:B------:R-:W1:Y:S01]  /*3f80*/  LDCU.64 UR4, c[0x0][0x3a8] ;  /* 0x00007500ff0477ac */ /* 0x000e620008000a00 */
[----:B--2---:R-:W-:-:S04]  /*3f90*/  IMAD.WIDE.U32 R6, R18, UR20, R54 ;  /* 0x0000001412067c25 */ /* 0x004fc8000f8e0036 */
[----:B------:R-:W-:Y:S02]  /*3fa0*/  IMAD R19, R19, UR20, R7 ;  /* 0x0000001413137c24 */ /* 0x000fe4000f8e0207 */
[----:B0-----:R-:W-:-:S04]  /*3fb0*/  IMAD.WIDE.U32 R2, R6, UR6, R52 ;  /* 0x0000000606027c25 */ /* 0x001fc8000f8e0034 */
[----:B------:R-:W-:Y:S01]  /*3fc0*/  IMAD R5, R19, UR6, RZ ;  /* 0x0000000613057c24 */ /* 0x000fe2000f8e02ff */
[----:B------:R-:W0:Y:S01]  /*3fd0*/  LDCU UR6, c[0x0][0x3ec] ;  /* 0x00007d80ff0677ac */ /* 0x000e220008000800 */
[----:B------:R-:W-:Y:S02]  /*3fe0*/  IMAD.SHL.U32 R10, R2, 0x4, RZ ;  /* 0x00000004020a7824 */ /* 0x000fe400078e00ff */
[----:B------:R-:W-:-:S03]  /*3ff0*/  IMAD R5, R6, UR7, R5 ;  /* 0x0000000706057c24 */ /* 0x000fc6000f8e0205 */
[----:B-1----:R-:W-:Y:S02]  /*4000*/  IADD3 R8, P0, PT, R10, UR4, RZ ;  /* 0x000000040a087c10 */ /* 0x002fe4000ff1e0ff */
[----:B------:R-:W-:-:S04]  /*4010*/  IADD3 R3, PT, PT, R3, R5, RZ ;  /* 0x0000000503037210 */ /* 0x000fc80007ffe0ff */
[----:B------:R-:W-:-:S04]  /*4020*/  SHF.L.U64.HI R2, R2, 0x2, R3 ;  /* 0x0000000202027819 */ /* 0x000fc80000010203 */
[----:B------:R-:W-:Y:S02]  /*4030*/  IADD3.X R9, PT, PT, R2, UR5, RZ, P0, !PT ;  /* 0x0000000502097c10 */ /* 0x000fe400087fe4ff */
[----:B0-----:R-:W-:-:S03]  /*4040*/  LOP3.LUT R3, R53, UR6, RZ, 0xfc, !PT ;  /* 0x0000000635037c12 */ /* 0x001fc6000f8efcff */
[----:B------:R0:W-:Y:S01]  /*4050*/  STG.E desc[UR10][R8.64], R35 ;  /* 0x0000002308007986 */ /* 0x0001e2000c10190a */
[----:B------:R-:W-:-:S13]  /*4060*/  ISETP.NE.U32.AND P0, PT, R3, RZ, PT ;  /* 0x000000ff0300720c */ /* 0x000fda0003f05070 */
[----:B0-----:R-:W-:Y:S05]  /*4070*/  @P0 BRA `(.L_x_82) ;  /* 0x0000000000500947 */ /* 0x001fea0003800000 */
[----:B------:R-:W0:Y:S01]  /*4080*/  LDCU UR4, c[0x0][0x3e8] ;  /* 0x00007d00ff0477ac */ /* 0x000e220008000800 */
[----:B------:R-:W-:Y:S01]  /*4090*/  IMAD.MOV.U32 R4, RZ, RZ, RZ ;  /* 0x000000ffff047224 */ /* 0x000fe200078e00ff */
[----:B0-----:R-:W0:Y:S01]  /*40a0*/  I2F.U32.RP R11, UR4 ;  /* 0x00000004000b7d06 */ /* 0x001e220008209000 */
[----:B------:R-:W-:-:S07]  /*40b0*/  ISETP.NE.U32.AND P2, PT, RZ, UR4, PT ;  /* 0x00000004ff007c0c */ /* 0x000fce000bf45070 */
[----:B0-----:R-:W0:Y:S02]  /*40c0*/  MUFU.RCP R11, R11 ;  /* 0x0000000b000b7308 */ /* 0x001e240000001000 */
[----:B0-----:R-:W-:-:S06]  /*40d0*/  VIADD R12, R11, 0xffffffe ;  /* 0x0ffffffe0b0c7836 */ /* 0x001fcc0000000000 */
[----:B------:R-:W0:Y:S02]  /*40e0*/  F2I.FTZ.U32.TRUNC.NTZ R5, R12 ;  /* 0x0000000c00057305 */ /* 0x000e24000021f000 */
[----:B0-----:R-:W-:-:S05]  /*40f0*/  IADD3 R3, PT, PT, RZ, -R5, RZ ;  /* 0x80000005ff037210 */ /* 0x001fca0007ffe0ff */
[----:B------:R-:W-:-:S04]  /*4100*/  IMAD R3, R3, UR4, RZ ;  /* 0x0000000403037c24 */ /* 0x000fc8000f8e02ff */
[----:B------:R-:W-:-:S06]  /*4110*/  IMAD.HI.U32 R3, R5, R3, R4 ;  /* 0x0000000305037227 */ /* 0x000fcc00078e0004 */
[----:B------:R-:W-:-:S05]  /*4120*/  IMAD.HI.U32 R3, R3, R52, RZ ;  /* 0x0000003403037227 */ /* 0x000fca00078e00ff */
[----:B------:R-:W-:-:S05]  /*4130*/  IADD3 R5, PT, PT, -R3, RZ, RZ ;  /* 0x000000ff03057210 */ /* 0x000fca0007ffe1ff */
[----:B------:R-:W-:-:S05]  /*4140*/  IMAD R4, R5, UR4, R52 ;  /* 0x0000000405047c24 */ /* 0x000fca000f8e0234 */
[----:B------:R-:W-:-:S13]  /*4150*/  ISETP.GE.U32.AND P0, PT, R4, UR4, PT ;  /* 0x0000000404007c0c */ /* 0x000fda000bf06070 */
[----:B------:R-:W-:Y:S01]  /*4160*/  @P0 VIADD R4, R4, -UR4 ;  /* 0x8000000404040c36 */ /* 0x000fe20008000000 */
[----:B------:R-:W-:-:S04]  /*4170*/  @P0 IADD3 R3, PT, PT, R3, 0x1, RZ ;  /* 0x0000000103030810 */ /* 0x000fc80007ffe0ff */
[----:B------:R-:W-:-:S13]  /*4180*/  ISETP.GE.U32.AND P1, PT, R4, UR4, PT ;  /* 0x0000000404007c0c */ /* 0x000fda000bf26070 */
[----:B------:R-:W-:Y:S01]  /*4190*/  @P1 VIADD R3, R3, 0x1 ;  /* 0x0000000103031836 */ /* 0x000fe20000000000 */
[----:B------:R-:W-:Y:S01]  /*41a0*/  @!P2 LOP3.LUT R3, RZ, UR4, RZ, 0x33, !PT ;  /* 0x00000004ff03ac12 */ /* 0x000fe2000f8e33ff */
[----:B------:R-:W-:Y:S06]  /*41b0*/  BRA `(.L_x_83) ;  /* 0x0000000000147947 */ /* 0x000fec0003800000 */
.L_x_82:
[----:B------:R-:W-:Y:S01]  /*41c0*/  MOV R26, R52 ;  /* 0x00000034001a7202 */ /* 0x000fe20000000f00 */
[----:B------:R-:W-:Y:S01]  /*41d0*/  IMAD.MOV.U32 R25, RZ, RZ, R53 ;  /* 0x000000ffff197224 */ /* 0x000fe200078e0035 */
[----:B------:R-:W-:-:S07]  /*41e0*/  MOV R28, 0x4200 ;  /* 0x00004200001c7802 */ /* 0x000fce0000000f00 */
[----:B------:R-:W-:Y:S05]  /*41f0*/  CALL.REL.NOINC `($__internal_1_$__cuda_sm20_div_s64) ;  /* 0x0000006800287944 */ /* 0x000fea0003c00000 */
[----:B------:R-:W-:-:S07]  /*4200*/  MOV R3, R17 ;  /* 0x0000001100037202 */ /* 0x000fce0000000f00 */
.L_x_83:
[----:B------:R-:W-:Y:S05]  /*4210*/  BSYNC.RECONVERGENT B0 ;  /* 0x0000000000007941 */ /* 0x000fea0003800200 */
.L_x_81:
[----:B------:R-:W0:Y:S01]  /*4220*/  S2UR UR5, SR_CgaCtaId ;  /* 0x00000000000579c3 */ /* 0x000e220000008800 */
[----:B------:R-:W1:Y:S01]  /*4230*/  LDCU.128 UR16, c[0x0][0x390] ;  /* 0x00007200ff1077ac */ /* 0x000e620008000c00 */
[----:B------:R-:W-:Y:S01]  /*4240*/  IMAD.IADD R5, R3, 0x1, -R50 ;  /* 0x0000000103057824 */ /* 0x000fe200078e0a32 */
[C---:B------:R-:W-:Y:S01]  /*4250*/  SHF.L.U32 R14, R6.reuse, 0x2, RZ ;  /* 0x00000002060e7819 */ /* 0x040fe200000006ff */
[----:B------:R-:W-:Y:S01]  /*4260*/  BSSY.RECONVERGENT B0, `(.L_x_84) ;  /* 0x000003a000007945 */ /* 0x000fe20003800200 */
[----:B------:R-:W2:Y:S01]  /*4270*/  LDCU.64 UR8, c[0x0][0x3a0] ;  /* 0x00007400ff0877ac */ /* 0x000ea20008000a00 */
[----:B------:R-:W-:Y:S02]  /*4280*/  SHF.L.U64.HI R3, R6, 0x2, R19 ;  /* 0x0000000206037819 */ /* 0x000fe40000010213 */
[C---:B------:R-:W-:Y:S01]  /*4290*/  ISETP.GE.AND P0, PT, R5.reuse, R0, PT ;  /* 0x000000000500720c */ /* 0x040fe20003f06270 */
[----:B------:R-:W-:Y:S02]  /*42a0*/  UMOV UR4, 0x400 ;  /* 0x0000040000047882 */ /* 0x000fe40000000000 */
[----:B------:R-:W-:Y:S01]  /*42b0*/  UIADD3 UR6, UPT, UPT, UR4, 0x800, URZ ;  /* 0x0000080004067890 */ /* 0x000fe2000fffe0ff */
[----:B------:R-:W-:-:S02]  /*42c0*/  ISETP.GT.AND P0, PT, R5, -0x1, !P0 ;  /* 0xffffffff0500780c */ /* 0x000fc40004704270 */
[----:B-1----:R-:W-:Y:S02]  /*42d0*/  IADD3 R12, P1, PT, R14, UR18, RZ ;  /* 0x000000120e0c7c10 */ /* 0x002fe4000ff3e0ff */
[----:B------:R-:W-:Y:S02]  /*42e0*/  IADD3 R10, P3, PT, R10, UR16, RZ ;  /* 0x000000100a0a7c10 */ /* 0x000fe4000ff7e0ff */
[----:B--2---:R-:W-:Y:S01]  /*42f0*/  IADD3 R14, P2, PT, R14, UR8, RZ ;  /* 0x000000080e0e7c10 */ /* 0x004fe2000ff5e0ff */
[----:B0-----:R-:W-:Y:S01]  /*4300*/  ULEA UR7, UR5, UR4, 0x18 ;  /* 0x0000000405077291 */ /* 0x001fe2000f8ec0ff */
[C---:B------:R-:W-:Y:S01]  /*4310*/  IADD3.X R13, PT, PT, R3.reuse, UR19, RZ, P1, !PT ;  /* 0x00000013030d7c10 */ /* 0x040fe20008ffe4ff */
[----:B------:R-:W-:Y:S01]  /*4320*/  UIADD3 UR4, UPT, UPT, UR4, 0x1000, URZ ;  /* 0x0000100004047890 */ /* 0x000fe2000fffe0ff */
[----:B------:R-:W-:Y:S01]  /*4330*/  IADD3.X R11, PT, PT, R2, UR17, RZ, P3, !PT ;  /* 0x00000011020b7c10 */ /* 0x000fe20009ffe4ff */
[----:B------:R-:W-:Y:S01]  /*4340*/  ULEA UR6, UR5, UR6, 0x18 ;  /* 0x0000000605067291 */ /* 0x000fe2000f8ec0ff */
[----:B------:R-:W-:Y:S01]  /*4350*/  IADD3.X R15, PT, PT, R3, UR9, RZ, P2, !PT ;  /* 0x00000009030f7c10 */ /* 0x000fe200097fe4ff */
[----:B------:R-:W-:Y:S01]  /*4360*/  ULEA UR4, UR5, UR4, 0x18 ;  /* 0x0000000405047291 */ /* 0x000fe2000f8ec0ff */
[----:B------:R-:W-:-:S03]  /*4370*/  LEA R4, R54, UR7, 0x5 ;  /* 0x0000000736047c11 */ /* 0x000fc6000f8e28ff */
[C---:B------:R-:W-:Y:S02]  /*4380*/  LEA R3, R54.reuse, UR6, 0x5 ;  /* 0x0000000636037c11 */ /* 0x040fe4000f8e28ff */
[----:B------:R-:W-:Y:S01]  /*4390*/  LEA R2, R54, UR4, 0x5 ;  /* 0x0000000436027c11 */ /* 0x000fe2000f8e28ff */
[----:B------:R-:W-:Y:S06]  /*43a0*/  @!P0 BRA `(.L_x_85) ;  /* 0x0000000000948947 */ /* 0x000fec0003800000 */
[----:B------:R-:W2:Y:S04]  /*43b0*/  LDG.E R17, desc[UR10][R14.64] ;  /* 0x0000000a0e117981 */ /* 0x000ea8000c1e1900 */
[----:B------:R-:W3:Y:S04]  /*43c0*/  LDG.E R16, desc[UR10][R10.64] ;  /* 0x0000000a0a107981 */ /* 0x000ee8000c1e1900 */
[----:B------:R0:W5:Y:S01]  /*43d0*/  LDG.E R18, desc[UR10][R12.64] ;  /* 0x0000000a0c127981 */ /* 0x000162000c1e1900 */
[----:B------:R-:W-:Y:S02]  /*43e0*/  HFMA2 R21, -RZ, RZ, 3.7421875, 0 ;  /* 0x437c0000ff157431 */ /* 0x000fe400000001ff */
[----:B------:R-:W-:Y:S01]  /*43f0*/  IMAD.MOV.U32 R20, RZ, RZ, 0x3bbb989d ;  /* 0x3bbb989dff147424 */ /* 0x000fe200078e00ff */
[----:B------:R-:W-:Y:S01]  /*4400*/  BSSY.RECONVERGENT B1, `(.L_x_86) ;  /* 0x0000010000017945 */ /* 0x000fe20003800200 */
[----:B--2---:R-:W-:Y:S01]  /*4410*/  FMNMX R17, RZ, -R17, PT ;  /* 0x80000011ff117209 */ /* 0x004fe20003800000 */
[----:B---3--:R-:W-:-:S04]  /*4420*/  FMUL R35, R16, R35 ;  /* 0x0000002310237220 */ /* 0x008fc80000400000 */
[----:B------:R-:W-:-:S04]  /*4430*/  FFMA.SAT R20, R17, R20, 0.5 ;  /* 0x3f00000011147423 */ /* 0x000fc80000002014 */
[----:B------:R-:W-:Y:S01]  /*4440*/  FFMA.RM R20, R20, R21, 12582913 ;  /* 0x4b40000114147423 */ /* 0x000fe20000004015 */
[----:B------:R-:W-:-:S03]  /*4450*/  LEA R21, R5, R4, 0x2 ;  /* 0x0000000405157211 */ /* 0x000fc600078e10ff */
[C---:B------:R-:W-:Y:S01]  /*4460*/  FADD R22, R20.reuse, -12583039 ;  /* 0xcb40007f14167421 */ /* 0x040fe20000000000 */
[----:B------:R-:W-:-:S03]  /*4470*/  IMAD.SHL.U32 R20, R20, 0x800000, RZ ;  /* 0x0080000014147824 */ /* 0x000fc600078e00ff */
[----:B------:R-:W-:-:S04]  /*4480*/  FFMA R22, R17, 1.4426950216293334961, -R22 ;  /* 0x3fb8aa3b11167823 */ /* 0x000fc80000000816 */
[----:B------:R-:W-:-:S04]  /*4490*/  FFMA R22, R17, 1.925963033500011079e-08, R22 ;  /* 0x32a5706011167823 */ /* 0x000fc80000000016 */
[----:B------:R-:W1:Y:S02]  /*44a0*/  MUFU.EX2 R17, R22 ;  /* 0x0000001600117308 */ /* 0x000e640000000800 */
[----:B01----:R-:W-:-:S07]  /*44b0*/  FMUL R20, R20, R17 ;  /* 0x0000001114147220 */ /* 0x003fce0000400000 */
.L_x_87:
[----:B------:R-:W0:Y:S02]  /*44c0*/  LDS R16, [R21] ;  /* 0x0000000015107984 */ /* 0x000e240000000800 */
[----:B0-----:R-:W-:-:S05]  /*44d0*/  FADD R17, R35, R16 ;  /* 0x0000001023117221 */ /* 0x001fca0000000000 */
[----:B------:R-:W0:Y:S02]  /*44e0*/  ATOMS.CAST.SPIN P1, [R21], R16, R17 ;  /* 0x000000101500758d */ /* 0x000e240001820011 */
[----:B0-----:R-:W-:Y:S05]  /*44f0*/  @!P1 BRA `(.L_x_87) ;  /* 0xfffffffc00f09947 */ /* 0x001fea000383ffff */
[----:B------:R-:W-:Y:S05]  /*4500*/  BSYNC.RECONVERGENT B1 ;  /* 0x0000000000017941 */ /* 0x000fea0003800200 */
.L_x_86:
[----:B------:R-:W-:Y:S01]  /*4510*/  BSSY.RECONVERGENT B1, `(.L_x_88) ;  /* 0x0000007000017945 */ /* 0x000fe20003800200 */
[----:B------:R-:W-:Y:S02]  /*4520*/  IMAD R21, R5, 0x4, R3 ;  /* 0x0000000405157824 */ /* 0x000fe400078e0203 */
[----:B------:R-:W-:-:S07]  /*4530*/  FMUL R23, R35, R20 ;  /* 0x0000001423177220 */ /* 0x000fce0000400000 */
.L_x_89:
[----:B------:R-:W0:Y:S02]  /*4540*/  LDS R16, [R21] ;  /* 0x0000000015107984 */ /* 0x000e240000000800 */
[----:B0-----:R-:W-:-:S05]  /*4550*/  FADD R17, R23, R16 ;  /* 0x0000001017117221 */ /* 0x001fca0000000000 */
[----:B------:R-:W0:Y:S02]  /*4560*/  ATOMS.CAST.SPIN P1, [R21], R16, R17 ;  /* 0x000000101500758d */ /* 0x000e240001820011 */
[----:B0-----:R-:W-:Y:S05]  /*4570*/  @!P1 BRA `(.L_x_89) ;  /* 0xfffffffc00f09947 */ /* 0x001fea000383ffff */
[----:B------:R-:W-:Y:S05]  /*4580*/  BSYNC.RECONVERGENT B1 ;  /* 0x0000000000017941 */ /* 0x000fea0003800200 */
.L_x_88:
[----:B-----5:R-:W-:Y:S01]  /*4590*/  FMUL R17, R35, -R18 ;  /* 0x8000001223117220 */ /* 0x020fe20000400000 */
[----:B------:R-:W-:-:S03]  /*45a0*/  LEA R18, R5, R2, 0x2 ;  /* 0x0000000205127211 */ /* 0x000fc600078e10ff */
[----:B------:R-:W-:-:S07]  /*45b0*/  FMUL R21, R20, R17 ;  /* 0x0000001114157220 */ /* 0x000fce0000400000 */
.L_x_90:
[----:B------:R-:W0:Y:S02]  /*45c0*/  LDS R16, [R18] ;  /* 0x0000000012107984 */ /* 0x000e240000000800 */
[----:B0-----:R-:W-:-:S05]  /*45d0*/  FADD R17, R21, R16 ;  /* 0x0000001015117221 */ /* 0x001fca0000000000 */
[----:B------:R-:W0:Y:S02]  /*45e0*/  ATOMS.CAST.SPIN P1, [R18], R16, R17 ;  /* 0x000000101200758d */ /* 0x000e240001820011 */
[----:B0-----:R-:W-:Y:S05]  /*45f0*/  @!P1 BRA `(.L_x_90) ;  /* 0xfffffffc00f09947 */ /* 0x001fea000383ffff */
.L_x_85:
[----:B------:R-:W-:Y:S05]  /*4600*/  BSYNC.RECONVERGENT B0 ;  /* 0x0000000000007941 */ /* 0x000fea0003800200 */
.L_x_84:
[----:B------:R-:W0:Y:S01]  /*4610*/  LDCU.64 UR4, c[0x0][0x3e0] ;  /* 0x00007c00ff0477ac */ /* 0x000e220008000a00 */
[----:B------:R-:W-:Y:S01]  /*4620*/  IADD3 R21, P2, PT, R52, 0x1, RZ ;  /* 0x0000000134157810 */ /* 0x000fe20007f5e0ff */
[----:B------:R-:W-:Y:S04]  /*4630*/  BSSY.RECONVERGENT B0, `(.L_x_91) ;  /* 0x000004e000007945 */ /* 0x000fe80003800200 */
[----:B------:R-:W-:Y:S01]  /*4640*/  IMAD.X R18, RZ, RZ, R53, P2 ;  /* 0x000000ffff127224 */ /* 0x000fe200010e0635 */
[----:B0-----:R-:W-:-:S04]  /*4650*/  ISETP.GE.U32.AND P1, PT, R21, UR4, PT ;  /* 0x0000000415007c0c */ /* 0x001fc8000bf26070 */
[----:B------:R-:W-:-:S13]  /*4660*/  ISETP.GE.AND.EX P1, PT, R18, UR5, PT, P1 ;  /* 0x0000000512007c0c */ /* 0x000fda000bf26310 */
[----:B------:R-:W-:Y:S05]  /*4670*/  @P1 BRA `(.L_x_92) ;  /* 0x0000000400241947 */ /* 0x000fea0003800000 */
[----:B------:R-:W0:Y:S01]  /*4680*/  LDCU UR4, c[0x0][0x3ec] ;  /* 0x00007d80ff0477ac */ /* 0x000e220008000800 */
[----:B------:R1:W-:Y:S01]  /*4690*/  STG.E desc[UR10][R8.64+0x4], R32 ;  /* 0x0000042008007986 */ /* 0x0003e2000c10190a */
[----:B------:R-:W-:Y:S01]  /*46a0*/  BSSY.RECONVERGENT B1, `(.L_x_93) ;  /* 0x000001d000017945 */ /* 0x000fe20003800200 */
[----:B0-----:R-:W-:-:S04]  /*46b0*/  LOP3.LUT R16, R18, UR4, RZ, 0xfc, !PT ;  /* 0x0000000412107c12 */ /* 0x001fc8000f8efcff */
[----:B------:R-:W-:-:S13]  /*46c0*/  ISETP.NE.U32.AND P2, PT, R16, RZ, PT ;  /* 0x000000ff1000720c */ /* 0x000fda0003f45070 */
[----:B-1----:R-:W-:Y:S05]  /*46d0*/  @P2 BRA `(.L_x_94) ;  /* 0x0000000000502947 */ /* 0x002fea0003800000 */
[----:B------:R-:W0:Y:S01]  /*46e0*/  LDCU UR4, c[0x0][0x3e8] ;  /* 0x00007d00ff0477ac */ /* 0x000e220008000800 */
[----:B------:R-:W-:Y:S01]  /*46f0*/  MOV R16, RZ ;  /* 0x000000ff00107202 */ /* 0x000fe20000000f00 */
[----:B0-----:R-:W0:Y:S01]  /*4700*/  I2F.U32.RP R22, UR4 ;  /* 0x0000000400167d06 */ /* 0x001e220008209000 */
[----:B------:R-:W-:-:S07]  /*4710*/  ISETP.NE.U32.AND P4, PT, RZ, UR4, PT ;  /* 0x00000004ff007c0c */ /* 0x000fce000bf85070 */
[----:B0-----:R-:W0:Y:S02]  /*4720*/  MUFU.RCP R22, R22 ;  /* 0x0000001600167308 */ /* 0x001e240000001000 */
[----:B0-----:R-:W-:-:S06]  /*4730*/  IADD3 R23, PT, PT, R22, 0xffffffe, RZ ;  /* 0x0ffffffe16177810 */ /* 0x001fcc0007ffe0ff */
[----:B------:R-:W0:Y:S02]  /*4740*/  F2I.FTZ.U32.TRUNC.NTZ R17, R23 ;  /* 0x0000001700117305 */ /* 0x000e24000021f000 */
[----:B0-----:R-:W-:-:S04]  /*4750*/  IMAD.MOV R25, RZ, RZ, -R17 ;  /* 0x000000ffff197224 */ /* 0x001fc800078e0a11 */
[----:B------:R-:W-:-:S04]  /*4760*/  IMAD R25, R25, UR4, RZ ;  /* 0x0000000419197c24 */ /* 0x000fc8000f8e02ff */
[----:B------:R-:W-:-:S06]  /*4770*/  IMAD.HI.U32 R16, R17, R25, R16 ;  /* 0x0000001911107227 */ /* 0x000fcc00078e0010 */
[----:B------:R-:W-:-:S04]  /*4780*/  IMAD.HI.U32 R16, R16, R21, RZ ;  /* 0x0000001510107227 */ /* 0x000fc800078e00ff */
[----:B------:R-:W-:-:S04]  /*4790*/  IMAD.MOV R20, RZ, RZ, -R16 ;  /* 0x000000ffff147224 */ /* 0x000fc800078e0a10 */
[----:B------:R-:W-:-:S05]  /*47a0*/  IMAD R17, R20, UR4, R21 ;  /* 0x0000000414117c24 */ /* 0x000fca000f8e0215 */
[----:B------:R-:W-:-:S13]  /*47b0*/  ISETP.GE.U32.AND P2, PT, R17, UR4, PT ;  /* 0x0000000411007c0c */ /* 0x000fda000bf46070 */
[----:B------:R-:W-:Y:S01]  /*47c0*/  @P2 IADD3 R17, PT, PT, R17, -UR4, RZ ;  /* 0x8000000411112c10 */ /* 0x000fe2000fffe0ff */
[----:B------:R-:W-:-:S03]  /*47d0*/  @P2 VIADD R16, R16, 0x1 ;  /* 0x0000000110102836 */ /* 0x000fc60000000000 */
[----:B------:R-:W-:-:S13]  /*47e0*/  ISETP.GE.U32.AND P3, PT, R17, UR4, PT ;  /* 0x0000000411007c0c */ /* 0x000fda000bf66070 */
[----:B------:R-:W-:Y:S02]  /*47f0*/  @P3 IADD3 R16, PT, PT, R16, 0x1, RZ ;  /* 0x0000000110103810 */ /* 0x000fe40007ffe0ff */
[----:B------:R-:W-:Y:S01]  /*4800*/  @!P4 LOP3.LUT R16, RZ, UR4, RZ, 0x33, !PT ;  /* 0x00000004ff10cc12 */ /* 0x000fe2000f8e33ff */
[----:B------:R-:W-:Y:S06]  /*4810*/  BRA `(.L_x_95) ;  /* 0x0000000000147947 */ /* 0x000fec0003800000 */
.L_x_94:
[----:B------:R-:W-:Y:S01]  /*4820*/  IMAD.MOV.U32 R26, RZ, RZ, R21 ;  /* 0x000000ffff1a7224 */ /* 0x000fe200078e0015 */
[----:B------:R-:W-:Y:S02]  /*4830*/  MOV R25, R18 ;  /* 0x0000001200197202 */ /* 0x000fe40000000f00 */
[----:B------:R-:W-:-:S07]  /*4840*/  MOV R28, 0x4860 ;  /* 0x00004860001c7802 */ /* 0x000fce0000000f00 */
[----:B------:R-:W-:Y:S05]  /*4850*/  CALL.REL.NOINC `($__internal_1_$__cuda_sm20_div_s64) ;  /* 0x0000006000907944 */ /* 0x000fea0003c00000 */
[----:B------:R-:W-:-:S07]  /*4860*/  IMAD.MOV.U32 R16, RZ, RZ, R17 ;  /* 0x000000ffff107224 */ /* 0x000fce00078e0011 */
.L_x_95:
[----:B------:R-:W-:Y:S05]  /*4870*/  BSYNC.RECONVERGENT B1 ;  /* 0x0000000000017941 */ /* 0x000fea0003800200 */
.L_x_93:
[----:B------:R-:W-:-:S04]  /*4880*/  IADD3 R25, PT, PT, -R50, R16, RZ ;  /* 0x0000001032197210 */ /* 0x000fc80007ffe1ff */
[----:B------:R-:W-:-:S04]  /*4890*/  ISETP.GE.AND P2, PT, R25, R0, PT ;  /* 0x000000001900720c */ /* 0x000fc80003f46270 */
[----:B------:R-:W-:-:S13]  /*48a0*/  ISETP.LT.OR P2, PT, R25, RZ, P2 ;  /* 0x000000ff1900720c */ /* 0x000fda0001741670 */
[----:B------:R-:W-:Y:S05]  /*48b0*/  @P2 BRA `(.L_x_92) ;  /* 0x0000000000942947 */ /* 0x000fea0003800000 */
[----:B------:R-:W2:Y:S04]  /*48c0*/  LDG.E R16, desc[UR10][R14.64] ;  /* 0x0000000a0e107981 */ /* 0x000ea8000c1e1900 */
[----:B------:R-:W3:Y:S04]  /*48d0*/  LDG.E R17, desc[UR10][R10.64+0x4] ;  /* 0x0000040a0a117981 */ /* 0x000ee8000c1e1900 */
[----:B------:R0:W5:Y:S01]  /*48e0*/  LDG.E R20, desc[UR10][R12.64] ;  /* 0x0000000a0c147981 */ /* 0x000162000c1e1900 */
[----:B------:R-:W-:Y:S02]  /*48f0*/  HFMA2 R27, -RZ, RZ, 3.7421875, 0 ;  /* 0x437c0000ff1b7431 */ /* 0x000fe400000001ff */
[----:B------:R-:W-:Y:S01]  /*4900*/  IMAD.MOV.U32 R23, RZ, RZ, 0x3bbb989d ;  /* 0x3bbb989dff177424 */ /* 0x000fe200078e00ff */
[----:B------:R-:W-:Y:S01]  /*4910*/  BSSY.RECONVERGENT B1, `(.L_x_96) ;  /* 0x0000010000017945 */ /* 0x000fe20003800200 */
[----:B------:R-:W-:-:S02]  /*4920*/  LEA R24, R25, R4, 0x2 ;  /* 0x0000000419187211 */ /* 0x000fc400078e10ff */
[----:B--2---:R-:W-:-:S05]  /*4930*/  FMNMX R16, RZ, -R16, PT ;  /* 0x80000010ff107209 */ /* 0x004fca0003800000 */
[----:B------:R-:W-:-:S04]  /*4940*/  FFMA.SAT R22, R16, R23, 0.5 ;  /* 0x3f00000010167423 */ /* 0x000fc80000002017 */
[----:B------:R-:W-:Y:S01]  /*4950*/  FFMA.RM R22, R22, R27, 12582913 ;  /* 0x4b40000116167423 */ /* 0x000fe2000000401b */
[----:B---3--:R-:W-:-:S03]  /*4960*/  FMUL R27, R17, R32 ;  /* 0x00000020111b7220 */ /* 0x008fc60000400000 */
[C---:B------:R-:W-:Y:S01]  /*4970*/  FADD R23, R22.reuse, -12583039 ;  /* 0xcb40007f16177421 */ /* 0x040fe20000000000 */
[----:B------:R-:W-:-:S03]  /*4980*/  IMAD.SHL.U32 R22, R22, 0x800000, RZ ;  /* 0x0080000016167824 */ /* 0x000fc600078e00ff */
[----:B------:R-:W-:-:S04]  /*4990*/  FFMA R23, R16, 1.4426950216293334961, -R23 ;  /* 0x3fb8aa3b10177823 */ /* 0x000fc80000000817 */
[----:B------:R-:W-:-:S06]  /*49a0*/  FFMA R23, R16, 1.925963033500011079e-08, R23 ;  /* 0x32a5706010177823 */ /* 0x000fcc0000000017 */
[----:B------:R-:W1:Y:S02]  /*49b0*/  MUFU.EX2 R23, R23 ;  /* 0x0000001700177308 */ /* 0x000e640000000800 */
[----:B01----:R-:W-:-:S07]  /*49c0*/  FMUL R22, R22, R23 ;  /* 0x0000001716167220 */ /* 0x003fce0000400000 */
.L_x_97:
[----:B------:R-:W0:Y:S02]  /*49d0*/  LDS R16, [R24] ;  /* 0x0000000018107984 */ /* 0x000e240000000800 */
[----:B0-----:R-:W-:-:S05]  /*49e0*/  FADD R17, R27, R16 ;  /* 0x000000101b117221 */ /* 0x001fca0000000000 */
[----:B------:R-:W0:Y:S02]  /*49f0*/  ATOMS.CAST.SPIN P2, [R24], R16, R17 ;  /* 0x000000101800758d */ /* 0x000e240001840011 */
[----:B0-----:R-:W-:Y:S05]  /*4a00*/  @!P2 BRA `(.L_x_97) ;  /* 0xfffffffc00f0a947 */ /* 0x001fea000383ffff */
[----:B------:R-:W-:Y:S05]  /*4a10*/  BSYNC.RECONVERGENT B1 ;  /* 0x0000000000017941 */ /* 0x000fea0003800200 */
.L_x_96:
[----:B------:R-:W-:Y:S01]  /*4a20*/  BSSY.RECONVERGENT B1, `(.L_x_98) ;  /* 0x0000007000017945 */ /* 0x000fe20003800200 */
[----:B------:R-:W-:Y:S02]  /*4a30*/  IMAD R23, R25, 0x4, R3 ;  /* 0x0000000419177824 */ /* 0x000fe400078e0203 */
[----:B------:R-:W-:-:S07]  /*4a40*/  FMUL R29, R27, R22 ;  /* 0x000000161b1d7220 */ /* 0x000fce0000400000 */
.L_x_99:
[----:B------:R-:W0:Y:S02]  /*4a50*/  LDS R16, [R23] ;  /* 0x0000000017107984 */ /* 0x000e240000000800 */
[----:B0-----:R-:W-:-:S05]  /*4a60*/  FADD R17, R29, R16 ;  /* 0x000000101d117221 */ /* 0x001fca0000000000 */
[----:B------:R-:W0:Y:S02]  /*4a70*/  ATOMS.CAST.SPIN P2, [R23], R16, R17 ;  /* 0x000000101700758d */ /* 0x000e240001840011 */
[----:B0-----:R-:W-:Y:S05]  /*4a80*/  @!P2 BRA `(.L_x_99) ;  /* 0xfffffffc00f0a947 */ /* 0x001fea000383ffff */
[----:B------:R-:W-:Y:S05]  /*4a90*/  BSYNC.RECONVERGENT B1 ;  /* 0x0000000000017941 */ /* 0x000fea0003800200 */
.L_x_98:
[----:B-----5:R-:W-:Y:S01]  /*4aa0*/  FMUL R17, R27, -R20 ;  /* 0x800000141b117220 */ /* 0x020fe20000400000 */
[----:B------:R-:W-:-:S03]  /*4ab0*/  LEA R25, R25, R2, 0x2 ;  /* 0x0000000219197211 */ /* 0x000fc600078e10ff */
[----:B------:R-:W-:-:S07]  /*4ac0*/  FMUL R23, R22, R17 ;  /* 0x0000001116177220 */ /* 0x000fce0000400000 */
.L_x_100:
[----:B------:R-:W0:Y:S02]  /*4ad0*/  LDS R16, [R25] ;  /* 0x0000000019107984 */ /* 0x000e240000000800 */
[----:B0-----:R-:W-:-:S05]  /*4ae0*/  FADD R17, R23, R16 ;  /* 0x0000001017117221 */ /* 0x001fca0000000000 */
[----:B------:R-:W0:Y:S02]  /*4af0*/  ATOMS.CAST.SPIN P2, [R25], R16, R17 ;  /* 0x000000101900758d */ /* 0x000e240001840011 */
[----:B0-----:R-:W-:Y:S05]  /*4b00*/  @!P2 BRA `(.L_x_100) ;  /* 0xfffffffc00f0a947 */ /* 0x001fea000383ffff */
.L_x_92:
[----:B------:R-:W-:Y:S05]  /*4b10*/  BSYNC.RECONVERGENT B0 ;  /* 0x0000000000007941 */ /* 0x000fea0003800200 */
.L_x_91:
        /* <DEDUP_REMOVED lines=33> */
.L_x_104:
[----:B------:R-:W-:Y:S01]  /*4d30*/  IMAD.MOV.U32 R26, RZ, RZ, R20 ;  /* 0x000000ffff1a7224 */ /* 0x000fe200078e0014 */
[----:B------:R-:W-:Y:S02]  /*4d40*/  MOV R25, R22 ;  /* 0x0000001600197202 */ /* 0x000fe40000000f00 */
[----:B------:R-:W-:-:S07]  /*4d50*/  MOV R28, 0x4d70 ;  /* 0x00004d70001c7802 */ /* 0x000fce0000000f00 */
[----:B------:R-:W-:Y:S05]  /*4d60*/  CALL.REL.NOINC `($__internal_1_$__cuda_sm20_div_s64) ;  /* 0x0000005c004c7944 */ /* 0x000fea0003c00000 */
[----:B------:R-:W-:-:S07]  /*4d70*/  IMAD.MOV.U32 R16, RZ, RZ, R17 ;  /* 0x000000ffff107224 */ /* 0x000fce00078e0011 */
.L_x_105:
[----:B------:R-:W-:Y:S05]  /*4d80*/  BSYNC.RECONVERGENT B1 ;  /* 0x0000000000017941 */ /* 0x000fea0003800200 */
.L_x_103:
        /* <DEDUP_REMOVED lines=21> */
.L_x_107:
[----:B------:R-:W0:Y:S02]  /*4ee0*/  LDS R16, [R27] ;  /* 0x000000001b107984 */ /* 0x000e240000000800 */
[----:B0-----:R-:W-:-:S05]  /*4ef0*/  FADD R17, R33, R16 ;  /* 0x0000001021117221 */ /* 0x001fca0000000000 */
[----:B------:R-:W0:Y:S02]  /*4f00*/  ATOMS.CAST.SPIN P3, [R27], R16, R17 ;  /* 0x000000101b00758d */ /* 0x000e240001860011 */
[----:B0-----:R-:W-:Y:S05]  /*4f10*/  @!P3 BRA `(.L_x_107) ;  /* 0xfffffffc00f0b947 */ /* 0x001fea000383ffff */
[----:B------:R-:W-:Y:S05]  /*4f20*/  BSYNC.RECONVERGENT B1 ;  /* 0x0000000000017941 */ /* 0x000fea0003800200 */
.L_x_106:
[----:B------:R-:W-:Y:S01]  /*4f30*/  BSSY.RECONVERGENT B1, `(.L_x_108) ;  /* 0x0000007000017945 */ /* 0x000fe20003800200 */
[----:B------:R-:W-:Y:S02]  /*4f40*/  IMAD R26, R25, 0x4, R3 ;  /* 0x00000004191a7824 */ /* 0x000fe400078e0203 */
[----:B------:R-:W-:-:S07]  /*4f50*/  FMUL R27, R33, R24 ;  /* 0x00000018211b7220 */ /* 0x000fce0000400000 */
.L_x_109:
[----:B------:R-:W0:Y:S02]  /*4f60*/  LDS R16, [R26] ;  /* 0x000000001a107984 */ /* 0x000e240000000800 */
[----:B0-----:R-:W-:-:S05]  /*4f70*/  FADD R17, R27, R16 ;  /* 0x000000101b117221 */ /* 0x001fca0000000000 */
[----:B------:R-:W0:Y:S02]  /*4f80*/  ATOMS.CAST.SPIN P3, [R26], R16, R17 ;  /* 0x000000101a00758d */ /* 0x000e240001860011 */
[----:B0-----:R-:W-:Y:S05]  /*4f90*/  @!P3 BRA `(.L_x_109) ;  /* 0xfffffffc00f0b947 */ /* 0x001fea000383ffff */
[----:B------:R-:W-:Y:S05]  /*4fa0*/  BSYNC.RECONVERGENT B1 ;  /* 0x0000000000017941 */ /* 0x000fea0003800200 */
.L_x_108:
[----:B-----5:R-:W-:Y:S01]  /*4fb0*/  FMUL R23, R33, -R23 ;  /* 0x8000001721177220 */ /* 0x020fe20000400000 */
[----:B------:R-:W-:-:S03]  /*4fc0*/  LEA R25, R25, R2, 0x2 ;  /* 0x0000000219197211 */ /* 0x000fc600078e10ff */
[----:B------:R-:W-:-:S07]  /*4fd0*/  FMUL R23, R24, R23 ;  /* 0x0000001718177220 */ /* 0x000fce0000400000 */
.L_x_110:
[----:B------:R-:W0:Y:S02]  /*4fe0*/  LDS R16, [R25] ;  /* 0x0000000019107984 */ /* 0x000e240000000800 */
[----:B0-----:R-:W-:-:S05]  /*4ff0*/  FADD R17, R23, R16 ;  /* 0x0000001017117221 */ /* 0x001fca0000000000 */
[----:B------:R-:W0:Y:S02]  /*5000*/  ATOMS.CAST.SPIN P3, [R25], R16, R17 ;  /* 0x000000101900758d */ /* 0x000e240001860011 */
[----:B0-----:R-:W-:Y:S05]  /*5010*/  @!P3 BRA `(.L_x_110) ;  /* 0xfffffffc00f0b947 */ /* 0x001fea000383ffff */
.L_x_102:
[----:B------:R-:W-:Y:S05]  /*5020*/  BSYNC.RECONVERGENT B0 ;  /* 0x0000000000007941 */ /* 0x000fea0003800200 */
.L_x_101:
        /* <DEDUP_REMOVED lines=33> */
.L_x_114:
[----:B------:R-:W-:Y:S01]  /*5240*/  IMAD.MOV.U32 R26, RZ, RZ, R23 ;  /* 0x000000ffff1a7224 */ /* 0x000fe200078e0017 */
[----:B------:R-:W-:Y:S02]  /*5250*/  MOV R25, R24 ;  /* 0x0000001800197202 */ /* 0x000fe40000000f00 */
[----:B------:R-:W-:-:S07]  /*5260*/  MOV R28, 0x5280 ;  /* 0x00005280001c7802 */ /* 0x000fce0000000f00 */
[----:B------:R-:W-:Y:S05]  /*5270*/  CALL.REL.NOINC `($__internal_1_$__cuda_sm20_div_s64) ;  /* 0x0000005800087944 */ /* 0x000fea0003c00000 */
[----:B------:R-:W-:-:S07]  /*5280*/  IMAD.MOV.U32 R16, RZ, RZ, R17 ;  /* 0x000000ffff107224 */ /* 0x000fce00078e0011 */
.L_x_115:
[----:B------:R-:W-:Y:S05]  /*5290*/  BSYNC.RECONVERGENT B1 ;  /* 0x0000000000017941 */ /* 0x000fea0003800200 */
.L_x_113:
        /* <DEDUP_REMOVED lines=21> */
.L_x_117:
[----:B------:R-:W0:Y:S02]  /*53f0*/  LDS R16, [R28] ;  /* 0x000000001c107984 */ /* 0x000e240000000800 */
[----:B0-----:R-:W-:-:S05]  /*5400*/  FADD R17, R31, R16 ;  /* 0x000000101f117221 */ /* 0x001fca0000000000 */
[----:B------:R-:W0:Y:S02]  /*5410*/  ATOMS.CAST.SPIN P4, [R28], R16, R17 ;  /* 0x000000101c00758d */ /* 0x000e240001880011 */
[----:B0-----:R-:W-:Y:S05]  /*5420*/  @!P4 BRA `(.L_x_117) ;  /* 0xfffffffc00f0c947 */ /* 0x001fea000383ffff */
[----:B------:R-:W-:Y:S05]  /*5430*/  BSYNC.RECONVERGENT B1 ;  /* 0x0000000000017941 */ /* 0x000fea0003800200 */
.L_x_116:
[----:B------:R-:W-:Y:S01]  /*5440*/  BSSY.RECONVERGENT B1, `(.L_x_118) ;  /* 0x0000007000017945 */ /* 0x000fe20003800200 */
[----:B------:R-:W-:Y:S02]  /*5450*/  IMAD R27, R29, 0x4, R3 ;  /* 0x000000041d1b7824 */ /* 0x000fe400078e0203 */
[----:B------:R-:W-:-:S07]  /*5460*/  FMUL R33, R31, R26 ;  /* 0x0000001a1f217220 */ /* 0x000fce0000400000 */
.L_x_119:
[----:B------:R-:W0:Y:S02]  /*5470*/  LDS R16, [R27] ;  /* 0x000000001b107984 */ /* 0x000e240000000800 */
[----:B0-----:R-:W-:-:S05]  /*5480*/  FADD R17, R33, R16 ;  /* 0x0000001021117221 */ /* 0x001fca0000000000 */
[----:B------:R-:W0:Y:S02]  /*5490*/  ATOMS.CAST.SPIN P4, [R27], R16, R17 ;  /* 0x000000101b00758d */ /* 0x000e240001880011 */
[----:B0-----:R-:W-:Y:S05]  /*54a0*/  @!P4 BRA `(.L_x_119) ;  /* 0xfffffffc00f0c947 */ /* 0x001fea000383ffff */
[----:B------:R-:W-:Y:S05]  /*54b0*/  BSYNC.RECONVERGENT B1 ;  /* 0x0000000000017941 */ /* 0x000fea0003800200 */
.L_x_118:
[----:B-----5:R-:W-:Y:S01]  /*54c0*/  FMUL R25, R31, -R25 ;  /* 0x800000191f197220 */ /* 0x020fe20000400000 */
[----:B------:R-:W-:-:S03]  /*54d0*/  LEA R29, R29, R2, 0x2 ;  /* 0x000000021d1d7211 */ /* 0x000fc600078e10ff */
[----:B------:R-:W-:-:S07]  /*54e0*/  FMUL R25, R26, R25 ;  /* 0x000000191a197220 */ /* 0x000fce0000400000 */
.L_x_120:
[----:B------:R-:W0:Y:S02]  /*54f0*/  LDS R16, [R29] ;  /* 0x000000001d107984 */ /* 0x000e240000000800 */
[----:B0-----:R-:W-:-:S05]  /*5500*/  FADD R17, R25, R16 ;  /* 0x0000001019117221 */ /* 0x001fca0000000000 */
[----:B------:R-:W0:Y:S02]  /*5510*/  ATOMS.CAST.SPIN P4, [R29], R16, R17 ;  /* 0x000000101d00758d */ /* 0x000e240001880011 */
[----:B0-----:R-:W-:Y:S05]  /*5520*/  @!P4 BRA `(.L_x_120) ;  /* 0xfffffffc00f0c947 */ /* 0x001fea000383ffff */
.L_x_112:
[----:B------:R-:W-:Y:S05]  /*5530*/  BSYNC.RECONVERGENT B0 ;  /* 0x0000000000007941 */ /* 0x000fea0003800200 */
.L_x_111:
[----:B------:R-:W0:Y:S01]  /*5540*/  LDCU.64 UR4, c[0x0][0x3d0] ;  /* 0x00007a00ff0477ac */ /* 0x000e220008000a00 */
[----:B------:R-:W-:Y:S01]  /*5550*/  VIADD R16, R54, 0x1 ;  /* 0x0000000136107836 */ /* 0x000fe20000000000 */
[----:B------:R-:W-:Y:S04]  /*5560*/  BSSY.RECONVERGENT B0, `(.L_x_121) ;  /* 0x0000114000007945 */ /* 0x000fe80003800200 */
[----:B0-----:R-:W-:-:S04]  /*5570*/  ISETP.GE.U32.AND P4, PT, R16, UR4, PT ;  /* 0x0000000410007c0c */ /* 0x001fc8000bf86070 */
[----:B------:R-:W-:-:S13]  /*5580*/  ISETP.GE.AND.EX P4, PT, RZ, UR5, PT, P4 ;  /* 0x00000005ff007c0c */ /* 0x000fda000bf86340 */
[----:B------:R-:W-:Y:S05]  /*5590*/  @P4 BRA `(.L_x_122) ;  /* 0x0000001000404947 */ /* 0x000fea0003800000 */
[----:B------:R-:W0:Y:S01]  /*55a0*/  LDCU.64 UR4, c[0x0][0x3e0] ;  /* 0x00007c00ff0477ac */ /* 0x000e220008000a00 */
[----:B------:R-:W-:Y:S01]  /*55b0*/  BSSY.RECONVERGENT B1, `(.L_x_123) ;  /* 0x000002e000017945 */ /* 0x000fe20003800200 */
[----:B0-----:R-:W-:Y:S02]  /*55c0*/  USHF.L.U32 UR6, UR4, 0x2, URZ ;  /* 0x0000000204067899 */ /* 0x001fe400080006ff */
[----:B------:R-:W-:-:S04]  /*55d0*/  USHF.L.U64.HI UR4, UR4, 0x2, UR5 ;  /* 0x0000000204047899 */ /* 0x000fc80008010205 */
[----:B------:R-:W-:-:S04]  /*55e0*/  IADD3 R8, P4, PT, R8, UR6, RZ ;  /* 0x0000000608087c10 */ /* 0x000fc8000ff9e0ff */
[----:B------:R-:W-:Y:S02]  /*55f0*/  IADD3.X R9, PT, PT, R9, UR4, RZ, P4, !PT ;  /* 0x0000000409097c10 */ /* 0x000fe4000a7fe4ff */
[----:B------:R-:W-:-:S03]  /*5600*/  IADD3 R10, P4, PT, R10, UR6, RZ ;  /* 0x000000060a0a7c10 */ /* 0x000fc6000ff9e0ff */
[----:B------:R0:W-:Y:S01]  /*5610*/  STG.E desc[UR10][R8.64], R65 ;  /* 0x0000004108007986 */ /* 0x0001e2000c10190a */
[----:B------:R-:W-:Y:S01]  /*5620*/  IADD3.X R11, PT, PT, R11, UR4, RZ, P4, !PT ;  /* 0x000000040b0b7c10 */ /* 0x000fe2000a7fe4ff */
[----:B------:R-:W-:Y:S08]  /*5630*/  @!P0 BRA `(.L_x_124) ;  /* 0x0000000000948947 */ /* 0x000ff00003800000 */
[----:B------:R-:W2:Y:S04]  /*5640*/  LDG.E R17, desc[UR10][R14.64+0x4] ;  /* 0x0000040a0e117981 */ /* 0x000ea8000c1e1900 */
[----:B------:R-:W0:Y:S04]  /*5650*/  LDG.E R16, desc[UR10][R10.64] ;  /* 0x0000000a0a107981 */ /* 0x000e28000c1e1900 */
[----:B------:R1:W5:Y:S01]  /*5660*/  LDG.E R25, desc[UR10][R12.64+0x4] ;  /* 0x0000040a0c197981 */ /* 0x000362000c1e1900 */
[----:B------:R-:W-:Y:S01]  /*5670*/  MOV R26, 0x3bbb989d ;  /* 0x3bbb989d001a7802 */ /* 0x000fe20000000f00 */
[----:B------:R-:W-:Y:S01]  /*5680*/  IMAD.MOV.U32 R27, RZ, RZ, 0x437c0000 ;  /* 0x437c0000ff1b7424 */ /* 0x000fe200078e00ff */
[----:B------:R-:W-:Y:S01]  /*5690*/  BSSY.RECONVERGENT B2, `(.L_x_125) ;  /* 0x0000010000027945 */ /* 0x000fe20003800200 */
[----:B--2---:R-:W-:Y:S01]  /*56a0*/  FMNMX R17, RZ, -R17, PT ;  /* 0x80000011ff117209 */ /* 0x004fe20003800000 */
[----:B0-----:R-:W-:-:S04]  /*56b0*/  FMUL R65, R16, R65 ;  /* 0x0000004110417220 */ /* 0x001fc80000400000 */
[----:B------:R-:W-:-:S04]  /*56c0*/  FFMA.SAT R26, R17, R26, 0.5 ;  /* 0x3f000000111a7423 */ /* 0x000fc8000000201a */
[----:B------:R-:W-:Y:S01]  /*56d0*/  FFMA.RM R26, R26, R27, 12582913 ;  /* 0x4b4000011a1a7423 */ /* 0x000fe2000000401b */
[----:B------:R-:W-:-:S03]  /*56e0*/  IMAD R27, R5, 0x4, R4 ;  /* 0x00000004051b7824 */ /* 0x000fc600078e0204 */
[C---:B------:R-:W-:Y:S01]  /*56f0*/  FADD R28, R26.reuse, -12583039 ;  /* 0xcb40007f1a1c7421 */ /* 0x040fe20000000000 */
[----:B------:R-:W-:-:S03]  /*5700*/  SHF.L.U32 R26, R26, 0x17, RZ ;  /* 0x000000171a1a7819 */ /* 0x000fc600000006ff */
[----:B------:R-:W-:-:S04]  /*5710*/  FFMA R28, R17, 1.4426950216293334961, -R28 ;  /* 0x3fb8aa3b111c7823 */ /* 0x000fc8000000081c */
[----:B------:R-:W-:-:S04]  /*5720*/  FFMA R28, R17, 1.925963033500011079e-08, R28 ;  /* 0x32a57060111c7823 */ /* 0x000fc8000000001c */
[----:B------:R-:W0:Y:S02]  /*5730*/  MUFU.EX2 R17, R28 ;  /* 0x0000001c00117308 */ /* 0x000e240000000800 */
[----:B01----:R-:W-:-:S07]  /*5740*/  FMUL R26, R26, R17 ;  /* 0x000000111a1a7220 */ /* 0x003fce0000400000 */
.L_x_126:
[----:B------:R-:W0:Y:S02]  /*5750*/  LDS R16, [R27+0x20] ;  /* 0x000020001b107984 */ /* 0x000e240000000800 */
[----:B0-----:R-:W-:-:S05]  /*5760*/  FADD R17, R65, R16 ;  /* 0x0000001041117221 */ /* 0x001fca0000000000 */
[----:B------:R-:W0:Y:S02]  /*5770*/  ATOMS.CAST.SPIN P4, [R27+0x20], R16, R17 ;  /* 0x000020101b00758d */ /* 0x000e240001880011 */
[----:B0-----:R-:W-:Y:S05]  /*5780*/  @!P4 BRA `(.L_x_126) ;  /* 0xfffffffc00f0c947 */ /* 0x001fea000383ffff */
[----:B------:R-:W-:Y:S05]  /*5790*/  BSYNC.RECONVERGENT B2 ;  /* 0x0000000000027941 */ /* 0x000fea0003800200 */
.L_x_125:
[----:B------:R-:W-:Y:S01]  /*57a0*/  BSSY.RECONVERGENT B2, `(.L_x_127) ;  /* 0x0000007000027945 */ /* 0x000fe20003800200 */
[----:B------:R-:W-:Y:S01]  /*57b0*/  LEA R28, R5, R3, 0x2 ;  /* 0x00000003051c7211 */ /* 0x000fe200078e10ff */
[----:B------:R-:W-:-:S07]  /*57c0*/  FMUL R27, R65, R26 ;  /* 0x0000001a411b7220 */ /* 0x000fce0000400000 */
.L_x_128:
[----:B------:R-:W0:Y:S02]  /*57d0*/  LDS R16, [R28+0x20] ;  /* 0x000020001c107984 */ /* 0x000e240000000800 */
[----:B0-----:R-:W-:-:S05]  /*57e0*/  FADD R17, R27, R16 ;  /* 0x000000101b117221 */ /* 0x001fca0000000000 */
[----:B------:R-:W0:Y:S02]  /*57f0*/  ATOMS.CAST.SPIN P4, [R28+0x20], R16, R17 ;  /* 0x000020101c00758d */ /* 0x000e240001880011 */
[----:B0-----:R-:W-:Y:S05]  /*5800*/  @!P4 BRA `(.L_x_128) ;  /* 0xfffffffc00f0c947 */ /* 0x001fea000383ffff */
[----:B------:R-:W-:Y:S05]  /*5810*/  BSYNC.RECONVERGENT B2 ;  /* 0x0000000000027941 */ /* 0x000fea0003800200 */
.L_x_127:
[----:B-----5:R-:W-:Y:S01]  /*5820*/  FMUL R25, R65, -R25 ;  /* 0x8000001941197220 */ /* 0x020fe20000400000 */
[----:B------:R-:W-:-:S03]  /*5830*/  IMAD R27, R5, 0x4, R2 ;  /* 0x00000004051b7824 */ /* 0x000fc600078e0202 */
[----:B------:R-:W-:-:S07]  /*5840*/  FMUL R25, R26, R25 ;  /* 0x000000191a197220 */ /* 0x000fce0000400000 */
.L_x_129:
[----:B------:R-:W0:Y:S02]  /*5850*/  LDS R16, [R27+0x20] ;  /* 0x000020001b107984 */ /* 0x000e240000000800 */
[----:B0-----:R-:W-:-:S05]  /*5860*/  FADD R17, R25, R16 ;  /* 0x0000001019117221 */ /* 0x001fca0000000000 */
[----:B------:R-:W0:Y:S02]  /*5870*/  ATOMS.CAST.SPIN P4, [R27+0x20], R16, R17 ;  /* 0x000020101b00758d */ /* 0x000e240001880011 */
[----:B0-----:R-:W-:Y:S05]  /*5880*/  @!P4 BRA `(.L_x_129) ;  /* 0xfffffffc00f0c947 */ /* 0x001fea000383ffff */
.L_x_124:
[----:B------:R-:W-:Y:S05]  /*5890*/  BSYNC.RECONVERGENT B1 ;  /* 0x0000000000017941 */ /* 0x000fea0003800200 */
.L_x_123:
[----:B------:R-:W-:Y:S04]  /*58a0*/  BSSY.RECONVERGENT B1, `(.L_x_130) ;  /* 0x000004a000017945 */ /* 0x000fe80003800200 */
[----:B------:R-:W-:Y:S05]  /*58b0*/  @P1 BRA `(.L_x_131) ;  /* 0x0000000400201947 */ /* 0x000fea0003800000 */
[----:B------:R-:W1:Y:S01]  /*58c0*/  LDCU UR4, c[0x0][0x3ec] ;  /* 0x00007d80ff0477ac */ /* 0x000e620008000800 */
[----:B------:R2:W-:Y:S01]  /*58d0*/  STG.E desc[UR10][R8.64+0x4], R63 ;  /* 0x0000043f08007986 */ /* 0x0005e2000c10190a */
[----:B------:R-:W-:Y:S01]  /*58e0*/  BSSY.RECONVERGENT B2, `(.L_x_132) ;  /* 0x000001c000027945 */ /* 0x000fe20003800200 */
[----:B-1----:R-:W-:-:S04]  /*58f0*/  LOP3.LUT R16, R18, UR4, RZ, 0xfc, !PT ;  /* 0x0000000412107c12 */ /* 0x002fc8000f8efcff */
[----:B------:R-:W-:-:S13]  /*5900*/  ISETP.NE.U32.AND P4, PT, R16, RZ, PT ;  /* 0x000000ff1000720c */ /* 0x000fda0003f85070 */
[----:B--2---:R-:W-:Y:S05]  /*5910*/  @P4 BRA `(.L_x_133) ;  /* 0x0000000000504947 */ /* 0x004fea0003800000 */
[----:B------:R-:W1:Y:S02]  /*5920*/  LDCU UR4, c[0x0][0x3e8] ;  /* 0x00007d00ff0477ac */ /* 0x000e640008000800 */
[----:B-1----:R-:W1:Y:S01]  /*5930*/  I2F.U32.RP R25, UR4 ;  /* 0x0000000400197d06 */ /* 0x002e620008209000 */
[----:B------:R-:W-:-:S07]  /*5940*/  ISETP.NE.U32.AND P6, PT, RZ, UR4, PT ;  /* 0x00000004ff007c0c */ /* 0x000fce000bfc5070 */
[----:B-1----:R-:W1:Y:S02]  /*5950*/  MUFU.RCP R25, R25 ;  /* 0x0000001900197308 */ /* 0x002e640000001000 */
[----:B-1----:R-:W-:-:S06]  /*5960*/  IADD3 R16, PT, PT, R25, 0xffffffe, RZ ;  /* 0x0ffffffe19107810 */ /* 0x002fcc0007ffe0ff */
[----:B------:R1:W2:Y:S02]  /*5970*/  F2I.FTZ.U32.TRUNC.NTZ R17, R16 ;  /* 0x0000001000117305 */ /* 0x0002a4000021f000 */
[----:B-1----:R-:W-:Y:S02]  /*5980*/  HFMA2 R16, -RZ, RZ, 0, 0 ;  /* 0x00000000ff107431 */ /* 0x002fe400000001ff */
[----:B--2---:R-:W-:-:S04]  /*5990*/  IMAD.MOV R27, RZ, RZ, -R17 ;  /* 0x000000ffff1b7224 */ /* 0x004fc800078e0a11 */
        /* <DEDUP_REMOVED lines=12> */
.L_x_133:
[----:B------:R-:W-:Y:S01]  /*5a60*/  IMAD.MOV.U32 R26, RZ, RZ, R21 ;  /* 0x000000ffff1a7224 */ /* 0x000fe200078e0015 */
[----:B------:R-:W-:Y:S02]  /*5a70*/  MOV R25, R18 ;  /* 0x0000001200197202 */ /* 0x000fe40000000f00 */
[----:B------:R-:W-:-:S07]  /*5a80*/  MOV R28, 0x5aa0 ;  /* 0x00005aa0001c7802 */ /* 0x000fce0000000f00 */
[----:B0-----:R-:W-:Y:S05]  /*5a90*/  CALL.REL.NOINC `($__internal_1_$__cuda_sm20_div_s64) ;  /* 0x0000005000007944 */ /* 0x001fea0003c00000 */
.L_x_134:
[----:B------:R-:W-:Y:S05]  /*5aa0*/  BSYNC.RECONVERGENT B2 ;  /* 0x0000000000027941 */ /* 0x000fea0003800200 */
.L_x_132:
[----:B------:R-:W-:-:S05]  /*5ab0*/  IMAD.IADD R27, R17, 0x1, -R50 ;  /* 0x00000001111b7824 */ /* 0x000fca00078e0a32 */
[----:B------:R-:W-:-:S04]  /*5ac0*/  ISETP.GE.AND P4, PT, R27, R0, PT ;  /* 0x000000001b00720c */ /* 0x000fc80003f86270 */
[----:B------:R-:W-:-:S13]  /*5ad0*/  ISETP.LT.OR P4, PT, R27, RZ, P4 ;  /* 0x000000ff1b00720c */ /* 0x000fda0002781670 */
[----:B------:R-:W-:Y:S05]  /*5ae0*/  @P4 BRA `(.L_x_131) ;  /* 0x0000000000944947 */ /* 0x000fea0003800000 */
[----:B------:R-:W2:Y:S04]  /*5af0*/  LDG.E R17, desc[UR10][R14.64+0x4] ;  /* 0x0000040a0e117981 */ /* 0x000ea8000c1e1900 */
[----:B------:R-:W3:Y:S04]  /*5b00*/  LDG.E R16, desc[UR10][R10.64+0x4] ;  /* 0x0000040a0a107981 */ /* 0x000ee8000c1e1900 */
[----:B------:R1:W5:Y:S01]  /*5b10*/  LDG.E R25, desc[UR10][R12.64+0x4] ;  /* 0x0000040a0c197981 */ /* 0x000362000c1e1900 */
[----:B------:R-:W-:Y:S02]  /*5b20*/  HFMA2 R26, -RZ, RZ, 0.96630859375, -0.0022525787353515625 ;  /* 0x3bbb989dff1a7431 */ /* 0x000fe400000001ff */
[----:B------:R-:W-:Y:S01]  /*5b30*/  IMAD.MOV.U32 R29, RZ, RZ, 0x437c0000 ;  /* 0x437c0000ff1d7424 */ /* 0x000fe200078e00ff */
[----:B------:R-:W-:Y:S01]  /*5b40*/  BSSY.RECONVERGENT B2, `(.L_x_135) ;  /* 0x0000010000027945 */ /* 0x000fe20003800200 */
[----:B--2---:R-:W-:Y:S01]  /*5b50*/  FMNMX R17, RZ, -R17, PT ;  /* 0x80000011ff117209 */ /* 0x004fe20003800000 */
[----:B---3--:R-:W-:-:S04]  /*5b60*/  FMUL R63, R16, R63 ;  /* 0x0000003f103f7220 */ /* 0x008fc80000400000 */
[----:B------:R-:W-:-:S04]  /*5b70*/  FFMA.SAT R26, R17, R26, 0.5 ;  /* 0x3f000000111a7423 */ /* 0x000fc8000000201a */
[----:B------:R-:W-:Y:S01]  /*5b80*/  FFMA.RM R26, R26, R29, 12582913 ;  /* 0x4b4000011a1a7423 */ /* 0x000fe2000000401d */
[----:B------:R-:W-:-:S03]  /*5b90*/  IMAD R29, R27, 0x4, R4 ;  /* 0x000000041b1d7824 */ /* 0x000fc600078e0204 */
[C---:B------:R-:W-:Y:S01]  /*5ba0*/  FADD R28, R26.reuse, -12583039 ;  /* 0xcb40007f1a1c7421 */ /* 0x040fe20000000000 */
[----:B------:R-:W-:-:S03]  /*5bb0*/  SHF.L.U32 R26, R26, 0x17, RZ ;  /* 0x000000171a1a7819 */ /* 0x000fc600000006ff */
[----:B------:R-:W-:-:S04]  /*5bc0*/  FFMA R28, R17, 1.4426950216293334961, -R28 ;  /* 0x3fb8aa3b111c7823 */ /* 0x000fc8000000081c */
[----:B------:R-:W-:-:S04]  /*5bd0*/  FFMA R28, R17, 1.925963033500011079e-08, R28 ;  /* 0x32a57060111c7823 */ /* 0x000fc8000000001c */
[----:B------:R-:W2:Y:S02]  /*5be0*/  MUFU.EX2 R17, R28 ;  /* 0x0000001c00117308 */ /* 0x000ea40000000800 */
[----:B-12---:R-:W-:-:S07]  /*5bf0*/  FMUL R26, R26, R17 ;  /* 0x000000111a1a7220 */ /* 0x006fce0000400000 */
.L_x_136:
[----:B------:R-:W1:Y:S02]  /*5c00*/  LDS R16, [R29+0x20] ;  /* 0x000020001d107984 */ /* 0x000e640000000800 */
[----:B-1----:R-:W-:-:S05]  /*5c10*/  FADD R17, R63, R16 ;  /* 0x000000103f117221 */ /* 0x002fca0000000000 */
[----:B------:R-:W1:Y:S02]  /*5c20*/  ATOMS.CAST.SPIN P4, [R29+0x20], R16, R17 ;  /* 0x000020101d00758d */ /* 0x000e640001880011 */
[----:B-1----:R-:W-:Y:S05]  /*5c30*/  @!P4 BRA `(.L_x_136) ;  /* 0xfffffffc00f0c947 */ /* 0x002fea000383ffff */
[----:B------:R-:W-:Y:S05]  /*5c40*/  BSYNC.RECONVERGENT B2 ;  /* 0x0000000000027941 */ /* 0x000fea0003800200 */
.L_x_135:
[----:B------:R-:W-:Y:S01]  /*5c50*/  BSSY.RECONVERGENT B2, `(.L_x_137) ;  /* 0x0000007000027945 */ /* 0x000fe20003800200 */
[----:B------:R-:W-:Y:S01]  /*5c60*/  LEA R28, R27, R3, 0x2 ;  /* 0x000000031b1c7211 */ /* 0x000fe200078e10ff */
[----:B------:R-:W-:-:S07]  /*5c70*/  FMUL R29, R63, R26 ;  /* 0x0000001a3f1d7220 */ /* 0x000fce0000400000 */
.L_x_138:
[----:B------:R-:W1:Y:S02]  /*5c80*/  LDS R16, [R28+0x20] ;  /* 0x000020001c107984 */ /* 0x000e640000000800 */
[----:B-1----:R-:W-:-:S05]  /*5c90*/  FADD R17, R29, R16 ;  /* 0x000000101d117221 */ /* 0x002fca0000000000 */
[----:B------:R-:W1:Y:S02]  /*5ca0*/  ATOMS.CAST.SPIN P4, [R28+0x20], R16, R17 ;  /* 0x000020101c00758d */ /* 0x000e640001880011 */
[----:B-1----:R-:W-:Y:S05]  /*5cb0*/  @!P4 BRA `(.L_x_138) ;  /* 0xfffffffc00f0c947 */ /* 0x002fea000383ffff */
[----:B------:R-:W-:Y:S05]  /*5cc0*/  BSYNC.RECONVERGENT B2 ;  /* 0x0000000000027941 */ /* 0x000fea0003800200 */
.L_x_137:
[----:B-----5:R-:W-:Y:S01]  /*5cd0*/  FMUL R25, R63, -R25 ;  /* 0x800000193f197220 */ /* 0x020fe20000400000 */
[----:B------:R-:W-:-:S03]  /*5ce0*/  IMAD R27, R27, 0x4, R2 ;  /* 0x000000041b1b7824 */ /* 0x000fc600078e0202 */
[----:B------:R-:W-:-:S07]  /*5cf0*/  FMUL R25, R26, R25 ;  /* 0x000000191a197220 */ /* 0x000fce0000400000 */
.L_x_139:
[----:B------:R-:W1:Y:S02]  /*5d00*/  LDS R16, [R27+0x20] ;  /* 0x000020001b107984 */ /* 0x000e640000000800 */
[----:B-1----:R-:W-:-:S05]  /*5d10*/  FADD R17, R25, R16 ;  /* 0x0000001019117221 */ /* 0x002fca0000000000 */
[----:B------:R-:W1:Y:S02]  /*5d20*/  ATOMS.CAST.SPIN P4, [R27+0x20], R16, R17 ;  /* 0x000020101b00758d */ /* 0x000e640001880011 */
[----:B-1----:R-:W-:Y:S05]  /*5d30*/  @!P4 BRA `(.L_x_139) ;  /* 0xfffffffc00f0c947 */ /* 0x002fea000383ffff */
.L_x_131:
[----:B------:R-:W-:Y:S05]  /*5d40*/  BSYNC.RECONVERGENT B1 ;  /* 0x0000000000017941 */ /* 0x000fea0003800200 */
.L_x_130:
        /* <DEDUP_REMOVED lines=14> */
[----:B-1----:R-:W-:Y:S01]  /*5e30*/  MOV R16, RZ ;  /* 0x000000ff00107202 */ /* 0x002fe20000000f00 */
        /* <DEDUP_REMOVED lines=13> */
.L_x_143:
[----:B------:R-:W-:Y:S01]  /*5f10*/  IMAD.MOV.U32 R26, RZ, RZ, R20 ;  /* 0x000000ffff1a7224 */ /* 0x000fe200078e0014 */
[----:B------:R-:W-:Y:S02]  /*5f20*/  MOV R25, R22 ;  /* 0x0000001600197202 */ /* 0x000fe40000000f00 */
[----:B------:R-:W-:-:S07]  /*5f30*/  MOV R28, 0x5f50 ;  /* 0x00005f50001c7802 */ /* 0x000fce0000000f00 */
[----:B0-----:R-:W-:Y:S05]  /*5f40*/  CALL.REL.NOINC `($__internal_1_$__cuda_sm20_div_s64) ;  /* 0x0000004800d47944 */ /* 0x001fea0003c00000 */
.L_x_144:
[----:B------:R-:W-:Y:S05]  /*5f50*/  BSYNC.RECONVERGENT B2 ;  /* 0x0000000000027941 */ /* 0x000fea0003800200 */
.L_x_142:
        /* <DEDUP_REMOVED lines=21> */
.L_x_146:
[----:B------:R-:W1:Y:S02]  /*60b0*/  LDS R16, [R29+0x20] ;  /* 0x000020001d107984 */ /* 0x000e640000000800 */
[----:B-1----:R-:W-:-:S05]  /*60c0*/  FADD R17, R61, R16 ;  /* 0x000000103d117221 */ /* 0x002fca0000000000 */
[----:B------:R-:W1:Y:S02]  /*60d0*/  ATOMS.CAST.SPIN P4, [R29+0x20], R16, R17 ;  /* 0x000020101d00758d */ /* 0x000e640001880011 */
[----:B-1----:R-:W-:Y:S05]  /*60e0*/  @!P4 BRA `(.L_x_146) ;  /* 0xfffffffc00f0c947 */ /* 0x002fea000383ffff */
[----:B------:R-:W-:Y:S05]  /*60f0*/  BSYNC.RECONVERGENT B2 ;  /* 0x0000000000027941 */ /* 0x000fea0003800200 */
.L_x_145:
[----:B------:R-:W-:Y:S01]  /*6100*/  BSSY.RECONVERGENT B2, `(.L_x_147) ;  /* 0x0000007000027945 */ /* 0x000fe20003800200 */
[----:B------:R-:W-:Y:S01]  /*6110*/  LEA R28, R27, R3, 0x2 ;  /* 0x000000031b1c7211 */ /* 0x000fe200078e10ff */
[----:B------:R-:W-:-:S07]  /*6120*/  FMUL R29, R61, R26 ;  /* 0x0000001a3d1d7220 */ /* 0x000fce0000400000 */
.L_x_148:
[----:B------:R-:W1:Y:S02]  /*6130*/  LDS R16, [R28+0x20] ;  /* 0x000020001c107984 */ /* 0x000e640000000800 */
[----:B-1----:R-:W-:-:S05]  /*6140*/  FADD R17, R29, R16 ;  /* 0x000000101d117221 */ /* 0x002fca0000000000 */
[----:B------:R-:W1:Y:S02]  /*6150*/  ATOMS.CAST.SPIN P4, [R28+0x20], R16, R17 ;  /* 0x000020101c00758d */ /* 0x000e640001880011 */
[----:B-1----:R-:W-:Y:S05]  /*6160*/  @!P4 BRA `(.L_x_148) ;  /* 0xfffffffc00f0c947 */ /* 0x002fea000383ffff */
[----:B------:R-:W-:Y:S05]  /*6170*/  BSYNC.RECONVERGENT B2 ;  /* 0x0000000000027941 */ /* 0x000fea0003800200 */
.L_x_147:
[----:B-----5:R-:W-:Y:S01]  /*6180*/  FMUL R25, R61, -R25 ;  /* 0x800000193d197220 */ /* 0x020fe20000400000 */
[----:B------:R-:W-:-:S03]  /*6190*/  IMAD R27, R27, 0x4, R2 ;  /* 0x000000041b1b7824 */ /* 0x000fc600078e0202 */
[----:B------:R-:W-:-:S07]  /*61a0*/  FMUL R25, R26, R25 ;  /* 0x000000191a197220 */ /* 0x000fce0000400000 */
.L_x_149:
[----:B------:R-:W1:Y:S02]  /*61b0*/  LDS R16, [R27+0x20] ;  /* 0x000020001b107984 */ /* 0x000e640000000800 */
[----:B-1----:R-:W-:-:S05]  /*61c0*/  FADD R17, R25, R16 ;  /* 0x0000001019117221 */ /* 0x002fca0000000000 */
[----:B------:R-:W1:Y:S02]  /*61d0*/  ATOMS.CAST.SPIN P4, [R27+0x20], R16, R17 ;  /* 0x000020101b00758d */ /* 0x000e640001880011 */
[----:B-1----:R-:W-:Y:S05]  /*61e0*/  @!P4 BRA `(.L_x_149) ;  /* 0xfffffffc00f0c947 */ /* 0x002fea000383ffff */
.L_x_141:
[----:B------:R-:W-:Y:S05]  /*61f0*/  BSYNC.RECONVERGENT B1 ;  /* 0x0000000000017941 */ /* 0x000fea0003800200 */
.L_x_140:
        /* <DEDUP_REMOVED lines=10> */
[----:B-1----:R-:W0:Y:S02]  /*62a0*/  MUFU.RCP R16, R16 ;  /* 0x0000001000107308 */ /* 0x002e240000001000 */
[----:B0-----:R-:W-:-:S06]  /*62b0*/  IADD3 R8, PT, PT, R16, 0xffffffe, RZ ;  /* 0x0ffffffe10087810 */ /* 0x001fcc0007ffe0ff */
[----:B------:R0:W1:Y:S02]  /*62c0*/  F2I.FTZ.U32.TRUNC.NTZ R9, R8 ;  /* 0x0000000800097305 */ /* 0x000064000021f000 */
[----:B0-----:R-:W-:Y:S01]  /*62d0*/  MOV R8, RZ ;  /* 0x000000ff00087202 */ /* 0x001fe20000000f00 */
[----:B-1----:R-:W-:-:S04]  /*62e0*/  IMAD.MOV R17, RZ, RZ, -R9 ;  /* 0x000000ffff117224 */ /* 0x002fc800078e0a09 */
        /* <DEDUP_REMOVED lines=12> */
.L_x_151:
[----:B------:R-:W-:Y:S01]  /*63b0*/  IMAD.MOV.U32 R26, RZ, RZ, R23 ;  /* 0x000000ffff1a7224 */ /* 0x000fe200078e0017 */
[----:B------:R-:W-:Y:S02]  /*63c0*/  MOV R25, R24 ;  /* 0x0000001800197202 */ /* 0x000fe40000000f00 */
[----:B------:R-:W-:-:S07]  /*63d0*/  MOV R28, 0x63f0 ;  /* 0x000063f0001c7802 */ /* 0x000fce0000000f00 */
[----:B0-----:R-:W-:Y:S05]  /*63e0*/  CALL.REL.NOINC `($__internal_1_$__cuda_sm20_div_s64) ;  /* 0x0000004400ac7944 */ /* 0x001fea0003c00000 */
[----:B------:R-:W-:-:S07]  /*63f0*/  IMAD.MOV.U32 R9, RZ, RZ, R17 ;  /* 0x000000ffff097224 */ /* 0x000fce00078e0011 */
.L_x_152:
[----:B------:R-:W-:Y:S05]  /*6400*/  BSYNC.RECONVERGENT B1 ;  /* 0x0000000000017941 */ /* 0x000fea0003800200 */
.L_x_150:
        /* <DEDUP_REMOVED lines=21> */
.L_x_154:
[----:B------:R-:W0:Y:S02]  /*6560*/  LDS R8, [R26+0x20] ;  /* 0x000020001a087984 */ /* 0x000e240000000800 */
[----:B0-----:R-:W-:-:S05]  /*6570*/  FADD R9, R11, R8 ;  /* 0x000000080b097221 */ /* 0x001fca0000000000 */
[----:B------:R-:W0:Y:S02]  /*6580*/  ATOMS.CAST.SPIN P3, [R26+0x20], R8, R9 ;  /* 0x000020081a00758d */ /* 0x000e240001860009 */
[----:B0-----:R-:W-:Y:S05]  /*6590*/  @!P3 BRA `(.L_x_154) ;  /* 0xfffffffc00f0b947 */ /* 0x001fea000383ffff */
[----:B------:R-:W-:Y:S05]  /*65a0*/  BSYNC.RECONVERGENT B1 ;  /* 0x0000000000017941 */ /* 0x000fea0003800200 */
.L_x_153:
[----:B------:R-:W-:Y:S01]  /*65b0*/  BSSY.RECONVERGENT B1, `(.L_x_155) ;  /* 0x0000007000017945 */ /* 0x000fe20003800200 */
[----:B------:R-:W-:Y:S02]  /*65c0*/  IMAD R17, R25, 0x4, R3 ;  /* 0x0000000419117824 */ /* 0x000fe400078e0203 */
[----:B------:R-:W-:-:S07]  /*65d0*/  FMUL R27, R11, R10 ;  /* 0x0000000a0b1b7220 */ /* 0x000fce0000400000 */
.L_x_156:
[----:B------:R-:W0:Y:S02]  /*65e0*/  LDS R8, [R17+0x20] ;  /* 0x0000200011087984 */ /* 0x000e240000000800 */
[----:B0-----:R-:W-:-:S05]  /*65f0*/  FADD R9, R27, R8 ;  /* 0x000000081b097221 */ /* 0x001fca0000000000 */
[----:B------:R-:W0:Y:S02]  /*6600*/  ATOMS.CAST.SPIN P3, [R17+0x20], R8, R9 ;  /* 0x000020081100758d */ /* 0x000e240001860009 */
[----:B0-----:R-:W-:Y:S05]  /*6610*/  @!P3 BRA `(.L_x_156) ;  /* 0xfffffffc00f0b947 */ /* 0x001fea000383ffff */
[----:B------:R-:W-:Y:S05]  /*6620*/  BSYNC.RECONVERGENT B1 ;  /* 0x0000000000017941 */ /* 0x000fea0003800200 */
.L_x_155:
[----:B-----5:R-:W-:Y:S01]  /*6630*/  FMUL R9, R11, -R16 ;  /* 0x800000100b097220 */ /* 0x020fe20000400000 */
[----:B------:R-:W-:-:S03]  /*6640*/  LEA R25, R25, R2, 0x2 ;  /* 0x0000000219197211 */ /* 0x000fc600078e10ff */
[----:B------:R-:W-:-:S07]  /*6650*/  FMUL R11, R10, R9 ;  /* 0x000000090a0b7220 */ /* 0x000fce0000400000 */
.L_x_157:
[----:B------:R-:W0:Y:S02]  /*6660*/  LDS R8, [R25+0x20] ;  /* 0x0000200019087984 */ /* 0x000e240000000800 */
[----:B0-----:R-:W-:-:S05]  /*6670*/  FADD R9, R11, R8 ;  /* 0x000000080b097221 */ /* 0x001fca0000000000 */
[----:B------:R-:W0:Y:S02]  /*6680*/  ATOMS.CAST.SPIN P3, [R25+0x20], R8, R9 ;  /* 0x000020081900758d */ /* 0x000e240001860009 */
[----:B0-----:R-:W-:Y:S05]  /*6690*/  @!P3 BRA `(.L_x_157) ;  /* 0xfffffffc00f0b947 */ /* 0x001fea000383ffff */
.L_x_122:
[----:B------:R-:W-:Y:S05]  /*66a0*/  BSYNC.RECONVERGENT B0 ;  /* 0x0000000000007941 */ /* 0x000fea0003800200 */
.L_x_121:
[----:B------:R-:W1:Y:S01]  /*66b0*/  LDCU.64 UR4, c[0x0][0x3d0] ;  /* 0x00007a00ff0477ac */ /* 0x000e620008000a00 */
[----:B0-----:R-:W-:Y:S01]  /*66c0*/  VIADD R8, R54, 0x2 ;  /* 0x0000000236087836 */ /* 0x001fe20000000000 */
[----:B------:R-:W-:Y:S04]  /*66d0*/  BSSY.RECONVERGENT B0, `(.L_x_158) ;  /* 0x0000121000007945 */ /* 0x000fe80003800200 */
[----:B-1----:R-:W-:-:S04]  /*66e0*/  ISETP.GE.U32.AND P3, PT, R8, UR4, PT ;  /* 0x0000000408007c0c */ /* 0x002fc8000bf66070 */
[----:B------:R-:W-:-:S13]  /*66f0*/  ISETP.GE.AND.EX P3, PT, RZ, UR5, PT, P3 ;  /* 0x00000005ff007c0c */ /* 0x000fda000bf66330 */
[----:B------:R-:W-:Y:S05]  /*6700*/  @P3 BRA `(.L_x_159) ;  /* 0x0000001000743947 */ /* 0x000fea0003800000 */
[----:B------:R-:W0:Y:S01]  /*6710*/  LDCU.64 UR4, c[0x0][0x3e0] ;  /* 0x00007c00ff0477ac */ /* 0x000e220008000a00 */
[----:B------:R-:W-:Y:S01]  /*6720*/  IADD3 R9, P3, PT, R6, 0x2, RZ ;  /* 0x0000000206097810 */ /* 0x000fe20007f7e0ff */
[----:B------:R-:W-:Y:S01]  /*6730*/  IMAD.MOV.U32 R10, RZ, RZ, R52 ;  /* 0x000000ffff0a7224 */ /* 0x000fe200078e0034 */
[----:B------:R-:W-:Y:S01]  /*6740*/  MOV R11, R53 ;  /* 0x00000035000b7202 */ /* 0x000fe20000000f00 */
[----:B------:R-:W1:Y:S01]  /*6750*/  LDCU.64 UR6, c[0x0][0x3a8] ;  /* 0x00007500ff0677ac */ /* 0x000e620008000a00 */
[----:B------:R-:W-:Y:S01]  /*6760*/  IADD3.X R8, PT, PT, RZ, R19, RZ, P3, !PT ;  /* 0x00000013ff087210 */ /* 0x000fe20001ffe4ff */
[----:B------:R-:W-:Y:S04]  /*6770*/  BSSY.RECONVERGENT B1, `(.L_x_160) ;  /* 0x0000033000017945 */ /* 0x000fe80003800200 */
[----:B0-----:R-:W-:-:S02]  /*6780*/  IMAD R8, R8, UR4, RZ ;  /* 0x0000000408087c24 */ /* 0x001fc4000f8e02ff */
[----:B------:R-:W-:-:S04]  /*6790*/  IMAD.WIDE.U32 R10, R9, UR4, R10 ;  /* 0x00000004090a7c25 */ /* 0x000fc8000f8e000a */
[----:B------:R-:W-:Y:S01]  /*67a0*/  IMAD R9, R9, UR5, R8 ;  /* 0x0000000509097c24 */ /* 0x000fe2000f8e0208 */
[----:B------:R-:W0:Y:S01]  /*67b0*/  LDCU.64 UR4, c[0x0][0x390] ;  /* 0x00007200ff0477ac */ /* 0x000e220008000a00 */
[----:B------:R-:W-:-:S03]  /*67c0*/  IMAD.SHL.U32 R16, R10, 0x4, RZ ;  /* 0x000000040a107824 */ /* 0x000fc600078e00ff */
[----:B------:R-:W-:Y:S02]  /*67d0*/  IADD3 R11, PT, PT, R11, R9, RZ ;  /* 0x000000090b0b7210 */ /* 0x000fe40007ffe0ff */
[----:B-1----:R-:W-:Y:S02]  /*67e0*/  IADD3 R8, P3, PT, R16, UR6, RZ ;  /* 0x0000000610087c10 */ /* 0x002fe4000ff7e0ff */
[----:B------:R-:W-:-:S04]  /*67f0*/  SHF.L.U64.HI R11, R10, 0x2, R11 ;  /* 0x000000020a0b7819 */ /* 0x000fc8000001020b */
[----:B------:R-:W-:-:S05]  /*6800*/  IADD3.X R9, PT, PT, R11, UR7, RZ, P3, !PT ;  /* 0x000000070b097c10 */ /* 0x000fca0009ffe4ff */
[----:B------:R1:W-:Y:S01]  /*6810*/  STG.E desc[UR10][R8.64], R60 ;  /* 0x0000003c08007986 */ /* 0x0003e2000c10190a */
[----:B0-----:R-:W-:-:S04]  /*6820*/  IADD3 R10, P3, PT, R16, UR4, RZ ;  /* 0x00000004100a7c10 */ /* 0x001fc8000ff7e0ff */
[----:B------:R-:W-:Y:S01]  /*6830*/  IADD3.X R11, PT, PT, R11, UR5, RZ, P3, !PT ;  /* 0x000000050b0b7c10 */ /* 0x000fe20009ffe4ff */
[----:B------:R-:W-:Y:S08]  /*6840*/  @!P0 BRA `(.L_x_161) ;  /* 0x0000000000948947 */ /* 0x000ff00003800000 */
        /* <DEDUP_REMOVED lines=15> */
[----:B------:R-:W2:Y:S02]  /*6940*/  MUFU.EX2 R27, R27 ;  /* 0x0000001b001b7308 */ /* 0x000ea40000000800 */
[----:B0-2---:R-:W-:-:S07]  /*6950*/  FMUL R26, R26, R27 ;  /* 0x0000001b1a1a7220 */ /* 0x005fce0000400000 */
.L_x_163:
[----:B------:R-:W0:Y:S02]  /*6960*/  LDS R16, [R28+0x40] ;  /* 0x000040001c107984 */ /* 0x000e240000000800 */
[----:B0-----:R-:W-:-:S05]  /*6970*/  FADD R17, R29, R16 ;  /* 0x000000101d117221 */ /* 0x001fca0000000000 */
[----:B------:R-:W0:Y:S02]  /*6980*/  ATOMS.CAST.SPIN P3, [R28+0x40], R16, R17 ;  /* 0x000040101c00758d */ /* 0x000e240001860011 */
[----:B0-----:R-:W-:Y:S05]  /*6990*/  @!P3 BRA `(.L_x_163) ;  /* 0xfffffffc00f0b947 */ /* 0x001fea000383ffff */
[----:B------:R-:W-:Y:S05]  /*69a0*/  BSYNC.RECONVERGENT B2 ;  /* 0x0000000000027941 */ /* 0x000fea0003800200 */
.L_x_162:
[----:B------:R-:W-:Y:S01]  /*69b0*/  BSSY.RECONVERGENT B2, `(.L_x_164) ;  /* 0x0000007000027945 */ /* 0x000fe20003800200 */
[----:B------:R-:W-:Y:S02]  /*69c0*/  IMAD R28, R5, 0x4, R3 ;  /* 0x00000004051c7824 */ /* 0x000fe400078e0203 */
[----:B------:R-:W-:-:S07]  /*69d0*/  FMUL R27, R29, R26 ;  /* 0x0000001a1d1b7220 */ /* 0x000fce0000400000 */
.L_x_165:
[----:B------:R-:W0:Y:S02]  /*69e0*/  LDS R16, [R28+0x40] ;  /* 0x000040001c107984 */ /* 0x000e240000000800 */
[----:B0-----:R-:W-:-:S05]  /*69f0*/  FADD R17, R27, R16 ;  /* 0x000000101b117221 */ /* 0x001fca0000000000 */
[----:B------:R-:W0:Y:S02]  /*6a00*/  ATOMS.CAST.SPIN P3, [R28+0x40], R16, R17 ;  /* 0x000040101c00758d */ /* 0x000e240001860011 */
[----:B0-----:R-:W-:Y:S05]  /*6a10*/  @!P3 BRA `(.L_x_165) ;  /* 0xfffffffc00f0b947 */ /* 0x001fea000383ffff */
[----:B------:R-:W-:Y:S05]  /*6a20*/  BSYNC.RECONVERGENT B2 ;  /* 0x0000000000027941 */ /* 0x000fea0003800200 */
.L_x_164:
[----:B-----5:R-:W-:Y:S01]  /*6a30*/  FMUL R25, R29, -R25 ;  /* 0x800000191d197220 */ /* 0x020fe20000400000 */
[----:B------:R-:W-:-:S03]  /*6a40*/  LEA R27, R5, R2, 0x2 ;  /* 0x00000002051b7211 */ /* 0x000fc600078e10ff */
[----:B------:R-:W-:-:S07]  /*6a50*/  FMUL R25, R26, R25 ;  /* 0x000000191a197220 */ /* 0x000fce0000400000 */
.L_x_166:
[----:B------:R-:W0:Y:S02]  /*6a60*/  LDS R16, [R27+0x40] ;  /* 0x000040001b107984 */ /* 0x000e240000000800 */
[----:B0-----:R-:W-:-:S05]  /*6a70*/  FADD R17, R25, R16 ;  /* 0x0000001019117221 */ /* 0x001fca0000000000 */
[----:B------:R-:W0:Y:S02]  /*6a80*/  ATOMS.CAST.SPIN P3, [R27+0x40], R16, R17 ;  /* 0x000040101b00758d */ /* 0x000e240001860011 */
[----:B0-----:R-:W-:Y:S05]  /*6a90*/  @!P3 BRA `(.L_x_166) ;  /* 0xfffffffc00f0b947 */ /* 0x001fea000383ffff */
.L_x_161:
[----:B------:R-:W-:Y:S05]  /*6aa0*/  BSYNC.RECONVERGENT B1 ;  /* 0x0000000000017941 */ /* 0x000fea0003800200 */
.L_x_160:
[----:B------:R-:W-:Y:S04]  /*6ab0*/  BSSY.RECONVERGENT B1, `(.L_x_167) ;  /* 0x000004a000017945 */ /* 0x000fe80003800200 */
[----:B------:R-:W-:Y:S05]  /*6ac0*/  @P1 BRA `(.L_x_168) ;  /* 0x0000000400201947 */ /* 0x000fea0003800000 */
[----:B------:R-:W0:Y:S01]  /*6ad0*/  LDCU UR4, c[0x0][0x3ec] ;  /* 0x00007d80ff0477ac */ /* 0x000e220008000800 */
[----:B------:R2:W-:Y:S01]  /*6ae0*/  STG.E desc[UR10][R8.64+0x4], R69 ;  /* 0x0000044508007986 */ /* 0x0005e2000c10190a */
[----:B------:R-:W-:Y:S01]  /*6af0*/  BSSY.RECONVERGENT B2, `(.L_x_169) ;  /* 0x000001c000027945 */ /* 0x000fe20003800200 */
[----:B0-----:R-:W-:-:S04]  /*6b00*/  LOP3.LUT R16, R18, UR4, RZ, 0xfc, !PT ;  /* 0x0000000412107c12 */ /* 0x001fc8000f8efcff */
[----:B------:R-:W-:-:S13]  /*6b10*/  ISETP.NE.U32.AND P1, PT, R16, RZ, PT ;  /* 0x000000ff1000720c */ /* 0x000fda0003f25070 */
[----:B--2---:R-:W-:Y:S05]  /*6b20*/  @P1 BRA `(.L_x_170) ;  /* 0x0000000000501947 */ /* 0x004fea0003800000 */
[----:B------:R-:W0:Y:S02]  /*6b30*/  LDCU UR4, c[0x0][0x3e8] ;  /* 0x00007d00ff0477ac */ /* 0x000e240008000800 */
[----:B0-----:R-:W0:Y:S01]  /*6b40*/  I2F.U32.RP R25, UR4 ;  /* 0x0000000400197d06 */ /* 0x001e220008209000 */
[----:B------:R-:W-:-:S07]  /*6b50*/  ISETP.NE.U32.AND P4, PT, RZ, UR4, PT ;  /* 0x00000004ff007c0c */ /* 0x000fce000bf85070 */
[----:B0-----:R-:W0:Y:S02]  /*6b60*/  MUFU.RCP R25, R25 ;  /* 0x0000001900197308 */ /* 0x001e240000001000 */
[----:B0-----:R-:W-:-:S06]  /*6b70*/  VIADD R16, R25, 0xffffffe ;  /* 0x0ffffffe19107836 */ /* 0x001fcc0000000000 */
[----:B------:R0:W2:Y:S02]  /*6b80*/  F2I.FTZ.U32.TRUNC.NTZ R17, R16 ;  /* 0x0000001000117305 */ /* 0x0000a4000021f000 */
[----:B0-----:R-:W-:Y:S01]  /*6b90*/  IMAD.MOV.U32 R16, RZ, RZ, RZ ;  /* 0x000000ffff107224 */ /* 0x001fe200078e00ff */
[----:B--2---:R-:W-:-:S05]  /*6ba0*/  IADD3 R27, PT, PT, RZ, -R17, RZ ;  /* 0x80000011ff1b7210 */ /* 0x004fca0007ffe0ff */
        /* <DEDUP_REMOVED lines=12> */
.L_x_170:
[----:B------:R-:W-:Y:S01]  /*6c70*/  MOV R26, R21 ;  /* 0x00000015001a7202 */ /* 0x000fe20000000f00 */
[----:B------:R-:W-:Y:S01]  /*6c80*/  IMAD.MOV.U32 R25, RZ, RZ, R18 ;  /* 0x000000ffff197224 */ /* 0x000fe200078e0012 */
[----:B------:R-:W-:-:S07]  /*6c90*/  MOV R28, 0x6cb0 ;  /* 0x00006cb0001c7802 */ /* 0x000fce0000000f00 */
[----:B-1----:R-:W-:Y:S05]  /*6ca0*/  CALL.REL.NOINC `($__internal_1_$__cuda_sm20_div_s64) ;  /* 0x0000003c007c7944 */ /* 0x002fea0003c00000 */
.L_x_171:
[----:B------:R-:W-:Y:S05]  /*6cb0*/  BSYNC.RECONVERGENT B2 ;  /* 0x0000000000027941 */ /* 0x000fea0003800200 */
.L_x_169:
        /* <DEDUP_REMOVED lines=19> */
[----:B------:R-:W2:Y:S02]  /*6df0*/  MUFU.EX2 R17, R28 ;  /* 0x0000001c00117308 */ /* 0x000ea40000000800 */
[----:B0-2---:R-:W-:-:S07]  /*6e00*/  FMUL R26, R26, R17 ;  /* 0x000000111a1a7220 */ /* 0x005fce0000400000 */
.L_x_173:
[----:B------:R-:W0:Y:S02]  /*6e10*/  LDS R16, [R29+0x40] ;  /* 0x000040001d107984 */ /* 0x000e240000000800 */
[----:B0-----:R-:W-:-:S05]  /*6e20*/  FADD R17, R69, R16 ;  /* 0x0000001045117221 */ /* 0x001fca0000000000 */
[----:B------:R-:W0:Y:S02]  /*6e30*/  ATOMS.CAST.SPIN P1, [R29+0x40], R16, R17 ;  /* 0x000040101d00758d */ /* 0x000e240001820011 */
[----:B0-----:R-:W-:Y:S05]  /*6e40*/  @!P1 BRA `(.L_x_173) ;  /* 0xfffffffc00f09947 */ /* 0x001fea000383ffff */
[----:B------:R-:W-:Y:S05]  /*6e50*/  BSYNC.RECONVERGENT B2 ;  /* 0x0000000000027941 */ /* 0x000fea0003800200 */
.L_x_172:
[----:B------:R-:W-:Y:S01]  /*6e60*/  BSSY.RECONVERGENT B2, `(.L_x_174) ;  /* 0x0000007000027945 */ /* 0x000fe20003800200 */
[----:B------:R-:W-:Y:S02]  /*6e70*/  IMAD R28, R27, 0x4, R3 ;  /* 0x000000041b1c7824 */ /* 0x000fe400078e0203 */
[----:B------:R-:W-:-:S07]  /*6e80*/  FMUL R29, R69, R26 ;  /* 0x0000001a451d7220 */ /* 0x000fce0000400000 */
.L_x_175:
[----:B------:R-:W0:Y:S02]  /*6e90*/  LDS R16, [R28+0x40] ;  /* 0x000040001c107984 */ /* 0x000e240000000800 */
[----:B0-----:R-:W-:-:S05]  /*6ea0*/  FADD R17, R29, R16 ;  /* 0x000000101d117221 */ /* 0x001fca0000000000 */
[----:B------:R-:W0:Y:S02]  /*6eb0*/  ATOMS.CAST.SPIN P1, [R28+0x40], R16, R17 ;  /* 0x000040101c00758d */ /* 0x000e240001820011 */
[----:B0-----:R-:W-:Y:S05]  /*6ec0*/  @!P1 BRA `(.L_x_175) ;  /* 0xfffffffc00f09947 */ /* 0x001fea000383ffff */
[----:B------:R-:W-:Y:S05]  /*6ed0*/  BSYNC.RECONVERGENT B2 ;  /* 0x0000000000027941 */ /* 0x000fea0003800200 */
.L_x_174:
[----:B-----5:R-:W-:Y:S01]  /*6ee0*/  FMUL R25, R69, -R25 ;  /* 0x8000001945197220 */ /* 0x020fe20000400000 */
[----:B------:R-:W-:-:S03]  /*6ef0*/  LEA R27, R27, R2, 0x2 ;  /* 0x000000021b1b7211 */ /* 0x000fc600078e10ff */
[----:B------:R-:W-:-:S07]  /*6f00*/  FMUL R25, R26, R25 ;  /* 0x000000191a197220 */ /* 0x000fce0000400000 */
.L_x_176:
[----:B------:R-:W0:Y:S02]  /*6f10*/  LDS R16, [R27+0x40] ;  /* 0x000040001b107984 */ /* 0x000e240000000800 */
[----:B0-----:R-:W-:-:S05]  /*6f20*/  FADD R17, R25, R16 ;  /* 0x0000001019117221 */ /* 0x001fca0000000000 */
[----:B------:R-:W0:Y:S02]  /*6f30*/  ATOMS.CAST.SPIN P1, [R27+0x40], R16, R17 ;  /* 0x000040101b00758d */ /* 0x000e240001820011 */
[----:B0-----:R-:W-:Y:S05]  /*6f40*/  @!P1 BRA `(.L_x_176) ;  /* 0xfffffffc00f09947 */ /* 0x001fea000383ffff */
.L_x_168:
[----:B------:R-:W-:Y:S05]  /*6f50*/  BSYNC.RECONVERGENT B1 ;  /* 0x0000000000017941 */ /* 0x000fea0003800200 */
.L_x_167:
        /* <DEDUP_REMOVED lines=28> */
.L_x_180:
[----:B------:R-:W-:Y:S01]  /*7120*/  MOV R26, R20 ;  /* 0x00000014001a7202 */ /* 0x000fe20000000f00 */
[----:B------:R-:W-:Y:S01]  /*7130*/  IMAD.MOV.U32 R25, RZ, RZ, R22 ;  /* 0x000000ffff197224 */ /* 0x000fe200078e0016 */
[----:B------:R-:W-:-:S07]  /*7140*/  MOV R28, 0x7160 ;  /* 0x00007160001c7802 */ /* 0x000fce0000000f00 */
[----:B-1----:R-:W-:Y:S05]  /*7150*/  CALL.REL.NOINC `($__internal_1_$__cuda_sm20_div_s64) ;  /* 0x0000003800507944 */ /* 0x002fea0003c00000 */
.L_x_181:
[----:B------:R-:W-:Y:S05]  /*7160*/  BSYNC.RECONVERGENT B2 ;  /* 0x0000000000027941 */ /* 0x000fea0003800200 */
.L_x_179:
        /* <DEDUP_REMOVED lines=21> */
.L_x_183:
[----:B------:R-:W0:Y:S02]  /*72c0*/  LDS R16, [R29+0x40] ;  /* 0x000040001d107984 */ /* 0x000e240000000800 */
[----:B0-----:R-:W-:-:S05]  /*72d0*/  FADD R17, R67, R16 ;  /* 0x0000001043117221 */ /* 0x001fca0000000000 */
[----:B------:R-:W0:Y:S02]  /*72e0*/  ATOMS.CAST.SPIN P1, [R29+0x40], R16, R17 ;  /* 0x000040101d00758d */ /* 0x000e240001820011 */
[----:B0-----:R-:W-:Y:S05]  /*72f0*/  @!P1 BRA `(.L_x_183) ;  /* 0xfffffffc00f09947 */ /* 0x001fea000383ffff */
[----:B------:R-:W-:Y:S05]  /*7300*/  BSYNC.RECONVERGENT B2 ;  /* 0x0000000000027941 */ /* 0x000fea0003800200 */
.L_x_182:
[----:B------:R-:W-:Y:S01]  /*7310*/  BSSY.RECONVERGENT B2, `(.L_x_184) ;  /* 0x0000007000027945 */ /* 0x000fe20003800200 */
[----:B------:R-:W-:Y:S02]  /*7320*/  IMAD R28, R27, 0x4, R3 ;  /* 0x000000041b1c7824 */ /* 0x000fe400078e0203 */
[----:B------:R-:W-:-:S07]  /*7330*/  FMUL R29, R67, R26 ;  /* 0x0000001a431d7220 */ /* 0x000fce0000400000 */
.L_x_185:
[----:B------:R-:W0:Y:S02]  /*7340*/  LDS R16, [R28+0x40] ;  /* 0x000040001c107984 */ /* 0x000e240000000800 */
[----:B0-----:R-:W-:-:S05]  /*7350*/  FADD R17, R29, R16 ;  /* 0x000000101d117221 */ /* 0x001fca0000000000 */
[----:B------:R-:W0:Y:S02]  /*7360*/  ATOMS.CAST.SPIN P1, [R28+0x40], R16, R17 ;  /* 0x000040101c00758d */ /* 0x000e240001820011 */
[----:B0-----:R-:W-:Y:S05]  /*7370*/  @!P1 BRA `(.L_x_185) ;  /* 0xfffffffc00f09947 */ /* 0x001fea000383ffff */
[----:B------:R-:W-:Y:S05]  /*7380*/  BSYNC.RECONVERGENT B2 ;  /* 0x0000000000027941 */ /* 0x000fea0003800200 */
.L_x_184:
[----:B-----5:R-:W-:Y:S01]  /*7390*/  FMUL R25, R67, -R25 ;  /* 0x8000001943197220 */ /* 0x020fe20000400000 */
[----:B------:R-:W-:-:S03]  /*73a0*/  LEA R27, R27, R2, 0x2 ;  /* 0x000000021b1b7211 */ /* 0x000fc600078e10ff */
[----:B------:R-:W-:-:S07]  /*73b0*/  FMUL R25, R26, R25 ;  /* 0x000000191a197220 */ /* 0x000fce0000400000 */
.L_x_186:
[----:B------:R-:W0:Y:S02]  /*73c0*/  LDS R16, [R27+0x40] ;  /* 0x000040001b107984 */ /* 0x000e240000000800 */
[----:B0-----:R-:W-:-:S05]  /*73d0*/  FADD R17, R25, R16 ;  /* 0x0000001019117221 */ /* 0x001fca0000000000 */
[----:B------:R-:W0:Y:S02]  /*73e0*/  ATOMS.CAST.SPIN P1, [R27+0x40], R16, R17 ;  /* 0x000040101b00758d */ /* 0x000e240001820011 */
[----:B0-----:R-:W-:Y:S05]  /*73f0*/  @!P1 BRA `(.L_x_186) ;  /* 0xfffffffc00f09947 */ /* 0x001fea000383ffff */
.L_x_178:
[----:B------:R-:W-:Y:S05]  /*7400*/  BSYNC.RECONVERGENT B1 ;  /* 0x0000000000017941 */ /* 0x000fea0003800200 */
.L_x_177:
[----:B------:R-:W0:Y:S02]  /*7410*/  LDCU.64 UR4, c[0x0][0x3e0] ;  /* 0x00007c00ff0477ac */ /* 0x000e240008000a00 */
        /* <DEDUP_REMOVED lines=12> */
[----:B0-----:R-:W1:Y:S02]  /*74e0*/  MUFU.RCP R16, R16 ;  /* 0x0000001000107308 */ /* 0x001e640000001000 */
[----:B-1----:R-:W-:-:S06]  /*74f0*/  VIADD R8, R16, 0xffffffe ;  /* 0x0ffffffe10087836 */ /* 0x002fcc0000000000 */
        /* <DEDUP_REMOVED lines=15> */
.L_x_188:
[----:B------:R-:W-:Y:S01]  /*75f0*/  MOV R26, R23 ;  /* 0x00000017001a7202 */ /* 0x000fe20000000f00 */
[----:B------:R-:W-:Y:S01]  /*7600*/  IMAD.MOV.U32 R25, RZ, RZ, R24 ;  /* 0x000000ffff197224 */ /* 0x000fe200078e0018 */
[----:B------:R-:W-:-:S07]  /*7610*/  MOV R28, 0x7630 ;  /* 0x00007630001c7802 */ /* 0x000fce0000000f00 */
[----:B-1----:R-:W-:Y:S05]  /*7620*/  CALL.REL.NOINC `($__internal_1_$__cuda_sm20_div_s64) ;  /* 0x00000034001c7944 */ /* 0x002fea0003c00000 */
[----:B------:R-:W-:-:S07]  /*7630*/  MOV R9, R17 ;  /* 0x0000001100097202 */ /* 0x000fce0000000f00 */
.L_x_189:
[----:B------:R-:W-:Y:S05]  /*7640*/  BSYNC.RECONVERGENT B1 ;  /* 0x0000000000017941 */ /* 0x000fea0003800200 */
.L_x_187:
        /* <DEDUP_REMOVED lines=10> */
[----:B--2---:R-:W-:-:S05]  /*76f0*/  FMNMX R9, RZ, -R9, PT ;  /* 0x80000009ff097209 */ /* 0x004fca0003800000 */
[----:B------:R-:W-:-:S04]  /*7700*/  FFMA.SAT R16, R9, R16, 0.5 ;  /* 0x3f00000009107423 */ /* 0x000fc80000002010 */
[----:B------:R-:W-:Y:S01]  /*7710*/  FFMA.RM R16, R16, R25, 12582913 ;  /* 0x4b40000110107423 */ /* 0x000fe20000004019 */
[----:B---3--:R-:W-:-:S03]  /*7720*/  FMUL R25, R11, R64 ;  /* 0x000000400b197220 */ /* 0x008fc60000400000 */
[C---:B------:R-:W-:Y:S01]  /*7730*/  FADD R26, R16.reuse, -12583039 ;  /* 0xcb40007f101a7421 */ /* 0x040fe20000000000 */
[----:B------:R-:W-:-:S03]  /*7740*/  SHF.L.U32 R16, R16, 0x17, RZ ;  /* 0x0000001710107819 */ /* 0x000fc600000006ff */
[----:B------:R-:W-:-:S04]  /*7750*/  FFMA R26, R9, 1.4426950216293334961, -R26 ;  /* 0x3fb8aa3b091a7823 */ /* 0x000fc8000000081a */
[----:B------:R-:W-:-:S04]  /*7760*/  FFMA R26, R9, 1.925963033500011079e-08, R26 ;  /* 0x32a57060091a7823 */ /* 0x000fc8000000001a */
[----:B------:R-:W1:Y:S02]  /*7770*/  MUFU.EX2 R9, R26 ;  /* 0x0000001a00097308 */ /* 0x000e640000000800 */
[----:B-1----:R-:W-:Y:S01]  /*7780*/  FMUL R9, R16, R9 ;  /* 0x0000000910097220 */ /* 0x002fe20000400000 */
[----:B0-----:R-:W-:-:S07]  /*7790*/  IMAD R16, R17, 0x4, R4 ;  /* 0x0000000411107824 */ /* 0x001fce00078e0204 */
.L_x_191:
[----:B------:R-:W0:Y:S02]  /*77a0*/  LDS R10, [R16+0x40] ;  /* 0x00004000100a7984 */ /* 0x000e240000000800 */
[----:B0-----:R-:W-:-:S05]  /*77b0*/  FADD R11, R25, R10 ;  /* 0x0000000a190b7221 */ /* 0x001fca0000000000 */
[----:B------:R-:W0:Y:S02]  /*77c0*/  ATOMS.CAST.SPIN P1, [R16+0x40], R10, R11 ;  /* 0x0000400a1000758d */ /* 0x000e24000182000b */
[----:B0-----:R-:W-:Y:S05]  /*77d0*/  @!P1 BRA `(.L_x_191) ;  /* 0xfffffffc00f09947 */ /* 0x001fea000383ffff */
[----:B------:R-:W-:Y:S05]  /*77e0*/  BSYNC.RECONVERGENT B1 ;  /* 0x0000000000017941 */ /* 0x000fea0003800200 */
.L_x_190:
[----:B------:R-:W-:Y:S01]  /*77f0*/  BSSY.RECONVERGENT B1, `(.L_x_192) ;  /* 0x0000007000017945 */ /* 0x000fe20003800200 */
[----:B------:R-:W-:Y:S01]  /*7800*/  LEA R16, R17, R3, 0x2 ;  /* 0x0000000311107211 */ /* 0x000fe200078e10ff */
[----:B------:R-:W-:-:S07]  /*7810*/  FMUL R27, R25, R9 ;  /* 0x00000009191b7220 */ /* 0x000fce0000400000 */
.L_x_193:
[----:B------:R-:W0:Y:S02]  /*7820*/  LDS R10, [R16+0x40] ;  /* 0x00004000100a7984 */ /* 0x000e240000000800 */
[----:B0-----:R-:W-:-:S05]  /*7830*/  FADD R11, R27, R10 ;  /* 0x0000000a1b0b7221 */ /* 0x001fca0000000000 */
[----:B------:R-:W0:Y:S02]  /*7840*/  ATOMS.CAST.SPIN P1, [R16+0x40], R10, R11 ;  /* 0x0000400a1000758d */ /* 0x000e24000182000b */
[----:B0-----:R-:W-:Y:S05]  /*7850*/  @!P1 BRA `(.L_x_193) ;  /* 0xfffffffc00f09947 */ /* 0x001fea000383ffff */
[----:B------:R-:W-:Y:S05]  /*7860*/  BSYNC.RECONVERGENT B1 ;  /* 0x0000000000017941 */ /* 0x000fea0003800200 */
.L_x_192:
[----:B-----5:R-:W-:Y:S01]  /*7870*/  FMUL R8, R25, -R8 ;  /* 0x8000000819087220 */ /* 0x020fe20000400000 */
[----:B------:R-:W-:-:S03]  /*7880*/  LEA R17, R17, R2, 0x2 ;  /* 0x0000000211117211 */ /* 0x000fc600078e10ff */
[----:B------:R-:W-:-:S07]  /*7890*/  FMUL R11, R9, R8 ;  /* 0x00000008090b7220 */ /* 0x000fce0000400000 */
.L_x_194:
[----:B------:R-:W0:Y:S02]  /*78a0*/  LDS R8, [R17+0x40] ;  /* 0x0000400011087984 */ /* 0x000e240000000800 */
[----:B0-----:R-:W-:-:S05]  /*78b0*/  FADD R9, R11, R8 ;  /* 0x000000080b097221 */ /* 0x001fca0000000000 */
[----:B------:R-:W0:Y:S02]  /*78c0*/  ATOMS.CAST.SPIN P1, [R17+0x40], R8, R9 ;  /* 0x000040081100758d */ /* 0x000e240001820009 */
[----:B0-----:R-:W-:Y:S05]  /*78d0*/  @!P1 BRA `(.L_x_194) ;  /* 0xfffffffc00f09947 */ /* 0x001fea000383ffff */
.L_x_159:
[----:B------:R-:W-:Y:S05]  /*78e0*/  BSYNC.RECONVERGENT B0 ;  /* 0x0000000000007941 */ /* 0x000fea0003800200 */
.L_x_158:
[----:B------:R-:W0:Y:S01]  /*78f0*/  LDCU.64 UR4, c[0x0][0x3d0] ;  /* 0x00007a00ff0477ac */ /* 0x000e220008000a00 */
[----:B------:R-:W-:Y:S01]  /*7900*/  VIADD R54, R54, 0x3 ;  /* 0x0000000336367836 */ /* 0x000fe20000000000 */
[----:B------:R-:W-:Y:S04]  /*7910*/  BSSY.RECONVERGENT B0, `(.L_x_195) ;  /* 0x0000128000007945 */ /* 0x000fe80003800200 */
[----:B0-----:R-:W-:-:S04]  /*7920*/  ISETP.GE.U32.AND P1, PT, R54, UR4, PT ;  /* 0x0000000436007c0c */ /* 0x001fc8000bf26070 */
[----:B------:R-:W-:-:S13]  /*7930*/  ISETP.GE.AND.EX P1, PT, RZ, UR5, PT, P1 ;  /* 0x00000005ff007c0c */ /* 0x000fda000bf26310 */
[----:B------:R-:W-:Y:S05]  /*7940*/  @P1 BRA `(.L_x_196) ;  /* 0x0000001000901947 */ /* 0x000fea0003800000 */
[----:B------:R-:W0:Y:S01]  /*7950*/  LDC.64 R10, c[0x0][0x3e0] ;  /* 0x0000f800ff0a7b82 */ /* 0x000e220000000a00 */
[----:B-1----:R-:W-:Y:S01]  /*7960*/  IADD3 R9, P1, PT, R6, 0x3, RZ ;  /* 0x0000000306097810 */ /* 0x002fe20007f3e0ff */
[----:B------:R-:W1:Y:S01]  /*7970*/  LDCU.64 UR4, c[0x0][0x3a8] ;  /* 0x00007500ff0477ac */ /* 0x000e620008000a00 */
[----:B------:R-:W-:Y:S01]  /*7980*/  MOV R6, R52 ;  /* 0x0000003400067202 */ /* 0x000fe20000000f00 */
[----:B------:R-:W-:Y:S01]  /*7990*/  IMAD.MOV.U32 R7, RZ, RZ, R53 ;  /* 0x000000ffff077224 */ /* 0x000fe200078e0035 */
[----:B------:R-:W-:Y:S01]  /*79a0*/  IADD3.X R19, PT, PT, RZ, R19, RZ, P1, !PT ;  /* 0x00000013ff137210 */ /* 0x000fe20000ffe4ff */
[----:B------:R-:W2:Y:S01]  /*79b0*/  LDCU.64 UR6, c[0x0][0x390] ;  /* 0x00007200ff0677ac */ /* 0x000ea20008000a00 */
[----:B------:R-:W-:Y:S03]  /*79c0*/  BSSY.RECONVERGENT B1, `(.L_x_197) ;  /* 0x0000032000017945 */ /* 0x000fe60003800200 */
[----:B0-----:R-:W-:-:S02]  /*79d0*/  IMAD R8, R19, R10, RZ ;  /* 0x0000000a13087224 */ /* 0x001fc400078e02ff */
[----:B------:R-:W-:-:S04]  /*79e0*/  IMAD.WIDE.U32 R6, R9, R10, R6 ;  /* 0x0000000a09067225 */ /* 0x000fc800078e0006 */
[----:B------:R-:W-:Y:S01]  /*79f0*/  IMAD R9, R9, R11, R8 ;  /* 0x0000000b09097224 */ /* 0x000fe200078e0208 */
[----:B------:R-:W-:-:S04]  /*7a00*/  SHF.L.U32 R16, R6, 0x2, RZ ;  /* 0x0000000206107819 */ /* 0x000fc800000006ff */
[----:B------:R-:W-:Y:S02]  /*7a10*/  IADD3 R7, PT, PT, R7, R9, RZ ;  /* 0x0000000907077210 */ /* 0x000fe40007ffe0ff */
[----:B-1----:R-:W-:Y:S02]  /*7a20*/  IADD3 R8, P1, PT, R16, UR4, RZ ;  /* 0x0000000410087c10 */ /* 0x002fe4000ff3e0ff */
[----:B------:R-:W-:-:S04]  /*7a30*/  SHF.L.U64.HI R7, R6, 0x2, R7 ;  /* 0x0000000206077819 */ /* 0x000fc80000010207 */
[----:B------:R-:W-:Y:S02]  /*7a40*/  IADD3.X R9, PT, PT, R7, UR5, RZ, P1, !PT ;  /* 0x0000000507097c10 */ /* 0x000fe40008ffe4ff */
[----:B--2---:R-:W-:-:S03]  /*7a50*/  IADD3 R6, P1, PT, R16, UR6, RZ ;  /* 0x0000000610067c10 */ /* 0x004fc6000ff3e0ff */
[----:B------:R0:W-:Y:S01]  /*7a60*/  STG.E desc[UR10][R8.64], R36 ;  /* 0x0000002408007986 */ /* 0x0001e2000c10190a */
        /* <DEDUP_REMOVED lines=11> */
[----:B------:R-:W-:-:S04]  /*7b20*/  FFMA.RM R25, R25, R28, 12582913 ;  /* 0x4b40000119197423 */ /* 0x000fc8000000401c */
[C---:B------:R-:W-:Y:S01]  /*7b30*/  FADD R26, R25.reuse, -12583039 ;  /* 0xcb40007f191a7421 */ /* 0x040fe20000000000 */
[----:B------:R-:W-:-:S03]  /*7b40*/  SHF.L.U32 R25, R25, 0x17, RZ ;  /* 0x0000001719197819 */ /* 0x000fc600000006ff */
[----:B------:R-:W-:-:S04]  /*7b50*/  FFMA R26, R19, 1.4426950216293334961, -R26 ;  /* 0x3fb8aa3b131a7823 */ /* 0x000fc8000000081a */
[----:B------:R-:W-:Y:S01]  /*7b60*/  FFMA R26, R19, 1.925963033500011079e-08, R26 ;  /* 0x32a57060131a7823 */ /* 0x000fe2000000001a */
[----:B------:R-:W-:-:S05]  /*7b70*/  IMAD R19, R5, 0x4, R4 ;  /* 0x0000000405137824 */ /* 0x000fca00078e0204 */
[----:B------:R-:W2:Y:S02]  /*7b80*/  MUFU.EX2 R26, R26 ;  /* 0x0000001a001a7308 */ /* 0x000ea40000000800 */
[----:B-12---:R-:W-:-:S07]  /*7b90*/  FMUL R25, R25, R26 ;  /* 0x0000001a19197220 */ /* 0x006fce0000400000 */
.L_x_200:
[----:B------:R-:W1:Y:S02]  /*7ba0*/  LDS R26, [R19+0x60] ;  /* 0x00006000131a7984 */ /* 0x000e640000000800 */
[----:B-1----:R-:W-:-:S05]  /*7bb0*/  FADD R27, R17, R26 ;  /* 0x0000001a111b7221 */ /* 0x002fca0000000000 */
[----:B------:R-:W1:Y:S02]  /*7bc0*/  ATOMS.CAST.SPIN P0, [R19+0x60], R26, R27 ;  /* 0x0000601a1300758d */ /* 0x000e64000180001b */
[----:B-1----:R-:W-:Y:S05]  /*7bd0*/  @!P0 BRA `(.L_x_200) ;  /* 0xfffffffc00f08947 */ /* 0x002fea000383ffff */
[----:B------:R-:W-:Y:S05]  /*7be0*/  BSYNC.RECONVERGENT B2 ;  /* 0x0000000000027941 */ /* 0x000fea0003800200 */
.L_x_199:
[----:B------:R-:W-:Y:S01]  /*7bf0*/  BSSY.RECONVERGENT B2, `(.L_x_201) ;  /* 0x0000007000027945 */ /* 0x000fe20003800200 */
[----:B------:R-:W-:Y:S01]  /*7c00*/  LEA R28, R5, R3, 0x2 ;  /* 0x00000003051c7211 */ /* 0x000fe200078e10ff */
[----:B------:R-:W-:-:S07]  /*7c10*/  FMUL R19, R17, R25 ;  /* 0x0000001911137220 */ /* 0x000fce0000400000 */
.L_x_202:
[----:B------:R-:W1:Y:S02]  /*7c20*/  LDS R26, [R28+0x60] ;  /* 0x000060001c1a7984 */ /* 0x000e640000000800 */
[----:B-1----:R-:W-:-:S05]  /*7c30*/  FADD R27, R19, R26 ;  /* 0x0000001a131b7221 */ /* 0x002fca0000000000 */
[----:B------:R-:W1:Y:S02]  /*7c40*/  ATOMS.CAST.SPIN P0, [R28+0x60], R26, R27 ;  /* 0x0000601a1c00758d */ /* 0x000e64000180001b */
[----:B-1----:R-:W-:Y:S05]  /*7c50*/  @!P0 BRA `(.L_x_202) ;  /* 0xfffffffc00f08947 */ /* 0x002fea000383ffff */
[----:B------:R-:W-:Y:S05]  /*7c60*/  BSYNC.RECONVERGENT B2 ;  /* 0x0000000000027941 */ /* 0x000fea0003800200 */
.L_x_201:
[----:B-----5:R-:W-:Y:S01]  /*7c70*/  FMUL R16, R17, -R16 ;  /* 0x8000001011107220 */ /* 0x020fe20000400000 */
[----:B------:R-:W-:-:S03]  /*7c80*/  LEA R5, R5, R2, 0x2 ;  /* 0x0000000205057211 */ /* 0x000fc600078e10ff */
[----:B------:R-:W-:-:S07]  /*7c90*/  FMUL R25, R25, R16 ;  /* 0x0000001019197220 */ /* 0x000fce0000400000 */
.L_x_203:
[----:B------:R-:W1:Y:S02]  /*7ca0*/  LDS R16, [R5+0x60] ;  /* 0x0000600005107984 */ /* 0x000e640000000800 */
[----:B-1----:R-:W-:-:S05]  /*7cb0*/  FADD R17, R25, R16 ;  /* 0x0000001019117221 */ /* 0x002fca0000000000 */
[----:B------:R-:W1:Y:S02]  /*7cc0*/  ATOMS.CAST.SPIN P0, [R5+0x60], R16, R17 ;  /* 0x000060100500758d */ /* 0x000e640001800011 */
[----:B-1----:R-:W-:Y:S05]  /*7cd0*/  @!P0 BRA `(.L_x_203) ;  /* 0xfffffffc00f08947 */ /* 0x002fea000383ffff */
.L_x_198:
[----:B------:R-:W-:Y:S05]  /*7ce0*/  BSYNC.RECONVERGENT B1 ;  /* 0x0000000000017941 */ /* 0x000fea0003800200 */
.L_x_197:
[----:B------:R-:W-:Y:S01]  /*7cf0*/  ISETP.GE.U32.AND P0, PT, R21, R10, PT ;  /* 0x0000000a1500720c */ /* 0x000fe20003f06070 */
[----:B------:R-:W-:Y:S03]  /*7d00*/  BSSY.RECONVERGENT B1, `(.L_x_204) ;  /* 0x000004c000017945 */ /* 0x000fe60003800200 */
[----:B------:R-:W-:-:S13]  /*7d10*/  ISETP.GE.AND.EX P0, PT, R18, R11, PT, P0 ;  /* 0x0000000b1200720c */ /* 0x000fda0003f06300 */
        /* <DEDUP_REMOVED lines=11> */
[----:B-1----:R-:W-:-:S06]  /*7dd0*/  VIADD R10, R5, 0xffffffe ;  /* 0x0ffffffe050a7836 */ /* 0x002fcc0000000000 */
[----:B------:R1:W2:Y:S02]  /*7de0*/  F2I.FTZ.U32.TRUNC.NTZ R11, R10 ;  /* 0x0000000a000b7305 */ /* 0x0002a4000021f000 */
[----:B-1----:R-:W-:Y:S02]  /*7df0*/  MOV R10, RZ ;  /* 0x000000ff000a7202 */ /* 0x002fe40000000f00 */
[----:B--2---:R-:W-:-:S05]  /*7e00*/  IADD3 R17, PT, PT, RZ, -R11, RZ ;  /* 0x8000000bff117210 */ /* 0x004fca0007ffe0ff */
[----:B------:R-:W-:-:S04]  /*7e10*/  IMAD R17, R17, UR4, RZ ;  /* 0x0000000411117c24 */ /* 0x000fc8000f8e02ff */
[----:B------:R-:W-:-:S06]  /*7e20*/  IMAD.HI.U32 R16, R11, R17, R10 ;  /* 0x000000110b107227 */ /* 0x000fcc00078e000a */
[----:B------:R-:W-:-:S04]  /*7e30*/  IMAD.HI.U32 R5, R16, R21, RZ ;  /* 0x0000001510057227 */ /* 0x000fc800078e00ff */
[----:B------:R-:W-:-:S04]  /*7e40*/  IMAD.MOV R16, RZ, RZ, -R5 ;  /* 0x000000ffff107224 */ /* 0x000fc800078e0a05 */
[----:B------:R-:W-:-:S05]  /*7e50*/  IMAD R16, R16, UR4, R21 ;  /* 0x0000000410107c24 */ /* 0x000fca000f8e0215 */
[----:B------:R-:W-:-:S13]  /*7e60*/  ISETP.GE.U32.AND P0, PT, R16, UR4, PT ;  /* 0x0000000410007c0c */ /* 0x000fda000bf06070 */
[----:B------:R-:W-:Y:S02]  /*7e70*/  @P0 IADD3 R16, PT, PT, R16, -UR4, RZ ;  /* 0x8000000410100c10 */ /* 0x000fe4000fffe0ff */
[----:B------:R-:W-:Y:S02]  /*7e80*/  @P0 IADD3 R5, PT, PT, R5, 0x1, RZ ;  /* 0x0000000105050810 */ /* 0x000fe40007ffe0ff */
[----:B------:R-:W-:-:S13]  /*7e90*/  ISETP.GE.U32.AND P1, PT, R16, UR4, PT ;  /* 0x0000000410007c0c */ /* 0x000fda000bf26070 */
[----:B------:R-:W-:Y:S01]  /*7ea0*/  @P1 VIADD R5, R5, 0x1 ;  /* 0x0000000105051836 */ /* 0x000fe20000000000 */
[----:B------:R-:W-:Y:S01]  /*7eb0*/  @!P2 LOP3.LUT R5, RZ, UR4, RZ, 0x33, !PT ;  /* 0x00000004ff05ac12 */ /* 0x000fe2000f8e33ff */
[----:B------:R-:W-:Y:S06]  /*7ec0*/  BRA `(.L_x_208) ;  /* 0x0000000000147947 */ /* 0x000fec0003800000 */
.L_x_207:
[----:B------:R-:W-:Y:S02]  /*7ed0*/  MOV R26, R21 ;  /* 0x00000015001a7202 */ /* 0x000fe40000000f00 */
[----:B------:R-:W-:Y:S02]  /*7ee0*/  MOV R25, R18 ;  /* 0x0000001200197202 */ /* 0x000fe40000000f00 */
[----:B------:R-:W-:-:S07]  /*7ef0*/  MOV R28, 0x7f10 ;  /* 0x00007f10001c7802 */ /* 0x000fce0000000f00 */
[----:B0-----:R-:W-:Y:S05]  /*7f00*/  CALL.REL.NOINC `($__internal_1_$__cuda_sm20_div_s64) ;  /* 0x0000002800e47944 */ /* 0x001fea0003c00000 */
[----:B------:R-:W-:-:S07]  /*7f10*/  IMAD.MOV.U32 R5, RZ, RZ, R17 ;  /* 0x000000ffff057224 */ /* 0x000fce00078e0011 */
.L_x_208:
[----:B------:R-:W-:Y:S05]  /*7f20*/  BSYNC.RECONVERGENT B2 ;  /* 0x0000000000027941 */ /* 0x000fea0003800200 */
.L_x_206:
[----:B------:R-:W-:-:S04]  /*7f30*/  IADD3 R19, PT, PT, -R50, R5, RZ ;  /* 0x0000000532137210 */ /* 0x000fc80007ffe1ff */
        /* <DEDUP_REMOVED lines=9> */
[----:B------:R-:W-:-:S02]  /*7fd0*/  LEA R21, R19, R4, 0x2 ;  /* 0x0000000413157211 */ /* 0x000fc400078e10ff */
[----:B--2---:R-:W-:Y:S01]  /*7fe0*/  FMNMX R11, RZ, -R11, PT ;  /* 0x8000000bff0b7209 */ /* 0x004fe20003800000 */
[----:B---3--:R-:W-:-:S04]  /*7ff0*/  FMUL R10, R10, R37 ;  /* 0x000000250a0a7220 */ /* 0x008fc80000400000 */
[----:B------:R-:W-:-:S04]  /*8000*/  FFMA.SAT R16, R11, R16, 0.5 ;  /* 0x3f0000000b107423 */ /* 0x000fc80000002010 */
[----:B------:R-:W-:-:S04]  /*8010*/  FFMA.RM R16, R16, R17, 12582913 ;  /* 0x4b40000110107423 */ /* 0x000fc80000004011 */
[C---:B------:R-:W-:Y:S01]  /*8020*/  FADD R18, R16.reuse, -12583039 ;  /* 0xcb40007f10127421 */ /* 0x040fe20000000000 */
[----:B------:R-:W-:-:S03]  /*8030*/  SHF.L.U32 R16, R16, 0x17, RZ ;  /* 0x0000001710107819 */ /* 0x000fc600000006ff */
[----:B------:R-:W-:-:S04]  /*8040*/  FFMA R18, R11, 1.4426950216293334961, -R18 ;  /* 0x3fb8aa3b0b127823 */ /* 0x000fc80000000812 */
[----:B------:R-:W-:-:S04]  /*8050*/  FFMA R18, R11, 1.925963033500011079e-08, R18 ;  /* 0x32a570600b127823 */ /* 0x000fc80000000012 */
[----:B------:R-:W2:Y:S02]  /*8060*/  MUFU.EX2 R11, R18 ;  /* 0x00000012000b7308 */ /* 0x000ea40000000800 */
[----:B-12---:R-:W-:-:S07]  /*8070*/  FMUL R11, R16, R11 ;  /* 0x0000000b100b7220 */ /* 0x006fce0000400000 */
.L_x_210:
[----:B------:R-:W1:Y:S02]  /*8080*/  LDS R16, [R21+0x60] ;  /* 0x0000600015107984 */ /* 0x000e640000000800 */
[----:B-1----:R-:W-:-:S05]  /*8090*/  FADD R17, R10, R16 ;  /* 0x000000100a117221 */ /* 0x002fca0000000000 */
[----:B------:R-:W1:Y:S02]  /*80a0*/  ATOMS.CAST.SPIN P0, [R21+0x60], R16, R17 ;  /* 0x000060101500758d */ /* 0x000e640001800011 */
[----:B-1----:R-:W-:Y:S05]  /*80b0*/  @!P0 BRA `(.L_x_210) ;  /* 0xfffffffc00f08947 */ /* 0x002fea000383ffff */
[----:B------:R-:W-:Y:S05]  /*80c0*/  BSYNC.RECONVERGENT B2 ;  /* 0x0000000000027941 */ /* 0x000fea0003800200 */
.L_x_209:
[----:B------:R-:W-:Y:S01]  /*80d0*/  BSSY.RECONVERGENT B2, `(.L_x_211) ;  /* 0x0000007000027945 */ /* 0x000fe20003800200 */
[----:B------:R-:W-:Y:S02]  /*80e0*/  IMAD R18, R19, 0x4, R3 ;  /* 0x0000000413127824 */ /* 0x000fe400078e0203 */
[----:B------:R-:W-:-:S07]  /*80f0*/  FMUL R21, R10, R11 ;  /* 0x0000000b0a157220 */ /* 0x000fce0000400000 */
.L_x_212:
[----:B------:R-:W1:Y:S02]  /*8100*/  LDS R16, [R18+0x60] ;  /* 0x0000600012107984 */ /* 0x000e640000000800 */
[----:B-1----:R-:W-:-:S05]  /*8110*/  FADD R17, R21, R16 ;  /* 0x0000001015117221 */ /* 0x002fca0000000000 */
[----:B------:R-:W1:Y:S02]  /*8120*/  ATOMS.CAST.SPIN P0, [R18+0x60], R16, R17 ;  /* 0x000060101200758d */ /* 0x000e640001800011 */
[----:B-1----:R-:W-:Y:S05]  /*8130*/  @!P0 BRA `(.L_x_212) ;  /* 0xfffffffc00f08947 */ /* 0x002fea000383ffff */
[----:B------:R-:W-:Y:S05]  /*8140*/  BSYNC.RECONVERGENT B2 ;  /* 0x0000000000027941 */ /* 0x000fea0003800200 */
.L_x_211:
[----:B-----5:R-:W-:Y:S01]  /*8150*/  FMUL R10, R10, -R5 ;  /* 0x800000050a0a7220 */ /* 0x020fe20000400000 */
[----:B------:R-:W-:-:S03]  /*8160*/  LEA R19, R19, R2, 0x2 ;  /* 0x0000000213137211 */ /* 0x000fc600078e10ff */
[----:B------:R-:W-:-:S07]  /*8170*/  FMUL R5, R11, R10 ;  /* 0x0000000a0b057220 */ /* 0x000fce0000400000 */
.L_x_213:
[----:B------:R-:W1:Y:S02]  /*8180*/  LDS R10, [R19+0x60] ;  /* 0x00006000130a7984 */ /* 0x000e640000000800 */
[----:B-1----:R-:W-:-:S05]  /*8190*/  FADD R11, R5, R10 ;  /* 0x0000000a050b7221 */ /* 0x002fca0000000000 */
[----:B------:R-:W1:Y:S02]  /*81a0*/  ATOMS.CAST.SPIN P0, [R19+0x60], R10, R11 ;  /* 0x0000600a1300758d */ /* 0x000e64000180000b */
[----:B-1----:R-:W-:Y:S05]  /*81b0*/  @!P0 BRA `(.L_x_213) ;  /* 0xfffffffc00f08947 */ /* 0x002fea000383ffff */
.L_x_205:
[----:B------:R-:W-:Y:S05]  /*81c0*/  BSYNC.RECONVERGENT B1 ;  /* 0x0000000000017941 */ /* 0x000fea0003800200 */
.L_x_204:
[----:B------:R-:W1:Y:S01]  /*81d0*/  LDCU.64 UR4, c[0x0][0x3e0] ;  /* 0x00007c00ff0477ac */ /* 0x000e620008000a00 */
[----:B------:R-:W-:Y:S01]  /*81e0*/  BSSY.RECONVERGENT B1, `(.L_x_214) ;  /* 0x000004d000017945 */ /* 0x000fe20003800200 */
[----:B-1----:R-:W-:-:S04]  /*81f0*/  ISETP.GE.U32.AND P0, PT, R20, UR4, PT ;  /* 0x0000000414007c0c */ /* 0x002fc8000bf06070 */
[----:B------:R-:W-:-:S13]  /*8200*/  ISETP.GE.AND.EX P0, PT, R22, UR5, PT, P0 ;  /* 0x0000000516007c0c */ /* 0x000fda000bf06300 */
        /* <DEDUP_REMOVED lines=24> */
[----:B------:R-:W-:Y:S02]  /*8390*/  @P1 IADD3 R5, PT, PT, R5, 0x1, RZ ;  /* 0x0000000105051810 */ /* 0x000fe40007ffe0ff */
[----:B------:R-:W-:Y:S01]  /*83a0*/  @!P2 LOP3.LUT R5, RZ, UR4, RZ, 0x33, !PT ;  /* 0x00000004ff05ac12 */ /* 0x000fe2000f8e33ff */
[----:B------:R-:W-:Y:S06]  /*83b0*/  BRA `(.L_x_218) ;  /* 0x0000000000147947 */ /* 0x000fec0003800000 */
.L_x_217:
[----:B------:R-:W-:Y:S01]  /*83c0*/  IMAD.MOV.U32 R26, RZ, RZ, R20 ;  /* 0x000000ffff1a7224 */ /* 0x000fe200078e0014 */
[----:B------:R-:W-:Y:S02]  /*83d0*/  MOV R25, R22 ;  /* 0x0000001600197202 */ /* 0x000fe40000000f00 */
[----:B------:R-:W-:-:S07]  /*83e0*/  MOV R28, 0x8400 ;  /* 0x00008400001c7802 */ /* 0x000fce0000000f00 */
[----:B0-----:R-:W-:Y:S05]  /*83f0*/  CALL.REL.NOINC `($__internal_1_$__cuda_sm20_div_s64) ;  /* 0x0000002400a87944 */ /* 0x001fea0003c00000 */
[----:B------:R-:W-:-:S07]  /*8400*/  MOV R5, R17 ;  /* 0x0000001100057202 */ /* 0x000fce0000000f00 */
.L_x_218:
[----:B------:R-:W-:Y:S05]  /*8410*/  BSYNC.RECONVERGENT B2 ;  /* 0x0000000000027941 */ /* 0x000fea0003800200 */
.L_x_216:
[----:B------:R-:W-:-:S05]  /*8420*/  IMAD.IADD R19, R5, 0x1, -R50 ;  /* 0x0000000105137824 */ /* 0x000fca00078e0a32 */
[----:B------:R-:W-:-:S04]  /*8430*/  ISETP.GE.AND P0, PT, R19, R0, PT ;  /* 0x000000001300720c */ /* 0x000fc80003f06270 */
[----:B------:R-:W-:-:S13]  /*8440*/  ISETP.LT.OR P0, PT, R19, RZ, P0 ;  /* 0x000000ff1300720c */ /* 0x000fda0000701670 */
[----:B------:R-:W-:Y:S05]  /*8450*/  @P0 BRA `(.L_x_215) ;  /* 0x0000000000940947 */ /* 0x000fea0003800000 */
[----:B------:R-:W2:Y:S04]  /*8460*/  LDG.E R11, desc[UR10][R14.64+0xc] ;  /* 0x00000c0a0e0b7981 */ /* 0x000ea8000c1e1900 */
[----:B------:R-:W3:Y:S04]  /*8470*/  LDG.E R5, desc[UR10][R6.64+0x8] ;  /* 0x0000080a06057981 */ /* 0x000ee8000c1e1900 */
[----:B------:R1:W5:Y:S01]  /*8480*/  LDG.E R10, desc[UR10][R12.64+0xc] ;  /* 0x00000c0a0c0a7981 */ /* 0x000362000c1e1900 */
[----:B------:R-:W-:Y:S01]  /*8490*/  HFMA2 R16, -RZ, RZ, 0.96630859375, -0.0022525787353515625 ;  /* 0x3bbb989dff107431 */ /* 0x000fe200000001ff */
[----:B------:R-:W-:Y:S01]  /*84a0*/  MOV R17, 0x437c0000 ;  /* 0x437c000000117802 */ /* 0x000fe20000000f00 */
[----:B------:R-:W-:Y:S01]  /*84b0*/  BSSY.RECONVERGENT B2, `(.L_x_219) ;  /* 0x0000010000027945 */ /* 0x000fe20003800200 */
[----:B------:R-:W-:-:S02]  /*84c0*/  LEA R20, R19, R4, 0x2 ;  /* 0x0000000413147211 */ /* 0x000fc400078e10ff */
[----:B--2---:R-:W-:Y:S01]  /*84d0*/  FMNMX R11, RZ, -R11, PT ;  /* 0x8000000bff0b7209 */ /* 0x004fe20003800000 */
[----:B---3--:R-:W-:-:S04]  /*84e0*/  FMUL R5, R5, R38 ;  /* 0x0000002605057220 */ /* 0x008fc80000400000 */
[----:B------:R-:W-:-:S04]  /*84f0*/  FFMA.SAT R16, R11, R16, 0.5 ;  /* 0x3f0000000b107423 */ /* 0x000fc80000002010 */
[----:B------:R-:W-:-:S04]  /*8500*/  FFMA.RM R16, R16, R17, 12582913 ;  /* 0x4b40000110107423 */ /* 0x000fc80000004011 */
[C---:B------:R-:W-:Y:S01]  /*8510*/  FADD R18, R16.reuse, -12583039 ;  /* 0xcb40007f10127421 */ /* 0x040fe20000000000 */
[----:B------:R-:W-:-:S03]  /*8520*/  IMAD.SHL.U32 R16, R16, 0x800000, RZ ;  /* 0x0080000010107824 */ /* 0x000fc600078e00ff */
[----:B------:R-:W-:-:S04]  /*8530*/  FFMA R18, R11, 1.4426950216293334961, -R18 ;  /* 0x3fb8aa3b0b127823 */ /* 0x000fc80000000812 */
[----:B------:R-:W-:-:S04]  /*8540*/  FFMA R18, R11, 1.925963033500011079e-08, R18 ;  /* 0x32a570600b127823 */ /* 0x000fc80000000012 */
[----:B------:R-:W2:Y:S02]  /*8550*/  MUFU.EX2 R11, R18 ;  /* 0x00000012000b7308 */ /* 0x000ea40000000800 */
[----:B-12---:R-:W-:-:S07]  /*8560*/  FMUL R11, R16, R11 ;  /* 0x0000000b100b7220 */ /* 0x006fce0000400000 */
.L_x_220:
[----:B------:R-:W1:Y:S02]  /*8570*/  LDS R16, [R20+0x60] ;  /* 0x0000600014107984 */ /* 0x000e640000000800 */
[----:B-1----:R-:W-:-:S05]  /*8580*/  FADD R17, R5, R16 ;  /* 0x0000001005117221 */ /* 0x002fca0000000000 */
[----:B------:R-:W1:Y:S02]  /*8590*/  ATOMS.CAST.SPIN P0, [R20+0x60], R16, R17 ;  /* 0x000060101400758d */ /* 0x000e640001800011 */
[----:B-1----:R-:W-:Y:S05]  /*85a0*/  @!P0 BRA `(.L_x_220) ;  /* 0xfffffffc00f08947 */ /* 0x002fea000383ffff */
[----:B------:R-:W-:Y:S05]  /*85b0*/  BSYNC.RECONVERGENT B2 ;  /* 0x0000000000027941 */ /* 0x000fea0003800200 */
.L_x_219:
[----:B------:R-:W-:Y:S01]  /*85c0*/  BSSY.RECONVERGENT B2, `(.L_x_221) ;  /* 0x0000007000027945 */ /* 0x000fe20003800200 */
[----:B------:R-:W-:Y:S01]  /*85d0*/  LEA R18, R19, R3, 0x2 ;  /* 0x0000000313127211 */ /* 0x000fe200078e10ff */
[----:B------:R-:W-:-:S07]  /*85e0*/  FMUL R21, R5, R11 ;  /* 0x0000000b05157220 */ /* 0x000fce0000400000 */
.L_x_222:
[----:B------:R-:W1:Y:S02]  /*85f0*/  LDS R16, [R18+0x60] ;  /* 0x0000600012107984 */ /* 0x000e640000000800 */
[----:B-1----:R-:W-:-:S05]  /*8600*/  FADD R17, R21, R16 ;  /* 0x0000001015117221 */ /* 0x002fca0000000000 */
[----:B------:R-:W1:Y:S02]  /*8610*/  ATOMS.CAST.SPIN P0, [R18+0x60], R16, R17 ;  /* 0x000060101200758d */ /* 0x000e640001800011 */
[----:B-1----:R-:W-:Y:S05]  /*8620*/  @!P0 BRA `(.L_x_222) ;  /* 0xfffffffc00f08947 */ /* 0x002fea000383ffff */
[----:B------:R-:W-:Y:S05]  /*8630*/  BSYNC.RECONVERGENT B2 ;  /* 0x0000000000027941 */ /* 0x000fea0003800200 */
.L_x_221:
[----:B-----5:R-:W-:Y:S01]  /*8640*/  FMUL R10, R5, -R10 ;  /* 0x8000000a050a7220 */ /* 0x020fe20000400000 */
[----:B------:R-:W-:-:S03]  /*8650*/  IMAD R19, R19, 0x4, R2 ;  /* 0x0000000413137824 */ /* 0x000fc600078e0202 */
[----:B------:R-:W-:-:S07]  /*8660*/  FMUL R5, R11, R10 ;  /* 0x0000000a0b057220 */ /* 0x000fce0000400000 */
.L_x_223:
[----:B------:R-:W1:Y:S02]  /*8670*/  LDS R10, [R19+0x60] ;  /* 0x00006000130a7984 */ /* 0x000e640000000800 */
[----:B-1----:R-:W-:-:S05]  /*8680*/  FADD R11, R5, R10 ;  /* 0x0000000a050b7221 */ /* 0x002fca0000000000 */
[----:B------:R-:W1:Y:S02]  /*8690*/  ATOMS.CAST.SPIN P0, [R19+0x60], R10, R11 ;  /* 0x0000600a1300758d */ /* 0x000e64000180000b */
[----:B-1----:R-:W-:Y:S05]  /*86a0*/  @!P0 BRA `(.L_x_223) ;  /* 0xfffffffc00f08947 */ /* 0x002fea000383ffff */
.L_x_215:
[----:B------:R-:W-:Y:S05]  /*86b0*/  BSYNC.RECONVERGENT B1 ;  /* 0x0000000000017941 */ /* 0x000fea0003800200 */
.L_x_214:
[----:B------:R-:W1:Y:S02]  /*86c0*/  LDCU.64 UR4, c[0x0][0x3e0] ;  /* 0x00007c00ff0477ac */ /* 0x000e640008000a00 */
        /* <DEDUP_REMOVED lines=29> */
.L_x_225:
[----:B------:R-:W-:Y:S01]  /*88a0*/  MOV R26, R23 ;  /* 0x00000017001a7202 */ /* 0x000fe20000000f00 */
[----:B------:R-:W-:Y:S01]  /*88b0*/  IMAD.MOV.U32 R25, RZ, RZ, R24 ;  /* 0x000000ffff197224 */ /* 0x000fe200078e0018 */
[----:B------:R-:W-:-:S07]  /*88c0*/  MOV R28, 0x88e0 ;  /* 0x000088e0001c7802 */ /* 0x000fce0000000f00 */
[----:B0-----:R-:W-:Y:S05]  /*88d0*/  CALL.REL.NOINC `($__internal_1_$__cuda_sm20_div_s64) ;  /* 0x0000002000707944 */ /* 0x001fea0003c00000 */
[----:B------:R-:W-:-:S07]  /*88e0*/  MOV R5, R17 ;  /* 0x0000001100057202 */ /* 0x000fce0000000f00 */
.L_x_226:
[----:B------:R-:W-:Y:S05]  /*88f0*/  BSYNC.RECONVERGENT B1 ;  /* 0x0000000000017941 */ /* 0x000fea0003800200 */
.L_x_224:
        /* <DEDUP_REMOVED lines=10> */
[----:B------:R-:W-:Y:S01]  /*89a0*/  IMAD R4, R9, 0x4, R4 ;  /* 0x0000000409047824 */ /* 0x000fe200078e0204 */
        /* <DEDUP_REMOVED lines=9> */
[----:B01----:R-:W-:-:S07]  /*8a40*/  FMUL R5, R8, R5 ;  /* 0x0000000508057220 */ /* 0x003fce0000400000 */
.L_x_228:
[----:B------:R-:W0:Y:S02]  /*8a50*/  LDS R6, [R4+0x60] ;  /* 0x0000600004067984 */ /* 0x000e240000000800 */
[----:B0-----:R-:W-:-:S05]  /*8a60*/  FADD R7, R11, R6 ;  /* 0x000000060b077221 */ /* 0x001fca0000000000 */
[----:B------:R-:W0:Y:S02]  /*8a70*/  ATOMS.CAST.SPIN P0, [R4+0x60], R6, R7 ;  /* 0x000060060400758d */ /* 0x000e240001800007 */
[----:B0-----:R-:W-:Y:S05]  /*8a80*/  @!P0 BRA `(.L_x_228) ;  /* 0xfffffffc00f08947 */ /* 0x001fea000383ffff */
[----:B------:R-:W-:Y:S05]  /*8a90*/  BSYNC.RECONVERGENT B1 ;  /* 0x0000000000017941 */ /* 0x000fea0003800200 */
.L_x_227:
[----:B------:R-:W-:Y:S01]  /*8aa0*/  BSSY.RECONVERGENT B1, `(.L_x_229) ;  /* 0x0000007000017945 */ /* 0x000fe20003800200 */
[----:B------:R-:W-:Y:S01]  /*8ab0*/  LEA R3, R9, R3, 0x2 ;  /* 0x0000000309037211 */ /* 0x000fe200078e10ff */
[----:B------:R-:W-:-:S07]  /*8ac0*/  FMUL R13, R11, R5 ;  /* 0x000000050b0d7220 */ /* 0x000fce0000400000 */
.L_x_230:
[----:B------:R-:W0:Y:S02]  /*8ad0*/  LDS R6, [R3+0x60] ;  /* 0x0000600003067984 */ /* 0x000e240000000800 */
[----:B0-----:R-:W-:-:S05]  /*8ae0*/  FADD R7, R13, R6 ;  /* 0x000000060d077221 */ /* 0x001fca0000000000 */
[----:B------:R-:W0:Y:S02]  /*8af0*/  ATOMS.CAST.SPIN P0, [R3+0x60], R6, R7 ;  /* 0x000060060300758d */ /* 0x000e240001800007 */
[----:B0-----:R-:W-:Y:S05]  /*8b00*/  @!P0 BRA `(.L_x_230) ;  /* 0xfffffffc00f08947 */ /* 0x001fea000383ffff */
[----:B------:R-:W-:Y:S05]  /*8b10*/  BSYNC.RECONVERGENT B1 ;  /* 0x0000000000017941 */ /* 0x000fea0003800200 */
.L_x_229:
[----:B-----5:R-:W-:Y:S01]  /*8b20*/  FMUL R12, R11, -R12 ;  /* 0x8000000c0b0c7220 */ /* 0x020fe20000400000 */
[----:B------:R-:W-:-:S03]  /*8b30*/  LEA R9, R9, R2, 0x2 ;  /* 0x0000000209097211 */ /* 0x000fc600078e10ff */
[----:B------:R-:W-:-:S07]  /*8b40*/  FMUL R5, R5, R12 ;  /* 0x0000000c05057220 */ /* 0x000fce0000400000 */
.L_x_231:
[----:B------:R-:W0:Y:S02]  /*8b50*/  LDS R2, [R9+0x60] ;  /* 0x0000600009027984 */ /* 0x000e240000000800 */
[----:B0-----:R-:W-:-:S05]  /*8b60*/  FADD R3, R5, R2 ;  /* 0x0000000205037221 */ /* 0x001fca0000000000 */
[----:B------:R-:W0:Y:S02]  /*8b70*/  ATOMS.CAST.SPIN P0, [R9+0x60], R2, R3 ;  /* 0x000060020900758d */ /* 0x000e240001800003 */
[----:B0-----:R-:W-:Y:S05]  /*8b80*/  @!P0 BRA `(.L_x_231) ;  /* 0xfffffffc00f08947 */ /* 0x001fea000383ffff */
.L_x_196:
[----:B------:R-:W-:Y:S05]  /*8b90*/  BSYNC.RECONVERGENT B0 ;  /* 0x0000000000007941 */ /* 0x000fea0003800200 */
.L_x_195:
[----:B------:R-:W-:Y:S01]  /*8ba0*/  BAR.SYNC.DEFER_BLOCKING 0x0 ;  /* 0x0000000000007b1d */ /* 0x000fe20000010000 */
[----:B------:R-:W-:-:S05]  /*8bb0*/  IMAD.SHL.U32 R2, R0, 0x40, RZ ;  /* 0x0000004000027824 */ /* 0x000fca00078e00ff */
[----:B------:R-:W-:-:S13]  /*8bc0*/  ISETP.GE.AND P0, PT, R51, R2, PT ;  /* 0x000000023300720c */ /* 0x000fda0003f06270 */
[----:B------:R-:W-:Y:S05]  /*8bd0*/  @P0 EXIT ;  /* 0x000000000000094d */ /* 0x000fea0003800000 */
[----:B------:R-:W-:Y:S01]  /*8be0*/  VIADDMNMX R2, R51, 0x100, R2, !PT ;  /* 0x0000010033027846 */ /* 0x000fe20007800102 */
[----:B------:R-:W2:Y:S01]  /*8bf0*/  LDCU.64 UR8, c[0x0][0x3c0] ;  /* 0x00007800ff0877ac */ /* 0x000ea20008000a00 */
[----:B------:R-:W-:Y:S01]  /*8c00*/  LOP3.LUT R3, RZ, R46, RZ, 0x33, !PT ;  /* 0x0000002eff037212 */ /* 0x000fe200078e33ff */
[----:B------:R-:W-:Y:S01]  /*8c10*/  BSSY.RECONVERGENT B0, `(.L_x_232) ;  /* 0x000010a000007945 */ /* 0x000fe20003800200 */
[----:B------:R-:W3:Y:S02]  /*8c20*/  LDCU.128 UR12, c[0x0][0x3b0] ;  /* 0x00007600ff0c77ac */ /* 0x000ee40008000c00 */
[----:B------:R-:W-:-:S05]  /*8c30*/  IADD3 R2, PT, PT, R3, R2, RZ ;  /* 0x0000000203027210 */ /* 0x000fca0007ffe0ff */
[----:B------:R-:W-:-:S05]  /*8c40*/  IMAD R6, R47, -0x10, R2 ;  /* 0xfffffff02f067824 */ /* 0x000fca00078e0202 */
[C---:B------:R-:W-:Y:S02]  /*8c50*/  ISETP.GE.U32.AND P0, PT, R6.reuse, 0x300, PT ;  /* 0x000003000600780c */ /* 0x040fe40003f06070 */
[----:B------:R-:W-:-:S11]  /*8c60*/  LEA.HI R7, R6, 0x1, RZ, 0x18 ;  /* 0x0000000106077811 */ /* 0x000fd600078fc0ff */
[----:B--23--:R-:W-:Y:S05]  /*8c70*/  @!P0 BRA `(.L_x_233) ;  /* 0x00000010000c8947 */ /* 0x00cfea0003800000 */
[----:B01----:R-:W-:Y:S01]  /*8c80*/  IABS R8, R0 ;  /* 0x0000000000087213 */ /* 0x003fe20000000000 */
[----:B------:R-:W0:Y:S01]  /*8c90*/  S2UR UR5, SR_CgaCtaId ;  /* 0x00000000000579c3 */ /* 0x000e220000008800 */
[----:B------:R-:W1:Y:S01]  /*8ca0*/  S2R R14, SR_TID.X ;  /* 0x00000000000e7919 */ /* 0x000e620000002100 */
[----:B------:R-:W-:Y:S01]  /*8cb0*/  UMOV UR4, 0x400 ;  /* 0x0000040000047882 */ /* 0x000fe20000000000 */
[----:B------:R-:W2:Y:S01]  /*8cc0*/  I2F.RP R4, R8 ;  /* 0x0000000800047306 */ /* 0x000ea20000209400 */
[----:B------:R-:W-:Y:S01]  /*8cd0*/  UIADD3 UR6, UPT, UPT, UR4, 0x800, URZ ;  /* 0x0000080004067890 */ /* 0x000fe2000fffe0ff */
[----:B------:R-:W-:Y:S01]  /*8ce0*/  LOP3.LUT R11, R7, 0x1fffffc, RZ, 0xc0, !PT ;  /* 0x01fffffc070b7812 */ /* 0x000fe200078ec0ff */
[----:B------:R-:W-:Y:S01]  /*8cf0*/  BSSY.RECONVERGENT B1, `(.L_x_234) ;  /* 0x00000fa000017945 */ /* 0x000fe20003800200 */
[----:B------:R-:W-:Y:S02]  /*8d00*/  IADD3 R51, PT, PT, R51, 0x200, RZ ;  /* 0x0000020033337810 */ /* 0x000fe40007ffe0ff */
[----:B------:R-:W-:-:S02]  /*8d10*/  SHF.L.U32 R47, R47, 0x6, RZ ;  /* 0x000000062f2f7819 */ /* 0x000fc400000006ff */
[----:B------:R-:W-:Y:S01]  /*8d20*/  IADD3 R11, PT, PT, -R11, RZ, RZ ;  /* 0x000000ff0b0b7210 */ /* 0x000fe20007ffe1ff */
[----:B--2---:R-:W2:Y:S01]  /*8d30*/  MUFU.RCP R4, R4 ;  /* 0x0000000400047308 */ /* 0x004ea20000001000 */
[----:B0-----:R-:W-:Y:S02]  /*8d40*/  ULEA UR7, UR5, UR4, 0x18 ;  /* 0x0000000405077291 */ /* 0x001fe4000f8ec0ff */
[----:B------:R-:W-:Y:S02]  /*8d50*/  UIADD3 UR4, UPT, UPT, UR4, 0x1000, URZ ;  /* 0x0000100004047890 */ /* 0x000fe4000fffe0ff */
[----:B------:R-:W-:Y:S02]  /*8d60*/  ULEA UR6, UR5, UR6, 0x18 ;  /* 0x0000000605067291 */ /* 0x000fe4000f8ec0ff */
[----:B------:R-:W-:Y:S01]  /*8d70*/  ULEA UR4, UR5, UR4, 0x18 ;  /* 0x0000000405047291 */ /* 0x000fe2000f8ec0ff */
[----:B-1----:R-:W-:Y:S02]  /*8d80*/  LEA R12, R14, UR7, 0x2 ;  /* 0x000000070e0c7c11 */ /* 0x002fe4000f8e10ff */
[----:B--2---:R-:W-:-:S02]  /*8d90*/  IADD3 R2, PT, PT, R4, 0xffffffe, RZ ;  /* 0x0ffffffe04027810 */ /* 0x004fc40007ffe0ff */
[C---:B------:R-:W-:Y:S02]  /*8da0*/  LEA R13, R14.reuse, UR6, 0x2 ;  /* 0x000000060e0d7c11 */ /* 0x040fe4000f8e10ff */
[----:B------:R0:W1:Y:S01]  /*8db0*/  F2I.FTZ.U32.TRUNC.NTZ R3, R2 ;  /* 0x0000000200037305 */ /* 0x000062000021f000 */
[----:B------:R-:W-:Y:S02]  /*8dc0*/  LEA R14, R14, UR4, 0x2 ;  /* 0x000000040e0e7c11 */ /* 0x000fe4000f8e10ff */
[----:B0-----:R-:W-:Y:S01]  /*8dd0*/  MOV R2, RZ ;  /* 0x000000ff00027202 */ /* 0x001fe20000000f00 */
[----:B-1----:R-:W-:-:S04]  /*8de0*/  IMAD.MOV R9, RZ, RZ, -R3 ;  /* 0x000000ffff097224 */ /* 0x002fc800078e0a03 */
[----:B------:R-:W-:-:S04]  /*8df0*/  IMAD R9, R9, R8, RZ ;  /* 0x0000000809097224 */ /* 0x000fc800078e02ff */
[----:B------:R-:W-:-:S04]  /*8e00*/  IMAD.HI.U32 R9, R3, R9, R2 ;  /* 0x0000000903097227 */ /* 0x000fc800078e0002 */
[----:B------:R-:W-:-:S04]  /*8e10*/  IMAD.MOV.U32 R3, RZ, RZ, -0x4 ;  /* 0xfffffffcff037424 */ /* 0x000fc800078e00ff */
[----:B------:R-:W-:-:S07]  /*8e20*/  IMAD R10, R0, R3, 0x20 ;  /* 0x00000020000a7424 */ /* 0x000fce00078e0203 */
.L_x_243:
[-C--:B01-3--:R-:W-:Y:S01]  /*8e30*/  IABS R25, R0.reuse ;  /* 0x0000000000197213 */ /* 0x08bfe20000000000 */
[C---:B--2---:R-:W-:Y:S01]  /*8e40*/  VIADD R5, R51.reuse, 0xffffff00 ;  /* 0xffffff0033057836 */ /* 0x044fe20000000000 */
[C---:B------:R-:W-:Y:S01]  /*8e50*/  IADD3 R15, PT, PT, R51.reuse, -0x200, RZ ;  /* 0xfffffe00330f7810 */ /* 0x040fe20007ffe0ff */
[----:B------:R-:W-:Y:S01]  /*8e60*/  VIADD R19, R51, 0x100 ;  /* 0x0000010033137836 */ /* 0x000fe20000000000 */
[----:B------:R-:W0:Y:S01]  /*8e70*/  I2F.RP R4, R25 ;  /* 0x0000001900047306 */ /* 0x000e220000209400 */
[----:B------:R-:W-:Y:S01]  /*8e80*/  IABS R16, R0 ;  /* 0x0000000000107213 */ /* 0x000fe20000000000 */
[----:B------:R-:W-:Y:S01]  /*8e90*/  BSSY.RECONVERGENT B2, `(.L_x_235) ;  /* 0x0000079000027945 */ /* 0x000fe20003800200 */
[----:B------:R-:W-:Y:S02]  /*8ea0*/  IABS R21, R5 ;  /* 0x0000000500157213 */ /* 0x000fe40000000000 */
[----:B------:R-:W-:Y:S02]  /*8eb0*/  IADD3 R23, PT, PT, RZ, -R16, RZ ;  /* 0x80000010ff177210 */ /* 0x000fe40007ffe0ff */
[----:B------:R-:W-:-:S02]  /*8ec0*/  IABS R20, R19 ;  /* 0x0000001300147213 */ /* 0x000fc40000000000 */
[-C--:B------:R-:W-:Y:S02]  /*8ed0*/  LOP3.LUT R5, R5, R0.reuse, RZ, 0x3c, !PT ;  /* 0x0000000005057212 */ /* 0x080fe400078e3cff */
[----:B------:R-:W-:Y:S02]  /*8ee0*/  LOP3.LUT R19, R19, R0, RZ, 0x3c, !PT ;  /* 0x0000000013137212 */ /* 0x000fe400078e3cff */
[----:B------:R-:W-:Y:S01]  /*8ef0*/  IADD3 R24, PT, PT, R51, R50, RZ ;  /* 0x0000003233187210 */ /* 0x000fe20007ffe0ff */
[----:B0-----:R-:W0:Y:S01]  /*8f00*/  MUFU.RCP R4, R4 ;  /* 0x0000000400047308 */ /* 0x001e220000001000 */
[----:B------:R-:W-:Y:S01]  /*8f10*/  IADD3 R11, PT, PT, R11, 0x4, RZ ;  /* 0x000000040b0b7810 */ /* 0x000fe20007ffe0ff */
[----:B0-----:R-:W-:Y:S01]  /*8f20*/  VIADD R2, R4, 0xffffffe ;  /* 0x0ffffffe04027836 */ /* 0x001fe20000000000 */
[----:B------:R-:W-:-:S05]  /*8f30*/  IABS R4, R15 ;  /* 0x0000000f00047213 */ /* 0x000fca0000000000 */
[----:B------:R0:W1:Y:S02]  /*8f40*/  F2I.FTZ.U32.TRUNC.NTZ R3, R2 ;  /* 0x0000000200037305 */ /* 0x000064000021f000 */
[----:B0-----:R-:W-:Y:S01]  /*8f50*/  HFMA2 R2, -RZ, RZ, 0, 0 ;  /* 0x00000000ff027431 */ /* 0x001fe200000001ff */
[----:B-1----:R-:W-:-:S05]  /*8f60*/  IADD3 R18, PT, PT, RZ, -R3, RZ ;  /* 0x80000003ff127210 */ /* 0x002fca0007ffe0ff */
[----:B------:R-:W-:Y:S01]  /*8f70*/  IMAD R17, R18, R25, RZ ;  /* 0x0000001912117224 */ /* 0x000fe200078e02ff */
[----:B------:R-:W-:-:S03]  /*8f80*/  IABS R18, R51 ;  /* 0x0000003300127213 */ /* 0x000fc60000000000 */
[----:B------:R-:W-:-:S04]  /*8f90*/  IMAD.HI.U32 R27, R3, R17, R2 ;  /* 0x00000011031b7227 */ /* 0x000fc800078e0002 */
[----:B------:R-:W-:-:S04]  /*8fa0*/  IMAD.HI.U32 R2, R9, R4, RZ ;  /* 0x0000000409027227 */ /* 0x000fc800078e00ff */
[----:B------:R-:W-:Y:S02]  /*8fb0*/  IMAD R3, R2, R23, R4 ;  /* 0x0000001702037224 */ /* 0x000fe400078e0204 */
[----:B------:R-:W-:-:S03]  /*8fc0*/  IMAD.HI.U32 R4, R27, R21, RZ ;  /* 0x000000151b047227 */ /* 0x000fc600078e00ff */
[----:B------:R-:W-:Y:S01]  /*8fd0*/  ISETP.GT.U32.AND P3, PT, R8, R3, PT ;  /* 0x000000030800720c */ /* 0x000fe20003f64070 */
[----:B------:R-:W-:-:S04]  /*8fe0*/  IMAD.HI.U32 R17, R27, R18, RZ ;  /* 0x000000121b117227 */ /* 0x000fc800078e00ff */
[-C--:B------:R-:W-:Y:S02]  /*8ff0*/  IMAD R16, R4, R23.reuse, R21 ;  /* 0x0000001704107224 */ /* 0x080fe400078e0215 */
[-C--:B------:R-:W-:Y:S02]  /*9000*/  IMAD R18, R17, R23.reuse, R18 ;  /* 0x0000001711127224 */ /* 0x080fe400078e0212 */
[----:B------:R-:W-:Y:S01]  /*9010*/  IMAD.HI.U32 R21, R27, R20, RZ ;  /* 0x000000141b157227 */ /* 0x000fe200078e00ff */
[C---:B------:R-:W-:Y:S02]  /*9020*/  ISETP.GT.U32.AND P6, PT, R25.reuse, R16, PT ;  /* 0x000000101900720c */ /* 0x040fe40003fc4070 */
[----:B------:R-:W-:Y:S01]  /*9030*/  ISETP.GT.U32.AND P5, PT, R25, R18, PT ;  /* 0x000000121900720c */ /* 0x000fe20003fa4070 */
[----:B------:R-:W-:Y:S01]  /*9040*/  IMAD R20, R21, R23, R20 ;  /* 0x0000001715147224 */ /* 0x000fe200078e0214 */
[----:B------:R-:W-:Y:S02]  /*9050*/  @!P3 IADD3 R3, PT, PT, R3, -R25, RZ ;  /* 0x800000190303b210 */ /* 0x000fe40007ffe0ff */
[----:B------:R-:W-:-:S02]  /*9060*/  @!P3 IADD3 R2, PT, PT, R2, 0x1, RZ ;  /* 0x000000010202b810 */ /* 0x000fc40007ffe0ff */
[----:B------:R-:W-:Y:S02]  /*9070*/  ISETP.GT.U32.AND P0, PT, R25, R20, PT ;  /* 0x000000141900720c */ /* 0x000fe40003f04070 */
[----:B------:R-:W-:Y:S02]  /*9080*/  ISETP.GE.U32.AND P2, PT, R3, R8, PT ;  /* 0x000000080300720c */ /* 0x000fe40003f46070 */
[----:B------:R-:W-:Y:S02]  /*9090*/  LOP3.LUT R3, R15, R0, RZ, 0x3c, !PT ;  /* 0x000000000f037212 */ /* 0x000fe400078e3cff */
[-C--:B------:R-:W-:Y:S01]  /*90a0*/  @!P6 IADD3 R16, PT, PT, R16, -R25.reuse, RZ ;  /* 0x800000191010e210 */ /* 0x080fe20007ffe0ff */
[----:B------:R-:W-:Y:S01]  /*90b0*/  @!P5 IMAD.IADD R18, R18, 0x1, -R25 ;  /* 0x000000011212d824 */ /* 0x000fe200078e0a19 */
[----:B------:R-:W-:Y:S02]  /*90c0*/  @!P6 IADD3 R4, PT, PT, R4, 0x1, RZ ;  /* 0x000000010404e810 */ /* 0x000fe40007ffe0ff */
[----:B------:R-:W-:-:S02]  /*90d0*/  ISETP.GE.U32.AND P4, PT, R16, R25, PT ;  /* 0x000000191000720c */ /* 0x000fc40003f86070 */
[----:B------:R-:W-:Y:S01]  /*90e0*/  LOP3.LUT R16, R51, R0, RZ, 0x3c, !PT ;  /* 0x0000000033107212 */ /* 0x000fe200078e3cff */
[----:B------:R-:W-:Y:S01]  /*90f0*/  @!P0 VIADD R21, R21, 0x1 ;  /* 0x0000000115158836 */ /* 0x000fe20000000000 */
[-C--:B------:R-:W-:Y:S01]  /*9100*/  ISETP.GE.U32.AND P1, PT, R18, R25.reuse, PT ;  /* 0x000000191200720c */ /* 0x080fe20003f26070 */
[----:B------:R-:W-:Y:S01]  /*9110*/  @P2 VIADD R2, R2, 0x1 ;  /* 0x0000000102022836 */ /* 0x000fe20000000000 */
[-C--:B------:R-:W-:Y:S02]  /*9120*/  @!P0 IADD3 R20, PT, PT, R20, -R25.reuse, RZ ;  /* 0x8000001914148210 */ /* 0x080fe40007ffe0ff */
[----:B------:R-:W-:Y:S02]  /*9130*/  ISETP.GE.AND P2, PT, R3, RZ, PT ;  /* 0x000000ff0300720c */ /* 0x000fe40003f46270 */
[----:B------:R-:W-:Y:S02]  /*9140*/  ISETP.GE.AND P3, PT, R16, RZ, PT ;  /* 0x000000ff1000720c */ /* 0x000fe40003f66270 */
[----:B------:R-:W-:Y:S01]  /*9150*/  ISETP.GE.U32.AND P6, PT, R20, R25, PT ;  /* 0x000000191400720c */ /* 0x000fe20003fc6070 */
[----:B------:R-:W-:Y:S01]  /*9160*/  @P4 VIADD R4, R4, 0x1 ;  /* 0x0000000104044836 */ /* 0x000fe20000000000 */
[----:B------:R-:W-:-:S02]  /*9170*/  @!P5 IADD3 R17, PT, PT, R17, 0x1, RZ ;  /* 0x000000011111d810 */ /* 0x000fc40007ffe0ff */
[----:B------:R-:W-:Y:S02]  /*9180*/  ISETP.GE.AND P5, PT, R5, RZ, PT ;  /* 0x000000ff0500720c */ /* 0x000fe40003fa6270 */
[----:B------:R-:W-:Y:S02]  /*9190*/  ISETP.GE.AND P4, PT, R19, RZ, PT ;  /* 0x000000ff1300720c */ /* 0x000fe40003f86270 */
[----:B------:R-:W-:Y:S02]  /*91a0*/  MOV R20, R2 ;  /* 0x0000000200147202 */ /* 0x000fe40000000f00 */
[----:B------:R-:W-:Y:S01]  /*91b0*/  @P1 IADD3 R17, PT, PT, R17, 0x1, RZ ;  /* 0x0000000111111810 */ /* 0x000fe20007ffe0ff */
[----:B------:R-:W0:Y:S01]  /*91c0*/  LDC.64 R2, c[0x0][0x3d0] ;  /* 0x0000f400ff027b82 */ /* 0x000e220000000a00 */
[----:B------:R-:W-:Y:S01]  /*91d0*/  ISETP.NE.AND P1, PT, R0, RZ, PT ;  /* 0x000000ff0000720c */ /* 0x000fe20003f25270 */
[----:B------:R-:W-:Y:S01]  /*91e0*/  @P6 VIADD R21, R21, 0x1 ;  /* 0x0000000115156836 */ /* 0x000fe20000000000 */
[----:B------:R-:W-:-:S02]  /*91f0*/  LOP3.LUT R19, RZ, R0, RZ, 0x33, !PT ;  /* 0x00000000ff137212 */ /* 0x000fc400078e33ff */
[----:B------:R-:W-:Y:S01]  /*9200*/  @!P2 IADD3 R20, PT, PT, -R20, RZ, RZ ;  /* 0x000000ff1414a210 */ /* 0x000fe20007ffe1ff */
[----:B------:R-:W-:Y:S01]  /*9210*/  @!P5 IMAD.MOV R4, RZ, RZ, -R4 ;  /* 0x000000ffff04d224 */ /* 0x000fe200078e0a04 */
[----:B------:R-:W-:Y:S02]  /*9220*/  @!P3 IADD3 R17, PT, PT, -R17, RZ, RZ ;  /* 0x000000ff1111b210 */ /* 0x000fe40007ffe1ff */
[----:B------:R-:W-:Y:S02]  /*9230*/  IADD3 R23, PT, PT, -R0, RZ, RZ ;  /* 0x000000ff00177210 */ /* 0x000fe40007ffe1ff */
[C---:B------:R-:W-:Y:S02]  /*9240*/  SEL R20, R19.reuse, R20, !P1 ;  /* 0x0000001413147207 */ /* 0x040fe40004800000 */
[----:B------:R-:W-:Y:S02]  /*9250*/  SEL R16, R19, R17, !P1 ;  /* 0x0000001113107207 */ /* 0x000fe40004800000 */
[----:B------:R-:W-:Y:S01]  /*9260*/  @!P4 IADD3 R21, PT, PT, -R21, RZ, RZ ;  /* 0x000000ff1515c210 */ /* 0x000fe20007ffe1ff */
[-CC-:B------:R-:W-:Y:S01]  /*9270*/  IMAD R22, R20, R23.reuse, R24.reuse ;  /* 0x0000001714167224 */ /* 0x180fe200078e0218 */
[C---:B------:R-:W-:Y:S01]  /*9280*/  SEL R18, R19.reuse, R4, !P1 ;  /* 0x0000000413127207 */ /* 0x040fe20004800000 */
[----:B------:R-:W-:Y:S01]  /*9290*/  IMAD R5, R16, R23, R24 ;  /* 0x0000001710057224 */ /* 0x000fe200078e0218 */
[----:B------:R-:W-:-:S02]  /*92a0*/  SEL R4, R19, R21, !P1 ;  /* 0x0000001513047207 */ /* 0x000fc40004800000 */
[----:B------:R-:W-:Y:S02]  /*92b0*/  IADD3 R22, PT, PT, R22, -0x200, RZ ;  /* 0xfffffe0016167810 */ /* 0x000fe40007ffe0ff */
[----:B------:R-:W-:Y:S01]  /*92c0*/  ISETP.GT.U32.AND P0, PT, R58, R5, PT ;  /* 0x000000053a00720c */ /* 0x000fe20003f04070 */
[-CC-:B------:R-:W-:Y:S01]  /*92d0*/  IMAD R17, R4, R23.reuse, R24.reuse ;  /* 0x0000001704117224 */ /* 0x180fe200078e0218 */
[----:B------:R-:W-:Y:S01]  /*92e0*/  SHF.R.S32.HI R19, RZ, 0x1f, R5 ;  /* 0x0000001fff137819 */ /* 0x000fe20000011405 */
[----:B------:R-:W-:Y:S01]  /*92f0*/  IMAD R5, R18, R23, R24 ;  /* 0x0000001712057224 */ /* 0x000fe200078e0218 */
[----:B------:R-:W-:Y:S02]  /*9300*/  ISETP.GT.U32.AND P3, PT, R58, R22, PT ;  /* 0x000000163a00720c */ /* 0x000fe40003f64070 */
[----:B------:R-:W-:Y:S01]  /*9310*/  SHF.R.S32.HI R23, RZ, 0x1f, R22 ;  /* 0x0000001fff177819 */ /* 0x000fe20000011416 */
[----:B------:R-:W-:Y:S01]  /*9320*/  VIADD R5, R5, 0xffffff00 ;  /* 0xffffff0005057836 */ /* 0x000fe20000000000 */
[----:B------:R-:W-:-:S02]  /*9330*/  SHF.R.S32.HI R21, RZ, 0x1f, R20 ;  /* 0x0000001fff157819 */ /* 0x000fc40000011414 */
[----:B0-----:R-:W-:Y:S02]  /*9340*/  ISETP.GE.U32.AND P2, PT, R20, R2, PT ;  /* 0x000000021400720c */ /* 0x001fe40003f46070 */
[----:B------:R-:W-:Y:S02]  /*9350*/  ISETP.GT.AND.EX P3, PT, R59, R23, PT, P3 ;  /* 0x000000173b00720c */ /* 0x000fe40003f64330 */
[----:B------:R-:W-:Y:S02]  /*9360*/  IADD3 R17, PT, PT, R17, 0x100, RZ ;  /* 0x0000010011117810 */ /* 0x000fe40007ffe0ff */
[----:B------:R-:W-:Y:S02]  /*9370*/  ISETP.GE.OR.EX P2, PT, R21, R3, !P3, P2 ;  /* 0x000000031500720c */ /* 0x000fe40005f46720 */
[C---:B------:R-:W-:Y:S02]  /*9380*/  ISETP.GT.U32.AND P5, PT, R58.reuse, R5, PT ;  /* 0x000000053a00720c */ /* 0x040fe40003fa4070 */
[----:B------:R-:W-:-:S02]  /*9390*/  ISETP.GT.U32.AND P1, PT, R58, R17, PT ;  /* 0x000000113a00720c */ /* 0x000fc40003f24070 */
[----:B------:R-:W-:Y:S02]  /*93a0*/  SHF.R.S32.HI R5, RZ, 0x1f, R5 ;  /* 0x0000001fff057819 */ /* 0x000fe40000011405 */
[----:B------:R-:W-:Y:S02]  /*93b0*/  SHF.R.S32.HI R17, RZ, 0x1f, R17 ;  /* 0x0000001fff117819 */ /* 0x000fe40000011411 */
[C---:B------:R-:W-:Y:S02]  /*93c0*/  ISETP.GT.AND.EX P0, PT, R59.reuse, R19, PT, P0 ;  /* 0x000000133b00720c */ /* 0x040fe40003f04300 */
[C---:B------:R-:W-:Y:S02]  /*93d0*/  ISETP.GT.AND.EX P5, PT, R59.reuse, R5, PT, P5 ;  /* 0x000000053b00720c */ /* 0x040fe40003fa4350 */
[----:B------:R-:W-:Y:S02]  /*93e0*/  ISETP.GT.AND.EX P1, PT, R59, R17, PT, P1 ;  /* 0x000000113b00720c */ /* 0x000fe40003f24310 */
[----:B------:R-:W-:-:S02]  /*93f0*/  SHF.R.S32.HI R19, RZ, 0x1f, R18 ;  /* 0x0000001fff137819 */ /* 0x000fc40000011412 */
[-C--:B------:R-:W-:Y:S02]  /*9400*/  ISETP.GE.U32.AND P6, PT, R18, R2.reuse, PT ;  /* 0x000000021200720c */ /* 0x080fe40003fc6070 */
[----:B------:R-:W-:Y:S02]  /*9410*/  SHF.R.S32.HI R17, RZ, 0x1f, R16 ;  /* 0x0000001fff117819 */ /* 0x000fe40000011410 */
[----:B------:R-:W-:Y:S02]  /*9420*/  SHF.R.S32.HI R5, RZ, 0x1f, R4 ;  /* 0x0000001fff057819 */ /* 0x000fe40000011404 */
[-C--:B------:R-:W-:Y:S02]  /*9430*/  ISETP.GE.U32.AND P3, PT, R16, R2.reuse, PT ;  /* 0x000000021000720c */ /* 0x080fe40003f66070 */
[----:B------:R-:W-:Y:S02]  /*9440*/  ISETP.GE.U32.AND P4, PT, R4, R2, PT ;  /* 0x000000020400720c */ /* 0x000fe40003f86070 */
[----:B------:R-:W-:-:S02]  /*9450*/  ISETP.GE.OR.EX P5, PT, R19, R3, !P5, P6 ;  /* 0x000000031300720c */ /* 0x000fc40006fa6760 */
[----:B------:R-:W-:Y:S02]  /*9460*/  ISETP.NE.AND P6, PT, R11, RZ, PT ;  /* 0x000000ff0b00720c */ /* 0x000fe40003fc5270 */
[-C--:B------:R-:W-:Y:S02]  /*9470*/  ISETP.GE.OR.EX P0, PT, R17, R3.reuse, !P0, P3 ;  /* 0x000000031100720c */ /* 0x080fe40004706730 */
[----:B------:R-:W-:Y:S01]  /*9480*/  ISETP.GE.OR.EX P1, PT, R5, R3, !P1, P4 ;  /* 0x000000030500720c */ /* 0x000fe20004f26740 */
[----:B------:R-:W-:-:S12]  /*9490*/  @P2 BRA `(.L_x_236) ;  /* 0x0000000000602947 */ /* 0x000fd80003800000 */
[----:B------:R-:W-:Y:S02]  /*94a0*/  IMAD R25, R10, R20, R47 ;  /* 0x000000140a197224 */ /* 0x000fe400078e022f */
[----:B------:R-:W-:-:S03]  /*94b0*/  IMAD.WIDE.U32 R20, R2, UR20, R20 ;  /* 0x0000001402147c25 */ /* 0x000fc6000f8e0014 */
[-C--:B------:R-:W-:Y:S01]  /*94c0*/  IADD3 R26, PT, PT, R13, R25.reuse, RZ ;  /* 0x000000190d1a7210 */ /* 0x080fe20007ffe0ff */
[----:B------:R-:W-:Y:S01]  /*94d0*/  IMAD.IADD R24, R12, 0x1, R25 ;  /* 0x000000010c187824 */ /* 0x000fe200078e0219 */
[----:B------:R-:W-:Y:S01]  /*94e0*/  IADD3 R25, PT, PT, R14, R25, RZ ;  /* 0x000000190e197210 */ /* 0x000fe20007ffe0ff */
[----:B------:R-:W-:Y:S02]  /*94f0*/  IMAD R21, R3, UR20, R21 ;  /* 0x0000001403157c24 */ /* 0x000fe4000f8e0215 */
[----:B------:R-:W-:Y:S01]  /*9500*/  LDS R29, [R26] ;  /* 0x000000001a1d7984 */ /* 0x000fe20000000800 */
[----:B------:R-:W-:-:S03]  /*9510*/  IMAD.WIDE.U32 R22, R58, R20, R22 ;  /* 0x000000143a167225 */ /* 0x000fc600078e0016 */
[----:B------:R0:W1:Y:S01]  /*9520*/  LDS R27, [R24] ;  /* 0x00000000181b7984 */ /* 0x0000620000000800 */
[----:B------:R-:W-:-:S03]  /*9530*/  IMAD R21, R21, R58, RZ ;  /* 0x0000003a15157224 */ /* 0x000fc600078e02ff */
[----:B------:R2:W3:Y:S01]  /*9540*/  LDS R31, [R25] ;  /* 0x00000000191f7984 */ /* 0x0004e20000000800 */
[----:B------:R-:W-:-:S04]  /*9550*/  IMAD R21, R59, R20, R21 ;  /* 0x000000143b157224 */ /* 0x000fc800078e0215 */
[----:B------:R-:W-:Y:S01]  /*9560*/  IMAD.IADD R23, R23, 0x1, R21 ;  /* 0x0000000117177824 */ /* 0x000fe200078e0215 */
[----:B------:R-:W-:-:S04]  /*9570*/  SHF.L.U32 R21, R22, 0x2, RZ ;  /* 0x0000000216157819 */ /* 0x000fc800000006ff */
[----:B------:R-:W-:Y:S02]  /*9580*/  SHF.L.U64.HI R28, R22, 0x2, R23 ;  /* 0x00000002161c7819 */ /* 0x000fe40000010217 */
[C---:B------:R-:W-:Y:S02]  /*9590*/  IADD3 R20, P2, PT, R21.reuse, UR12, RZ ;  /* 0x0000000c15147c10 */ /* 0x040fe4000ff5e0ff */
[C---:B------:R-:W-:Y:S02]  /*95a0*/  IADD3 R22, P3, PT, R21.reuse, UR14, RZ ;  /* 0x0000000e15167c10 */ /* 0x040fe4000ff7e0ff */
[----:B0-----:R-:W-:Y:S02]  /*95b0*/  IADD3 R24, P4, PT, R21, UR8, RZ ;  /* 0x0000000815187c10 */ /* 0x001fe4000ff9e0ff */
[C---:B------:R-:W-:Y:S02]  /*95c0*/  IADD3.X R21, PT, PT, R28.reuse, UR13, RZ, P2, !PT ;  /* 0x0000000d1c157c10 */ /* 0x040fe400097fe4ff */
[----:B------:R-:W-:-:S02]  /*95d0*/  IADD3.X R23, PT, PT, R28, UR15, RZ, P3, !PT ;  /* 0x0000000f1c177c10 */ /* 0x000fc40009ffe4ff */
[----:B--2---:R-:W-:Y:S01]  /*95e0*/  IADD3.X R25, PT, PT, R28, UR9, RZ, P4, !PT ;  /* 0x000000091c197c10 */ /* 0x004fe2000a7fe4ff */
[----:B-1----:R0:W-:Y:S04]  /*95f0*/  REDG.E.ADD.F32.FTZ.RN.STRONG.GPU desc[UR10][R20.64], R27 ;  /* 0x0000001b140079a6 */ /* 0x0021e8000c12f30a */
[----:B------:R0:W-:Y:S04]  /*9600*/  REDG.E.ADD.F32.FTZ.RN.STRONG.GPU desc[UR10][R22.64], R29 ;  /* 0x0000001d160079a6 */ /* 0x0001e8000c12f30a */
[----:B---3--:R0:W-:Y:S02]  /*9610*/  REDG.E.ADD.F32.FTZ.RN.STRONG.GPU desc[UR10][R24.64], R31 ;  /* 0x0000001f180079a6 */ /* 0x0081e4000c12f30a */
.L_x_236:
[----:B------:R-:W-:Y:S05]  /*9620*/  BSYNC.RECONVERGENT B2 ;  /* 0x0000000000027941 */ /* 0x000fea0003800200 */
.L_x_235:
[----:B------:R-:W-:Y:S04]  /*9630*/  BSSY.RECONVERGENT B2, `(.L_x_237) ;  /* 0x0000020000027945 */ /* 0x000fe80003800200 */
[----:B------:R-:W-:Y:S05]  /*9640*/  @P5 BRA `(.L_x_238) ;  /* 0x0000000000785947 */ /* 0x000fea0003800000 */
[-C--:B0-----:R-:W-:Y:S01]  /*9650*/  IMAD R21, R10, R18.reuse, R47 ;  /* 0x000000120a157224 */ /* 0x081fe200078e022f */
[----:B------:R-:W-:Y:S01]  /*9660*/  SHF.R.S32.HI R28, RZ, 0x1f, R15 ;  /* 0x0000001fff1c7819 */ /* 0x000fe2000001140f */
[----:B------:R-:W-:Y:S02]  /*9670*/  IMAD R20, R0, R18, RZ ;  /* 0x0000001200147224 */ /* 0x000fe400078e02ff */
[----:B------:R-:W-:Y:S01]  /*9680*/  IMAD.IADD R23, R13, 0x1, R21 ;  /* 0x000000010d177824 */ /* 0x000fe200078e0215 */
[-C--:B------:R-:W-:Y:S01]  /*9690*/  IADD3 R22, PT, PT, R12, R21.reuse, RZ ;  /* 0x000000150c167210 */ /* 0x080fe20007ffe0ff */
[----:B------:R-:W-:Y:S01]  /*96a0*/  IMAD.WIDE.U32 R18, R2, UR20, R18 ;  /* 0x0000001402127c25 */ /* 0x000fe2000f8e0012 */
[----:B------:R-:W-:Y:S02]  /*96b0*/  IADD3 R24, PT, PT, R14, R21, RZ ;  /* 0x000000150e187210 */ /* 0x000fe40007ffe0ff */
[----:B------:R-:W-:Y:S01]  /*96c0*/  LDS R27, [R23+0x400] ;  /* 0x00040000171b7984 */ /* 0x000fe20000000800 */
[----:B------:R-:W-:Y:S01]  /*96d0*/  SHF.R.S32.HI R26, RZ, 0x1f, R20 ;  /* 0x0000001fff1a7819 */ /* 0x000fe20000011414 */
[----:B------:R-:W-:Y:S01]  /*96e0*/  IMAD R19, R3, UR20, R19 ;  /* 0x0000001403137c24 */ /* 0x000fe2000f8e0213 */
[----:B------:R-:W-:Y:S01]  /*96f0*/  SHF.R.S32.HI R21, RZ, 0x1f, R50 ;  /* 0x0000001fff157819 */ /* 0x000fe20000011432 */
[----:B------:R0:W1:Y:S01]  /*9700*/  LDS R25, [R22+0x400] ;  /* 0x0004000016197984 */ /* 0x0000620000000800 */
[----:B------:R-:W-:Y:S01]  /*9710*/  IADD3 R20, P2, P3, R50, R15, -R20 ;  /* 0x0000000f32147210 */ /* 0x000fe20007b5e814 */
[----:B------:R-:W-:-:S02]  /*9720*/  IMAD R19, R19, R58, RZ ;  /* 0x0000003a13137224 */ /* 0x000fc400078e02ff */
[----:B------:R-:W2:Y:S01]  /*9730*/  LDS R29, [R24+0x400] ;  /* 0x00040000181d7984 */ /* 0x000ea20000000800 */
[----:B------:R-:W-:Y:S01]  /*9740*/  IADD3.X R21, PT, PT, R21, R28, ~R26, P2, P3 ;  /* 0x0000001c15157210 */ /* 0x000fe200017e6c1a */
[-C--:B------:R-:W-:Y:S02]  /*9750*/  IMAD R19, R59, R18.reuse, R19 ;  /* 0x000000123b137224 */ /* 0x080fe400078e0213 */
[----:B------:R-:W-:-:S04]  /*9760*/  IMAD.WIDE.U32 R20, R58, R18, R20 ;  /* 0x000000123a147225 */ /* 0x000fc800078e0014 */
[----:B0-----:R-:W-:Y:S01]  /*9770*/  IMAD.SHL.U32 R22, R20, 0x4, RZ ;  /* 0x0000000414167824 */ /* 0x001fe200078e00ff */
[----:B------:R-:W-:-:S04]  /*9780*/  IADD3 R23, PT, PT, R21, R19, RZ ;  /* 0x0000001315177210 */ /* 0x000fc80007ffe0ff */
[----:B------:R-:W-:Y:S02]  /*9790*/  SHF.L.U64.HI R23, R20, 0x2, R23 ;  /* 0x0000000214177819 */ /* 0x000fe40000010217 */
[C---:B------:R-:W-:Y:S02]  /*97a0*/  IADD3 R18, P2, PT, R22.reuse, UR12, RZ ;  /* 0x0000000c16127c10 */ /* 0x040fe4000ff5e0ff */
[C---:B------:R-:W-:Y:S02]  /*97b0*/  IADD3 R20, P3, PT, R22.reuse, UR14, RZ ;  /* 0x0000000e16147c10 */ /* 0x040fe4000ff7e0ff */
[----:B------:R-:W-:Y:S02]  /*97c0*/  IADD3 R22, P4, PT, R22, UR8, RZ ;  /* 0x0000000816167c10 */ /* 0x000fe4000ff9e0ff */
[C---:B------:R-:W-:Y:S02]  /*97d0*/  IADD3.X R19, PT, PT, R23.reuse, UR13, RZ, P2, !PT ;  /* 0x0000000d17137c10 */ /* 0x040fe400097fe4ff */
[----:B------:R-:W-:-:S02]  /*97e0*/  IADD3.X R21, PT, PT, R23, UR15, RZ, P3, !PT ;  /* 0x0000000f17157c10 */ /* 0x000fc40009ffe4ff */
[----:B------:R-:W-:Y:S01]  /*97f0*/  IADD3.X R23, PT, PT, R23, UR9, RZ, P4, !PT ;  /* 0x0000000917177c10 */ /* 0x000fe2000a7fe4ff */
[----:B-1----:R1:W-:Y:S04]  /*9800*/  REDG.E.ADD.F32.FTZ.RN.STRONG.GPU desc[UR10][R18.64+0x400], R25 ;  /* 0x00040019120079a6 */ /* 0x0023e8000c12f30a */
[----:B------:R1:W-:Y:S04]  /*9810*/  REDG.E.ADD.F32.FTZ.RN.STRONG.GPU desc[UR10][R20.64+0x400], R27 ;  /* 0x0004001b140079a6 */ /* 0x0003e8000c12f30a */
[----:B--2---:R1:W-:Y:S02]  /*9820*/  REDG.E.ADD.F32.FTZ.RN.STRONG.GPU desc[UR10][R22.64+0x400], R29 ;  /* 0x0004001d160079a6 */ /* 0x0043e4000c12f30a */
.L_x_238:
[----:B------:R-:W-:Y:S05]  /*9830*/  BSYNC.RECONVERGENT B2 ;  /* 0x0000000000027941 */ /* 0x000fea0003800200 */
.L_x_237:
[----:B------:R-:W-:Y:S04]  /*9840*/  BSSY.RECONVERGENT B2, `(.L_x_239) ;  /* 0x0000020000027945 */ /* 0x000fe80003800200 */
[----:B------:R-:W-:Y:S05]  /*9850*/  @P0 BRA `(.L_x_240) ;  /* 0x0000000000780947 */ /* 0x000fea0003800000 */
[-C--:B-1----:R-:W-:Y:S01]  /*9860*/  IMAD R19, R10, R16.reuse, R47 ;  /* 0x000000100a137224 */ /* 0x082fe200078e022f */
[----:B0-----:R-:W-:Y:S01]  /*9870*/  SHF.R.S32.HI R24, RZ, 0x1f, R50 ;  /* 0x0000001fff187819 */ /* 0x001fe20000011432 */
[----:B------:R-:W-:Y:S01]  /*9880*/  IMAD R18, R0, R16, RZ ;  /* 0x0000001000127224 */ /* 0x000fe200078e02ff */
[----:B------:R-:W-:Y:S01]  /*9890*/  SHF.R.S32.HI R26, RZ, 0x1f, R15 ;  /* 0x0000001fff1a7819 */ /* 0x000fe2000001140f */
[----:B------:R-:W-:Y:S01]  /*98a0*/  IMAD.IADD R22, R14, 0x1, R19 ;  /* 0x000000010e167824 */ /* 0x000fe200078e0213 */
[-C--:B------:R-:W-:Y:S01]  /*98b0*/  IADD3 R20, PT, PT, R12, R19.reuse, RZ ;  /* 0x000000130c147210 */ /* 0x080fe20007ffe0ff */
[----:B------:R-:W-:Y:S01]  /*98c0*/  IMAD.WIDE.U32 R16, R2, UR20, R16 ;  /* 0x0000001402107c25 */ /* 0x000fe2000f8e0010 */
[----:B------:R-:W-:Y:S02]  /*98d0*/  IADD3 R21, PT, PT, R13, R19, RZ ;  /* 0x000000130d157210 */ /* 0x000fe40007ffe0ff */
[----:B------:R-:W-:Y:S01]  /*98e0*/  LDS R27, [R22+0x800] ;  /* 0x00080000161b7984 */ /* 0x000fe20000000800 */
[--C-:B------:R-:W-:Y:S01]  /*98f0*/  SHF.R.S32.HI R19, RZ, 0x1f, R18.reuse ;  /* 0x0000001fff137819 */ /* 0x100fe20000011412 */
[----:B------:R-:W-:Y:S01]  /*9900*/  IMAD R17, R3, UR20, R17 ;  /* 0x0000001403117c24 */ /* 0x000fe2000f8e0211 */
[----:B------:R-:W-:Y:S01]  /*9910*/  IADD3 R18, P0, P2, R50, R15, -R18 ;  /* 0x0000000f32127210 */ /* 0x000fe20007a1e812 */
[----:B------:R-:W0:Y:S02]  /*9920*/  LDS R23, [R20+0x800] ;  /* 0x0008000014177984 */ /* 0x000e240000000800 */
[----:B------:R-:W-:Y:S01]  /*9930*/  IMAD R17, R17, R58, RZ ;  /* 0x0000003a11117224 */ /* 0x000fe200078e02ff */
[----:B------:R-:W-:Y:S01]  /*9940*/  IADD3.X R19, PT, PT, R24, R26, ~R19, P0, P2 ;  /* 0x0000001a18137210 */ /* 0x000fe200007e4c13 */
[----:B------:R1:W2:Y:S02]  /*9950*/  LDS R25, [R21+0x800] ;  /* 0x0008000015197984 */ /* 0x0002a40000000800 */
[----:B------:R-:W-:-:S02]  /*9960*/  IMAD R17, R59, R16, R17 ;  /* 0x000000103b117224 */ /* 0x000fc400078e0211 */
[----:B------:R-:W-:-:S05]  /*9970*/  IMAD.WIDE.U32 R18, R58, R16, R18 ;  /* 0x000000103a127225 */ /* 0x000fca00078e0012 */
[----:B-1----:R-:W-:Y:S02]  /*9980*/  IADD3 R21, PT, PT, R19, R17, RZ ;  /* 0x0000001113157210 */ /* 0x002fe40007ffe0ff */
[C---:B------:R-:W-:Y:S02]  /*9990*/  SHF.L.U32 R20, R18.reuse, 0x2, RZ ;  /* 0x0000000212147819 */ /* 0x040fe400000006ff */
[----:B------:R-:W-:Y:S02]  /*99a0*/  SHF.L.U64.HI R21, R18, 0x2, R21 ;  /* 0x0000000212157819 */ /* 0x000fe40000010215 */
[C---:B------:R-:W-:Y:S02]  /*99b0*/  IADD3 R16, P0, PT, R20.reuse, UR12, RZ ;  /* 0x0000000c14107c10 */ /* 0x040fe4000ff1e0ff */
[C---:B------:R-:W-:Y:S02]  /*99c0*/  IADD3 R18, P2, PT, R20.reuse, UR14, RZ ;  /* 0x0000000e14127c10 */ /* 0x040fe4000ff5e0ff */
[----:B------:R-:W-:-:S02]  /*99d0*/  IADD3 R20, P3, PT, R20, UR8, RZ ;  /* 0x0000000814147c10 */ /* 0x000fc4000ff7e0ff */
[C---:B------:R-:W-:Y:S02]  /*99e0*/  IADD3.X R17, PT, PT, R21.reuse, UR13, RZ, P0, !PT ;  /* 0x0000000d15117c10 */ /* 0x040fe400087fe4ff */
[C---:B------:R-:W-:Y:S02]  /*99f0*/  IADD3.X R19, PT, PT, R21.reuse, UR15, RZ, P2, !PT ;  /* 0x0000000f15137c10 */ /* 0x040fe400097fe4ff */
[----:B------:R-:W-:Y:S01]  /*9a00*/  IADD3.X R21, PT, PT, R21, UR9, RZ, P3, !PT ;  /* 0x0000000915157c10 */ /* 0x000fe20009ffe4ff */
[----:B0-----:R3:W-:Y:S04]  /*9a10*/  REDG.E.ADD.F32.FTZ.RN.STRONG.GPU desc[UR10][R16.64+0x800], R23 ;  /* 0x00080017100079a6 */ /* 0x0017e8000c12f30a */
[----:B--2---:R3:W-:Y:S04]  /*9a20*/  REDG.E.ADD.F32.FTZ.RN.STRONG.GPU desc[UR10][R18.64+0x800], R25 ;  /* 0x00080019120079a6 */ /* 0x0047e8000c12f30a */
[----:B------:R3:W-:Y:S02]  /*9a30*/  REDG.E.ADD.F32.FTZ.RN.STRONG.GPU desc[UR10][R20.64+0x800], R27 ;  /* 0x0008001b140079a6 */ /* 0x0007e4000c12f30a */
.L_x_240:
[----:B------:R-:W-:Y:S05]  /*9a40*/  BSYNC.RECONVERGENT B2 ;  /* 0x0000000000027941 */ /* 0x000fea0003800200 */
.L_x_239:
[----:B------:R-:W-:Y:S04]  /*9a50*/  BSSY.RECONVERGENT B2, `(.L_x_241) ;  /* 0x0000020000027945 */ /* 0x000fe80003800200 */
[----:B------:R-:W-:Y:S05]  /*9a60*/  @P1 BRA `(.L_x_242) ;  /* 0x0000000000781947 */ /* 0x000fea0003800000 */
[-C--:B---3--:R-:W-:Y:S01]  /*9a70*/  IMAD R17, R10, R4.reuse, R47 ;  /* 0x000000040a117224 */ /* 0x088fe200078e022f */
[----:B01----:R-:W-:Y:S01]  /*9a80*/  SHF.R.S32.HI R22, RZ, 0x1f, R15 ;  /* 0x0000001fff167819 */ /* 0x003fe2000001140f */
[----:B------:R-:W-:Y:S01]  /*9a90*/  IMAD R16, R0, R4, RZ ;  /* 0x0000000400107224 */ /* 0x000fe200078e02ff */
[----:B------:R-:W-:Y:S01]  /*9aa0*/  SHF.R.S32.HI R25, RZ, 0x1f, R50 ;  /* 0x0000001fff197819 */ /* 0x000fe20000011432 */
[----:B------:R-:W-:Y:S01]  /*9ab0*/  IMAD.IADD R18, R12, 0x1, R17 ;  /* 0x000000010c127824 */ /* 0x000fe200078e0211 */
[-C--:B------:R-:W-:Y:S01]  /*9ac0*/  IADD3 R20, PT, PT, R13, R17.reuse, RZ ;  /* 0x000000110d147210 */ /* 0x080fe20007ffe0ff */
[----:B------:R-:W-:Y:S01]  /*9ad0*/  IMAD.WIDE.U32 R4, R2, UR20, R4 ;  /* 0x0000001402047c25 */ /* 0x000fe2000f8e0004 */
[----:B------:R-:W-:Y:S02]  /*9ae0*/  IADD3 R17, PT, PT, R14, R17, RZ ;  /* 0x000000110e117210 */ /* 0x000fe40007ffe0ff */
[----:B------:R-:W0:Y:S01]  /*9af0*/  LDS R19, [R18+0xc00] ;  /* 0x000c000012137984 */ /* 0x000e220000000800 */
[--C-:B------:R-:W-:Y:S01]  /*9b00*/  IADD3 R2, P0, P1, R50, R15, -R16.reuse ;  /* 0x0000000f32027210 */ /* 0x100fe2000791e810 */
[----:B------:R-:W-:Y:S01]  /*9b10*/  IMAD R5, R3, UR20, R5 ;  /* 0x0000001403057c24 */ /* 0x000fe2000f8e0205 */
[----:B------:R-:W-:Y:S01]  /*9b20*/  SHF.R.S32.HI R16, RZ, 0x1f, R16 ;  /* 0x0000001fff107819 */ /* 0x000fe20000011410 */
[----:B------:R-:W1:Y:S02]  /*9b30*/  LDS R21, [R20+0xc00] ;  /* 0x000c000014157984 */ /* 0x000e640000000800 */
[----:B------:R-:W-:Y:S01]  /*9b40*/  IMAD R5, R5, R58, RZ ;  /* 0x0000003a05057224 */ /* 0x000fe200078e02ff */
[----:B------:R-:W-:Y:S01]  /*9b50*/  IADD3.X R3, PT, PT, R25, R22, ~R16, P0, P1 ;  /* 0x0000001619037210 */ /* 0x000fe200007e2c10 */
[----:B------:R2:W3:Y:S02]  /*9b60*/  LDS R23, [R17+0xc00] ;  /* 0x000c000011177984 */ /* 0x0004e40000000800 */
[----:B------:R-:W-:-:S02]  /*9b70*/  IMAD R5, R59, R4, R5 ;  /* 0x000000043b057224 */ /* 0x000fc400078e0205 */
[----:B------:R-:W-:-:S04]  /*9b80*/  IMAD.WIDE.U32 R2, R58, R4, R2 ;  /* 0x000000043a027225 */ /* 0x000fc800078e0002 */
[----:B------:R-:W-:Y:S01]  /*9b90*/  IMAD.IADD R15, R3, 0x1, R5 ;  /* 0x00000001030f7824 */ /* 0x000fe200078e0205 */
[----:B------:R-:W-:-:S04]  /*9ba0*/  SHF.L.U32 R16, R2, 0x2, RZ ;  /* 0x0000000202107819 */ /* 0x000fc800000006ff */
[----:B------:R-:W-:Y:S02]  /*9bb0*/  SHF.L.U64.HI R15, R2, 0x2, R15 ;  /* 0x00000002020f7819 */ /* 0x000fe4000001020f */
[C---:B------:R-:W-:Y:S02]  /*9bc0*/  IADD3 R2, P0, PT, R16.reuse, UR12, RZ ;  /* 0x0000000c10027c10 */ /* 0x040fe4000ff1e0ff */
[C---:B------:R-:W-:Y:S02]  /*9bd0*/  IADD3 R4, P1, PT, R16.reuse, UR14, RZ ;  /* 0x0000000e10047c10 */ /* 0x040fe4000ff3e0ff */
[----:B------:R-:W-:Y:S02]  /*9be0*/  IADD3 R16, P2, PT, R16, UR8, RZ ;  /* 0x0000000810107c10 */ /* 0x000fe4000ff5e0ff */
[C---:B------:R-:W-:Y:S02]  /*9bf0*/  IADD3.X R3, PT, PT, R15.reuse, UR13, RZ, P0, !PT ;  /* 0x0000000d0f037c10 */ /* 0x040fe400087fe4ff */
[----:B------:R-:W-:-:S02]  /*9c00*/  IADD3.X R5, PT, PT, R15, UR15, RZ, P1, !PT ;  /* 0x0000000f0f057c10 */ /* 0x000fc40008ffe4ff */
[----:B--2---:R-:W-:Y:S01]  /*9c10*/  IADD3.X R17, PT, PT, R15, UR9, RZ, P2, !PT ;  /* 0x000000090f117c10 */ /* 0x004fe200097fe4ff */
[----:B0-----:R2:W-:Y:S04]  /*9c20*/  REDG.E.ADD.F32.FTZ.RN.STRONG.GPU desc[UR10][R2.64+0xc00], R19 ;  /* 0x000c0013020079a6 */ /* 0x0015e8000c12f30a */
[----:B-1----:R2:W-:Y:S04]  /*9c30*/  REDG.E.ADD.F32.FTZ.RN.STRONG.GPU desc[UR10][R4.64+0xc00], R21 ;  /* 0x000c0015040079a6 */ /* 0x0025e8000c12f30a */
[----:B---3--:R2:W-:Y:S02]  /*9c40*/  REDG.E.ADD.F32.FTZ.RN.STRONG.GPU desc[UR10][R16.64+0xc00], R23 ;  /* 0x000c0017100079a6 */ /* 0x0085e4000c12f30a */
.L_x_242:
[----:B------:R-:W-:Y:S05]  /*9c50*/  BSYNC.RECONVERGENT B2 ;  /* 0x0000000000027941 */ /* 0x000fea0003800200 */
.L_x_241:
[----:B------:R-:W-:Y:S01]  /*9c60*/  IADD3 R51, PT, PT, R51, 0x400, RZ ;  /* 0x0000040033337810 */ /* 0x000fe20007ffe0ff */
[----:B------:R-:W-:Y:S01]  /*9c70*/  VIADD R47, R47, 0x1000 ;  /* 0x000010002f2f7836 */ /* 0x000fe20000000000 */
[----:B------:R-:W-:Y:S06]  /*9c80*/  @P6 BRA `(.L_x_243) ;  /* 0xfffffff000686947 */ /* 0x000fec000383ffff */
[----:B------:R-:W-:Y:S05]  /*9c90*/  BSYNC.RECONVERGENT B1 ;  /* 0x0000000000017941 */ /* 0x000fea0003800200 */
.L_x_234:
[----:B------:R-:W-:-:S07]  /*9ca0*/  IADD3 R51, PT, PT, R51, -0x200, RZ ;  /* 0xfffffe0033337810 */ /* 0x000fce0007ffe0ff */
.L_x_233:
[----:B------:R-:W-:Y:S05]  /*9cb0*/  BSYNC.RECONVERGENT B0 ;  /* 0x0000000000007941 */ /* 0x000fea0003800200 */
.L_x_232:
[----:B------:R-:W-:-:S13]  /*9cc0*/  LOP3.LUT P0, R7, R7, 0x3, RZ, 0xc0, !PT ;  /* 0x0000000307077812 */ /* 0x000fda000780c0ff */
[----:B------:R-:W-:Y:S05]  /*9cd0*/  @!P0 EXIT ;  /* 0x000000000000894d */ /* 0x000fea0003800000 */
[----:B------:R-:W-:Y:S01]  /*9ce0*/  ISETP.NE.AND P0, PT, R7, 0x1, PT ;  /* 0x000000010700780c */ /* 0x000fe20003f05270 */
[----:B------:R-:W-:-:S12]  /*9cf0*/  BSSY.RECONVERGENT B0, `(.L_x_244) ;  /* 0x000008f000007945 */ /* 0x000fd80003800200 */
[----:B------:R-:W-:Y:S05]  /*9d00*/  @!P0 BRA `(.L_x_245) ;  /* 0x0000000800348947 */ /* 0x000fea0003800000 */
[-C--:B01----:R-:W-:Y:S01]  /*9d10*/  IABS R8, R0.reuse ;  /* 0x0000000000087213 */ /* 0x083fe20000000000 */
[----:B------:R-:W-:Y:S01]  /*9d20*/  BSSY.RECONVERGENT B1, `(.L_x_246) ;  /* 0x000005e000017945 */ /* 0x000fe20003800200 */
[----:B------:R-:W-:Y:S02]  /*9d30*/  IABS R7, R0 ;  /* 0x0000000000077213 */ /* 0x000fe40000000000 */
[----:B--2---:R-:W0:Y:S01]  /*9d40*/  I2F.RP R4, R8 ;  /* 0x0000000800047306 */ /* 0x004e220000209400 */
[----:B------:R-:W-:Y:S02]  /*9d50*/  IADD3 R11, PT, PT, R51, 0x100, RZ ;  /* 0x00000100330b7810 */ /* 0x000fe40007ffe0ff */
[----:B------:R-:W-:Y:S02]  /*9d60*/  IMAD.MOV R7, RZ, RZ, -R7 ;  /* 0x000000ffff077224 */ /* 0x000fe400078e0a07 */
[----:B------:R-:W-:-:S03]  /*9d70*/  IABS R9, R11 ;  /* 0x0000000b00097213 */ /* 0x000fc60000000000 */
[----:B0-----:R-:W0:Y:S02]  /*9d80*/  MUFU.RCP R4, R4 ;  /* 0x0000000400047308 */ /* 0x001e240000001000 */
[----:B0-----:R-:W-:-:S06]  /*9d90*/  IADD3 R2, PT, PT, R4, 0xffffffe, RZ ;  /* 0x0ffffffe04027810 */ /* 0x001fcc0007ffe0ff */
[----:B------:R0:W1:Y:S02]  /*9da0*/  F2I.FTZ.U32.TRUNC.NTZ R3, R2 ;  /* 0x0000000200037305 */ /* 0x000064000021f000 */
[----:B0-----:R-:W-:Y:S02]  /*9db0*/  HFMA2 R2, -RZ, RZ, 0, 0 ;  /* 0x00000000ff027431 */ /* 0x001fe400000001ff */
[----:B-1----:R-:W-:-:S04]  /*9dc0*/  IMAD.MOV R5, RZ, RZ, -R3 ;  /* 0x000000ffff057224 */ /* 0x002fc800078e0a03 */
[----:B------:R-:W-:-:S04]  /*9dd0*/  IMAD R5, R5, R8, RZ ;  /* 0x0000000805057224 */ /* 0x000fc800078e02ff */
[----:B------:R-:W-:Y:S01]  /*9de0*/  IMAD.HI.U32 R10, R3, R5, R2 ;  /* 0x00000005030a7227 */ /* 0x000fe200078e0002 */
[----:B------:R-:W-:Y:S02]  /*9df0*/  IABS R3, R51 ;  /* 0x0000003300037213 */ /* 0x000fe40000000000 */
[----:B------:R-:W-:Y:S02]  /*9e00*/  MOV R5, R9 ;  /* 0x0000000900057202 */ /* 0x000fe40000000f00 */
[----:B------:R-:W-:Y:S01]  /*9e10*/  LOP3.LUT R9, RZ, R0, RZ, 0x33, !PT ;  /* 0x00000000ff097212 */ /* 0x000fe200078e33ff */
[----:B------:R-:W-:-:S04]  /*9e20*/  IMAD.HI.U32 R2, R10, R3, RZ ;  /* 0x000000030a027227 */ /* 0x000fc800078e00ff */
[----:B------:R-:W-:Y:S02]  /*9e30*/  IMAD R3, R2, R7, R3 ;  /* 0x0000000702037224 */ /* 0x000fe400078e0203 */
[----:B------:R-:W-:-:S03]  /*9e40*/  IMAD.HI.U32 R4, R10, R5, RZ ;  /* 0x000000050a047227 */ /* 0x000fc600078e00ff */
[----:B------:R-:W-:Y:S01]  /*9e50*/  ISETP.GT.U32.AND P2, PT, R8, R3, PT ;  /* 0x000000030800720c */ /* 0x000fe20003f44070 */
[----:B------:R-:W-:-:S05]  /*9e60*/  IMAD R5, R4, R7, R5 ;  /* 0x0000000704057224 */ /* 0x000fca00078e0205 */
[----:B------:R-:W-:-:S07]  /*9e70*/  ISETP.GT.U32.AND P3, PT, R8, R5, PT ;  /* 0x000000050800720c */ /* 0x000fce0003f64070 */
[----:B------:R-:W-:Y:S01]  /*9e80*/  @!P2 IMAD.IADD R3, R3, 0x1, -R8 ;  /* 0x000000010303a824 */ /* 0x000fe200078e0a08 */
[----:B------:R-:W-:-:S04]  /*9e90*/  @!P2 IADD3 R2, PT, PT, R2, 0x1, RZ ;  /* 0x000000010202a810 */ /* 0x000fc80007ffe0ff */
[----:B------:R-:W-:Y:S02]  /*9ea0*/  ISETP.GE.U32.AND P0, PT, R3, R8, PT ;  /* 0x000000080300720c */ /* 0x000fe40003f06070 */
[----:B------:R-:W-:Y:S02]  /*9eb0*/  LOP3.LUT R3, R51, R0, RZ, 0x3c, !PT ;  /* 0x0000000033037212 */ /* 0x000fe400078e3cff */
[-C--:B------:R-:W-:Y:S02]  /*9ec0*/  @!P3 IADD3 R5, PT, PT, R5, -R8.reuse, RZ ;  /* 0x800000080505b210 */ /* 0x080fe40007ffe0ff */
[----:B------:R-:W-:Y:S02]  /*9ed0*/  @!P3 IADD3 R4, PT, PT, R4, 0x1, RZ ;  /* 0x000000010404b810 */ /* 0x000fe40007ffe0ff */
[----:B------:R-:W-:Y:S02]  /*9ee0*/  ISETP.GE.AND P3, PT, R3, RZ, PT ;  /* 0x000000ff0300720c */ /* 0x000fe40003f66270 */
[----:B------:R-:W-:-:S02]  /*9ef0*/  ISETP.GE.U32.AND P1, PT, R5, R8, PT ;  /* 0x000000080500720c */ /* 0x000fc40003f26070 */
[----:B------:R-:W-:Y:S02]  /*9f00*/  LOP3.LUT R5, R11, R0, RZ, 0x3c, !PT ;  /* 0x000000000b057212 */ /* 0x000fe400078e3cff */
[----:B------:R-:W-:Y:S02]  /*9f10*/  @P0 IADD3 R2, PT, PT, R2, 0x1, RZ ;  /* 0x0000000102020810 */ /* 0x000fe40007ffe0ff */
[----:B------:R-:W-:Y:S02]  /*9f20*/  ISETP.GE.AND P4, PT, R5, RZ, PT ;  /* 0x000000ff0500720c */ /* 0x000fe40003f86270 */
[----:B------:R-:W-:Y:S02]  /*9f30*/  MOV R8, R2 ;  /* 0x0000000200087202 */ /* 0x000fe40000000f00 */
[----:B------:R-:W-:Y:S01]  /*9f40*/  ISETP.NE.AND P0, PT, R0, RZ, PT ;  /* 0x000000ff0000720c */ /* 0x000fe20003f05270 */
[----:B------:R-:W0:Y:S01]  /*9f50*/  LDC.64 R2, c[0x0][0x3d0] ;  /* 0x0000f400ff027b82 */ /* 0x000e220000000a00 */
[----:B------:R-:W-:Y:S01]  /*9f60*/  @!P3 IADD3 R8, PT, PT, -R8, RZ, RZ ;  /* 0x000000ff0808b210 */ /* 0x000fe20007ffe1ff */
[----:B------:R-:W-:-:S03]  /*9f70*/  @P1 VIADD R4, R4, 0x1 ;  /* 0x0000000104041836 */ /* 0x000fc60000000000 */
[----:B------:R-:W-:-:S03]  /*9f80*/  SEL R8, R9, R8, !P0 ;  /* 0x0000000809087207 */ /* 0x000fc60004000000 */
[----:B------:R-:W-:Y:S01]  /*9f90*/  @!P4 IMAD.MOV R4, RZ, RZ, -R4 ;  /* 0x000000ffff04c224 */ /* 0x000fe200078e0a04 */
[----:B------:R-:W-:-:S04]  /*9fa0*/  IADD3 R7, PT, PT, -R8, RZ, RZ ;  /* 0x000000ff08077210 */ /* 0x000fc80007ffe1ff */
[----:B------:R-:W-:Y:S01]  /*9fb0*/  SEL R4, R9, R4, !P0 ;  /* 0x0000000409047207 */ /* 0x000fe20004000000 */
[----:B------:R-:W-:Y:S01]  /*9fc0*/  IMAD R14, R0, R7, R51 ;  /* 0x00000007000e7224 */ /* 0x000fe200078e0233 */
[----:B------:R-:W-:-:S03]  /*9fd0*/  SHF.R.S32.HI R9, RZ, 0x1f, R8 ;  /* 0x0000001fff097819 */ /* 0x000fc60000011408 */
[----:B---3--:R-:W-:Y:S02]  /*9fe0*/  IMAD R16, R0, R4, RZ ;  /* 0x0000000400107224 */ /* 0x008fe400078e02ff */
[----:B------:R-:W-:-:S03]  /*9ff0*/  IMAD.IADD R10, R14, 0x1, R50 ;  /* 0x000000010e0a7824 */ /* 0x000fc600078e0232 */
[----:B------:R-:W-:Y:S02]  /*a000*/  IADD3 R5, PT, PT, R50, R11, -R16 ;  /* 0x0000000b32057210 */ /* 0x000fe40007ffe810 */
[----:B------:R-:W-:Y:S02]  /*a010*/  ISETP.GT.U32.AND P0, PT, R58, R10, PT ;  /* 0x0000000a3a00720c */ /* 0x000fe40003f04070 */
[----:B------:R-:W-:Y:S02]  /*a020*/  SHF.R.S32.HI R11, RZ, 0x1f, R10 ;  /* 0x0000001fff0b7819 */ /* 0x000fe4000001140a */
[----:B0-----:R-:W-:Y:S02]  /*a030*/  ISETP.GE.U32.AND P2, PT, R8, R2, PT ;  /* 0x000000020800720c */ /* 0x001fe40003f46070 */
[----:B------:R-:W-:Y:S02]  /*a040*/  ISETP.GT.AND.EX P0, PT, R59, R11, PT, P0 ;  /* 0x0000000b3b00720c */ /* 0x000fe40003f04300 */
[----:B------:R-:W-:-:S02]  /*a050*/  ISETP.GT.U32.AND P1, PT, R58, R5, PT ;  /* 0x000000053a00720c */ /* 0x000fc40003f24070 */
[----:B------:R-:W-:Y:S02]  /*a060*/  ISETP.GE.OR.EX P0, PT, R9, R3, !P0, P2 ;  /* 0x000000030900720c */ /* 0x000fe40004706720 */
[----:B------:R-:W-:Y:S02]  /*a070*/  SHF.R.S32.HI R5, RZ, 0x1f, R5 ;  /* 0x0000001fff057819 */ /* 0x000fe40000011405 */
[----:B------:R-:W-:Y:S02]  /*a080*/  ISETP.GE.U32.AND P3, PT, R4, R2, PT ;  /* 0x000000020400720c */ /* 0x000fe40003f66070 */
[----:B------:R-:W-:Y:S02]  /*a090*/  ISETP.GT.AND.EX P1, PT, R59, R5, PT, P1 ;  /* 0x000000053b00720c */ /* 0x000fe40003f24310 */
[----:B------:R-:W-:-:S04]  /*a0a0*/  SHF.R.S32.HI R5, RZ, 0x1f, R4 ;  /* 0x0000001fff057819 */ /* 0x000fc80000011404 */
[----:B------:R-:W-:Y:S01]  /*a0b0*/  ISETP.GE.OR.EX P1, PT, R5, R3, !P1, P3 ;  /* 0x000000030500720c */ /* 0x000fe20004f26730 */
[----:B------:R-:W-:-:S12]  /*a0c0*/  @P0 BRA `(.L_x_247) ;  /* 0x00000000008c0947 */ /* 0x000fd80003800000 */
[----:B------:R-:W0:Y:S01]  /*a0d0*/  S2UR UR5, SR_CgaCtaId ;  /* 0x00000000000579c3 */ /* 0x000e220000008800 */
[----:B------:R-:W-:Y:S01]  /*a0e0*/  UMOV UR4, 0x400 ;  /* 0x0000040000047882 */ /* 0x000fe20000000000 */
[----:B------:R-:W1:Y:S01]  /*a0f0*/  LDCU.64 UR8, c[0x0][0x3c0] ;  /* 0x00007800ff0877ac */ /* 0x000e620008000a00 */
[----:B------:R-:W-:Y:S02]  /*a100*/  UIADD3 UR6, UPT, UPT, UR4, 0x800, URZ ;  /* 0x0000080004067890 */ /* 0x000fe4000fffe0ff */
[----:B0-----:R-:W-:Y:S02]  /*a110*/  ULEA UR7, UR5, UR4, 0x18 ;  /* 0x0000000405077291 */ /* 0x001fe4000f8ec0ff */
[----:B------:R-:W-:Y:S02]  /*a120*/  UIADD3 UR4, UPT, UPT, UR4, 0x1000, URZ ;  /* 0x0000100004047890 */ /* 0x000fe4000fffe0ff */
[----:B------:R-:W-:Y:S02]  /*a130*/  ULEA UR6, UR5, UR6, 0x18 ;  /* 0x0000000605067291 */ /* 0x000fe4000f8ec0ff */
[----:B------:R-:W-:Y:S01]  /*a140*/  ULEA UR4, UR5, UR4, 0x18 ;  /* 0x0000000405047291 */ /* 0x000fe2000f8ec0ff */
[----:B------:R-:W-:-:S03]  /*a150*/  LEA R7, R8, UR7, 0x5 ;  /* 0x0000000708077c11 */ /* 0x000fc6000f8e28ff */
[C---:B------:R-:W-:Y:S02]  /*a160*/  LEA R12, R8.reuse, UR6, 0x5 ;  /* 0x00000006080c7c11 */ /* 0x040fe4000f8e28ff */
[----:B------:R-:W-:Y:S01]  /*a170*/  LEA R13, R8, UR4, 0x5 ;  /* 0x00000004080d7c11 */ /* 0x000fe2000f8e28ff */
[----:B------:R-:W-:Y:S01]  /*a180*/  IMAD.WIDE.U32 R8, R2, UR20, R8 ;  /* 0x0000001402087c25 */ /* 0x000fe2000f8e0008 */
[C---:B------:R-:W-:Y:S02]  /*a190*/  LEA R7, R14.reuse, R7, 0x2 ;  /* 0x000000070e077211 */ /* 0x040fe400078e10ff */
[C---:B------:R-:W-:Y:S01]  /*a1a0*/  LEA R12, R14.reuse, R12, 0x2 ;  /* 0x0000000c0e0c7211 */ /* 0x040fe200078e10ff */
[----:B------:R-:W-:Y:S01]  /*a1b0*/  IMAD R13, R14, 0x4, R13 ;  /* 0x000000040e0d7824 */ /* 0x000fe200078e020d */
[----:B------:R-:W0:Y:S01]  /*a1c0*/  LDCU.128 UR4, c[0x0][0x3b0] ;  /* 0x00007600ff0477ac */ /* 0x000e220008000c00 */
[----:B------:R-:W-:Y:S01]  /*a1d0*/  IMAD R9, R3, UR20, R9 ;  /* 0x0000001403097c24 */ /* 0x000fe2000f8e0209 */
[----:B------:R-:W2:Y:S01]  /*a1e0*/  LDS R7, [R7] ;  /* 0x0000000007077984 */ /* 0x000ea20000000800 */
[----:B------:R-:W-:-:S03]  /*a1f0*/  IMAD.WIDE.U32 R10, R58, R8, R10 ;  /* 0x000000083a0a7225 */ /* 0x000fc600078e000a */
[----:B------:R1:W3:Y:S01]  /*a200*/  LDS R15, [R12] ;  /* 0x000000000c0f7984 */ /* 0x0002e20000000800 */
[----:B------:R-:W-:-:S03]  /*a210*/  IMAD R9, R9, R58, RZ ;  /* 0x0000003a09097224 */ /* 0x000fc600078e02ff */
[----:B------:R4:W5:Y:S01]  /*a220*/  LDS R17, [R13] ;  /* 0x000000000d117984 */ /* 0x0009620000000800 */
[----:B------:R-:W-:-:S05]  /*a230*/  IMAD R9, R59, R8, R9 ;  /* 0x000000083b097224 */ /* 0x000fca00078e0209 */
[----:B------:R-:W-:Y:S02]  /*a240*/  IADD3 R11, PT, PT, R11, R9, RZ ;  /* 0x000000090b0b7210 */ /* 0x000fe40007ffe0ff */
[C---:B------:R-:W-:Y:S02]  /*a250*/  SHF.L.U32 R9, R10.reuse, 0x2, RZ ;  /* 0x000000020a097819 */ /* 0x040fe400000006ff */
[----:B------:R-:W-:Y:S02]  /*a260*/  SHF.L.U64.HI R14, R10, 0x2, R11 ;  /* 0x000000020a0e7819 */ /* 0x000fe4000001020b */
[C---:B0-----:R-:W-:Y:S02]  /*a270*/  IADD3 R8, P0, PT, R9.reuse, UR4, RZ ;  /* 0x0000000409087c10 */ /* 0x041fe4000ff1e0ff */
[C---:B------:R-:W-:Y:S02]  /*a280*/  IADD3 R10, P2, PT, R9.reuse, UR6, RZ ;  /* 0x00000006090a7c10 */ /* 0x040fe4000ff5e0ff */
[----:B-1----:R-:W-:-:S02]  /*a290*/  IADD3 R12, P3, PT, R9, UR8, RZ ;  /* 0x00000008090c7c10 */ /* 0x002fc4000ff7e0ff */
[C---:B------:R-:W-:Y:S02]  /*a2a0*/  IADD3.X R9, PT, PT, R14.reuse, UR5, RZ, P0, !PT ;  /* 0x000000050e097c10 */ /* 0x040fe400087fe4ff */
[C---:B------:R-:W-:Y:S02]  /*a2b0*/  IADD3.X R11, PT, PT, R14.reuse, UR7, RZ, P2, !PT ;  /* 0x000000070e0b7c10 */ /* 0x040fe400097fe4ff */
[----:B----4-:R-:W-:Y:S01]  /*a2c0*/  IADD3.X R13, PT, PT, R14, UR9, RZ, P3, !PT ;  /* 0x000000090e0d7c10 */ /* 0x010fe20009ffe4ff */
[----:B--2---:R0:W-:Y:S04]  /*a2d0*/  REDG.E.ADD.F32.FTZ.RN.STRONG.GPU desc[UR10][R8.64], R7 ;  /* 0x00000007080079a6 */ /* 0x0041e8000c12f30a */
[----:B---3--:R0:W-:Y:S04]  /*a2e0*/  REDG.E.ADD.F32.FTZ.RN.STRONG.GPU desc[UR10][R10.64], R15 ;  /* 0x0000000f0a0079a6 */ /* 0x0081e8000c12f30a */
[----:B-----5:R0:W-:Y:S02]  /*a2f0*/  REDG.E.ADD.F32.FTZ.RN.STRONG.GPU desc[UR10][R12.64], R17 ;  /* 0x000000110c0079a6 */ /* 0x0201e4000c12f30a */
.L_x_247:
[----:B------:R-:W-:Y:S05]  /*a300*/  BSYNC.RECONVERGENT B1 ;  /* 0x0000000000017941 */ /* 0x000fea0003800200 */
.L_x_246:
[----:B------:R-:W-:Y:S04]  /*a310*/  BSSY.RECONVERGENT B1, `(.L_x_248) ;  /* 0x000002b000017945 */ /* 0x000fe80003800200 */
[----:B------:R-:W-:Y:S05]  /*a320*/  @P1 BRA `(.L_x_249) ;  /* 0x0000000000a41947 */ /* 0x000fea0003800000 */
[----:B------:R-:W1:Y:S01]  /*a330*/  S2UR UR5, SR_CgaCtaId ;  /* 0x00000000000579c3 */ /* 0x000e620000008800 */
[----:B------:R-:W-:Y:S01]  /*a340*/  UMOV UR4, 0x400 ;  /* 0x0000040000047882 */ /* 0x000fe20000000000 */
[--C-:B0-----:R-:W-:Y:S01]  /*a350*/  IMAD.IADD R7, R51, 0x1, -R16.reuse ;  /* 0x0000000133077824 */ /* 0x101fe200078e0a10 */
[----:B------:R-:W-:Y:S01]  /*a360*/  UIADD3 UR6, UPT, UPT, UR4, 0x800, URZ ;  /* 0x0000080004067890 */ /* 0x000fe2000fffe0ff */
[----:B------:R-:W-:Y:S01]  /*a370*/  SHF.R.S32.HI R9, RZ, 0x1f, R16 ;  /* 0x0000001fff097819 */ /* 0x000fe20000011410 */
[----:B------:R-:W0:Y:S01]  /*a380*/  LDCU.64 UR8, c[0x0][0x3c0] ;  /* 0x00007800ff0877ac */ /* 0x000e220008000a00 */
[----:B------:R-:W-:Y:S02]  /*a390*/  SHF.R.S32.HI R15, RZ, 0x1f, R50 ;  /* 0x0000001fff0f7819 */ /* 0x000fe40000011432 */
[----:B------:R-:W-:Y:S01]  /*a3a0*/  SHF.R.S32.HI R14, RZ, 0x1f, R51 ;  /* 0x0000001fff0e7819 */ /* 0x000fe20000011433 */
[----:B-1----:R-:W-:Y:S02]  /*a3b0*/  ULEA UR7, UR5, UR4, 0x18 ;  /* 0x0000000405077291 */ /* 0x002fe4000f8ec0ff */
[----:B------:R-:W-:-:S02]  /*a3c0*/  UIADD3 UR4, UPT, UPT, UR4, 0x1000, URZ ;  /* 0x0000100004047890 */ /* 0x000fc4000fffe0ff */
        /* <DEDUP_REMOVED lines=9> */
[----:B------:R-:W-:Y:S01]  /*a460*/  IADD3 R2, P0, P1, R50, R51, -R16 ;  /* 0x0000003332027210 */ /* 0x000fe2000791e810 */
[----:B------:R1:W2:Y:S01]  /*a470*/  LDS R7, [R8+0x400] ;  /* 0x0004000008077984 */ /* 0x0002a20000000800 */
[----:B------:R-:W3:Y:S01]  /*a480*/  LDCU.128 UR4, c[0x0][0x3b0] ;  /* 0x00007600ff0477ac */ /* 0x000ee20008000c00 */
[----:B------:R-:W-:Y:S01]  /*a490*/  IMAD R5, R3, UR20, R5 ;  /* 0x0000001403057c24 */ /* 0x000fe2000f8e0205 */
[----:B------:R-:W-:Y:S01]  /*a4a0*/  IADD3.X R3, PT, PT, R15, R14, ~R9, P0, P1 ;  /* 0x0000000e0f037210 */ /* 0x000fe200007e2c09 */
[----:B------:R-:W4:Y:S02]  /*a4b0*/  LDS R11, [R10+0x400] ;  /* 0x000400000a0b7984 */ /* 0x000f240000000800 */
[----:B------:R-:W-:-:S02]  /*a4c0*/  IMAD R5, R5, R58, RZ ;  /* 0x0000003a05057224 */ /* 0x000fc400078e02ff */
[----:B------:R-:W5:Y:S01]  /*a4d0*/  LDS R13, [R12+0x400] ;  /* 0x000400000c0d7984 */ /* 0x000f620000000800 */
[----:B------:R-:W-:-:S04]  /*a4e0*/  IMAD.WIDE.U32 R2, R58, R4, R2 ;  /* 0x000000043a027225 */ /* 0x000fc800078e0002 */
[----:B------:R-:W-:Y:S01]  /*a4f0*/  IMAD R5, R59, R4, R5 ;  /* 0x000000043b057224 */ /* 0x000fe200078e0205 */
[----:B-1----:R-:W-:-:S04]  /*a500*/  SHF.L.U32 R8, R2, 0x2, RZ ;  /* 0x0000000202087819 */ /* 0x002fc800000006ff */
[----:B------:R-:W-:Y:S02]  /*a510*/  IADD3 R9, PT, PT, R3, R5, RZ ;  /* 0x0000000503097210 */ /* 0x000fe40007ffe0ff */
[----:B---3--:R-:W-:Y:S02]  /*a520*/  IADD3 R4, P1, PT, R8, UR6, RZ ;  /* 0x0000000608047c10 */ /* 0x008fe4000ff3e0ff */
[----:B------:R-:W-:Y:S02]  /*a530*/  SHF.L.U64.HI R9, R2, 0x2, R9 ;  /* 0x0000000202097819 */ /* 0x000fe40000010209 */
[C---:B------:R-:W-:Y:S02]  /*a540*/  IADD3 R2, P0, PT, R8.reuse, UR4, RZ ;  /* 0x0000000408027c10 */ /* 0x040fe4000ff1e0ff */
[----:B0-----:R-:W-:Y:S02]  /*a550*/  IADD3 R8, P2, PT, R8, UR8, RZ ;  /* 0x0000000808087c10 */ /* 0x001fe4000ff5e0ff */
[----:B------:R-:W-:-:S02]  /*a560*/  IADD3.X R3, PT, PT, R9, UR5, RZ, P0, !PT ;  /* 0x0000000509037c10 */ /* 0x000fc400087fe4ff */
[C---:B------:R-:W-:Y:S02]  /*a570*/  IADD3.X R5, PT, PT, R9.reuse, UR7, RZ, P1, !PT ;  /* 0x0000000709057c10 */ /* 0x040fe40008ffe4ff */
[----:B------:R-:W-:Y:S01]  /*a580*/  IADD3.X R9, PT, PT, R9, UR9, RZ, P2, !PT ;  /* 0x0000000909097c10 */ /* 0x000fe200097fe4ff */
[----:B--2---:R1:W-:Y:S04]  /*a590*/  REDG.E.ADD.F32.FTZ.RN.STRONG.GPU desc[UR10][R2.64+0x400], R7 ;  /* 0x00040007020079a6 */ /* 0x0043e8000c12f30a */
[----:B----4-:R1:W-:Y:S04]  /*a5a0*/  REDG.E.ADD.F32.FTZ.RN.STRONG.GPU desc[UR10][R4.64+0x400], R11 ;  /* 0x0004000b040079a6 */ /* 0x0103e8000c12f30a */
[----:B-----5:R1:W-:Y:S02]  /*a5b0*/  REDG.E.ADD.F32.FTZ.RN.STRONG.GPU desc[UR10][R8.64+0x400], R13 ;  /* 0x0004000d080079a6 */ /* 0x0203e4000c12f30a */
.L_x_249:
[----:B------:R-:W-:Y:S05]  /*a5c0*/  BSYNC.RECONVERGENT B1 ;  /* 0x0000000000017941 */ /* 0x000fea0003800200 */
.L_x_248:
[----:B------:R-:W-:-:S07]  /*a5d0*/  VIADD R51, R51, 0x200 ;  /* 0x0000020033337836 */ /* 0x000fce0000000000 */
.L_x_245:
[----:B------:R-:W-:Y:S05]  /*a5e0*/  BSYNC.RECONVERGENT B0 ;  /* 0x0000000000007941 */ /* 0x000fea0003800200 */
.L_x_244:
[----:B------:R-:W-:-:S13]  /*a5f0*/  LOP3.LUT P0, RZ, R6, 0x100, RZ, 0xc0, !PT ;  /* 0x0000010006ff7812 */ /* 0x000fda000780c0ff */
[----:B------:R-:W-:Y:S05]  /*a600*/  @P0 EXIT ;  /* 0x000000000000094d */ /* 0x000fea0003800000 */
[-C--:B-12---:R-:W-:Y:S01]  /*a610*/  IABS R4, R0.reuse ;  /* 0x0000000000047213 */ /* 0x086fe20000000000 */
[----:B0--3--:R-:W0:Y:S01]  /*a620*/  LDC.64 R16, c[0x0][0x3d0] ;  /* 0x0000f400ff107b82 */ /* 0x009e220000000a00 */
[----:B------:R-:W-:Y:S02]  /*a630*/  IABS R5, R51 ;  /* 0x0000003300057213 */ /* 0x000fe40000000000 */
[----:B------:R-:W1:Y:S01]  /*a640*/  I2F.RP R6, R4 ;  /* 0x0000000400067306 */ /* 0x000e620000209400 */
[----:B------:R-:W-:-:S07]  /*a650*/  IABS R9, R0 ;  /* 0x0000000000097213 */ /* 0x000fce0000000000 */
[----:B-1----:R-:W1:Y:S02]  /*a660*/  MUFU.RCP R6, R6 ;  /* 0x0000000600067308 */ /* 0x002e640000001000 */
[----:B-1----:R-:W-:-:S06]  /*a670*/  IADD3 R2, PT, PT, R6, 0xffffffe, RZ ;  /* 0x0ffffffe06027810 */ /* 0x002fcc0007ffe0ff */
[----:B------:R1:W2:Y:S02]  /*a680*/  F2I.FTZ.U32.TRUNC.NTZ R3, R2 ;  /* 0x0000000200037305 */ /* 0x0002a4000021f000 */
[----:B-1----:R-:W-:Y:S01]  /*a690*/  IMAD.MOV.U32 R2, RZ, RZ, RZ ;  /* 0x000000ffff027224 */ /* 0x002fe200078e00ff */
[----:B--2---:R-:W-:-:S05]  /*a6a0*/  IADD3 R7, PT, PT, RZ, -R3, RZ ;  /* 0x80000003ff077210 */ /* 0x004fca0007ffe0ff */
[----:B------:R-:W-:-:S04]  /*a6b0*/  IMAD R7, R7, R4, RZ ;  /* 0x0000000407077224 */ /* 0x000fc800078e02ff */
[----:B------:R-:W-:Y:S01]  /*a6c0*/  IMAD.HI.U32 R8, R3, R7, R2 ;  /* 0x0000000703087227 */ /* 0x000fe200078e0002 */
[----:B------:R-:W-:-:S05]  /*a6d0*/  IADD3 R3, PT, PT, RZ, -R9, RZ ;  /* 0x80000009ff037210 */ /* 0x000fca0007ffe0ff */
[----:B------:R-:W-:-:S04]  /*a6e0*/  IMAD.HI.U32 R2, R8, R5, RZ ;  /* 0x0000000508027227 */ /* 0x000fc800078e00ff */
[----:B------:R-:W-:-:S05]  /*a6f0*/  IMAD R3, R2, R3, R5 ;  /* 0x0000000302037224 */ /* 0x000fca00078e0205 */
[----:B------:R-:W-:-:S13]  /*a700*/  ISETP.GT.U32.AND P1, PT, R4, R3, PT ;  /* 0x000000030400720c */ /* 0x000fda0003f24070 */
[-C--:B------:R-:W-:Y:S01]  /*a710*/  @!P1 IADD3 R3, PT, PT, R3, -R4.reuse, RZ ;  /* 0x8000000403039210 */ /* 0x080fe20007ffe0ff */
[----:B------:R-:W-:Y:S01]  /*a720*/  @!P1 VIADD R2, R2, 0x1 ;  /* 0x0000000102029836 */ /* 0x000fe20000000000 */
[----:B------:R-:W-:Y:S02]  /*a730*/  ISETP.NE.AND P1, PT, R0, RZ, PT ;  /* 0x000000ff0000720c */ /* 0x000fe40003f25270 */
[----:B------:R-:W-:Y:S02]  /*a740*/  ISETP.GE.U32.AND P0, PT, R3, R4, PT ;  /* 0x000000040300720c */ /* 0x000fe40003f06070 */
[----:B------:R-:W-:-:S04]  /*a750*/  LOP3.LUT R3, R51, R0, RZ, 0x3c, !PT ;  /* 0x0000000033037212 */ /* 0x000fc800078e3cff */
[----:B------:R-:W-:-:S07]  /*a760*/  ISETP.GE.AND P2, PT, R3, RZ, PT ;  /* 0x000000ff0300720c */ /* 0x000fce0003f46270 */
[----:B------:R-:W-:-:S04]  /*a770*/  @P0 IADD3 R2, PT, PT, R2, 0x1, RZ ;  /* 0x0000000102020810 */ /* 0x000fc80007ffe0ff */
[----:B------:R-:W-:-:S05]  /*a780*/  MOV R15, R2 ;  /* 0x00000002000f7202 */ /* 0x000fca0000000f00 */
[----:B------:R-:W-:Y:S01]  /*a790*/  @!P2 IMAD.MOV R15, RZ, RZ, -R15 ;  /* 0x000000ffff0fa224 */ /* 0x000fe200078e0a0f */
[----:B------:R-:W-:-:S04]  /*a7a0*/  @!P1 LOP3.LUT R15, RZ, R0, RZ, 0x33, !PT ;  /* 0x00000000ff0f9212 */ /* 0x000fc800078e33ff */
[C---:B------:R-:W-:Y:S02]  /*a7b0*/  IADD3 R2, PT, PT, -R15.reuse, RZ, RZ ;  /* 0x000000ff0f027210 */ /* 0x040fe40007ffe1ff */
[----:B------:R-:W-:Y:S02]  /*a7c0*/  SHF.R.S32.HI R3, RZ, 0x1f, R15 ;  /* 0x0000001fff037819 */ /* 0x000fe4000001140f */
[----:B0-----:R-:W-:Y:S01]  /*a7d0*/  ISETP.GE.U32.AND P1, PT, R15, R16, PT ;  /* 0x000000100f00720c */ /* 0x001fe20003f26070 */
[----:B------:R-:W-:-:S05]  /*a7e0*/  IMAD R51, R0, R2, R51 ;  /* 0x0000000200337224 */ /* 0x000fca00078e0233 */
[----:B------:R-:W-:-:S04]  /*a7f0*/  IADD3 R4, PT, PT, R51, R50, RZ ;  /* 0x0000003233047210 */ /* 0x000fc80007ffe0ff */
[----:B------:R-:W-:Y:S02]  /*a800*/  ISETP.GT.U32.AND P0, PT, R58, R4, PT ;  /* 0x000000043a00720c */ /* 0x000fe40003f04070 */
[----:B------:R-:W-:-:S04]  /*a810*/  SHF.R.S32.HI R5, RZ, 0x1f, R4 ;  /* 0x0000001fff057819 */ /* 0x000fc80000011404 */
[----:B------:R-:W-:-:S04]  /*a820*/  ISETP.GT.AND.EX P0, PT, R59, R5, PT, P0 ;  /* 0x000000053b00720c */ /* 0x000fc80003f04300 */
[----:B------:R-:W-:-:S13]  /*a830*/  ISETP.GE.OR.EX P0, PT, R3, R17, !P0, P1 ;  /* 0x000000110300720c */ /* 0x000fda0004706710 */
[----:B------:R-:W-:Y:S05]  /*a840*/  @P0 EXIT ;  /* 0x000000000000094d */ /* 0x000fea0003800000 */
        /* <DEDUP_REMOVED lines=11> */
[C---:B------:R-:W-:Y:S01]  /*a900*/  IMAD R0, R51.reuse, 0x4, R0 ;  /* 0x0000000433007824 */ /* 0x040fe200078e0200 */
[C---:B------:R-:W-:Y:S01]  /*a910*/  LEA R6, R51.reuse, R2, 0x2 ;  /* 0x0000000233067211 */ /* 0x040fe200078e10ff */
[----:B------:R-:W-:Y:S01]  /*a920*/  IMAD.MOV.U32 R2, RZ, RZ, R15 ;  /* 0x000000ffff027224 */ /* 0x000fe200078e000f */
[----:B------:R-:W-:Y:S01]  /*a930*/  LEA R7, R51, R7, 0x2 ;  /* 0x0000000733077211 */ /* 0x000fe200078e10ff */
[----:B------:R-:W0:Y:S01]  /*a940*/  LDCU.128 UR4, c[0x0][0x3b0] ;  /* 0x00007600ff0477ac */ /* 0x000e220008000c00 */
[----:B------:R-:W2:Y:S01]  /*a950*/  LDS R9, [R0] ;  /* 0x0000000000097984 */ /* 0x000ea20000000800 */
[----:B------:R-:W-:-:S03]  /*a960*/  IMAD.WIDE.U32 R2, R16, UR20, R2 ;  /* 0x0000001410027c25 */ /* 0x000fc6000f8e0002 */
[----:B------:R3:W4:Y:S01]  /*a970*/  LDS R11, [R6] ;  /* 0x00000000060b7984 */ /* 0x0007220000000800 */
[----:B------:R-:W-:Y:S02]  /*a980*/  IMAD R3, R17, UR20, R3 ;  /* 0x0000001411037c24 */ /* 0x000fe4000f8e0203 */
[----:B------:R-:W-:Y:S01]  /*a990*/  IMAD.WIDE.U32 R4, R58, R2, R4 ;  /* 0x000000023a047225 */ /* 0x000fe200078e0004 */
[----:B------:R5:W4:Y:S03]  /*a9a0*/  LDS R13, [R7] ;  /* 0x00000000070d7984 */ /* 0x000b260000000800 */
[----:B------:R-:W-:Y:S01]  /*a9b0*/  IMAD R3, R3, R58, RZ ;  /* 0x0000003a03037224 */ /* 0x000fe200078e02ff */
[----:B---3--:R-:W-:-:S03]  /*a9c0*/  SHF.L.U32 R6, R4, 0x2, RZ ;  /* 0x0000000204067819 */ /* 0x008fc600000006ff */
[----:B------:R-:W-:Y:S01]  /*a9d0*/  IMAD R3, R59, R2, R3 ;  /* 0x000000023b037224 */ /* 0x000fe200078e0203 */
[----:B0-----:R-:W-:-:S04]  /*a9e0*/  IADD3 R2, P0, PT, R6, UR4, RZ ;  /* 0x0000000406027c10 */ /* 0x001fc8000ff1e0ff */
[----:B------:R-:W-:-:S04]  /*a9f0*/  IADD3 R3, PT, PT, R5, R3, RZ ;  /* 0x0000000305037210 */ /* 0x000fc80007ffe0ff */
[----:B------:R-:W-:Y:S02]  /*aa00*/  SHF.L.U64.HI R0, R4, 0x2, R3 ;  /* 0x0000000204007819 */ /* 0x000fe40000010203 */
[C---:B------:R-:W-:Y:S02]  /*aa10*/  IADD3 R4, P1, PT, R6.reuse, UR6, RZ ;  /* 0x0000000606047c10 */ /* 0x040fe4000ff3e0ff */
[----:B-1----:R-:W-:Y:S02]  /*aa20*/  IADD3 R6, P2, PT, R6, UR8, RZ ;  /* 0x0000000806067c10 */ /* 0x002fe4000ff5e0ff */
[C---:B------:R-:W-:Y:S02]  /*aa30*/  IADD3.X R3, PT, PT, R0.reuse, UR5, RZ, P0, !PT ;  /* 0x0000000500037c10 */ /* 0x040fe400087fe4ff */
[C---:B------:R-:W-:Y:S02]  /*aa40*/  IADD3.X R5, PT, PT, R0.reuse, UR7, RZ, P1, !PT ;  /* 0x0000000700057c10 */ /* 0x040fe40008ffe4ff */
[----:B-----5:R-:W-:Y:S01]  /*aa50*/  IADD3.X R7, PT, PT, R0, UR9, RZ, P2, !PT ;  /* 0x0000000900077c10 */ /* 0x020fe200097fe4ff */
[----:B--2---:R-:W-:Y:S04]  /*aa60*/  REDG.E.ADD.F32.FTZ.RN.STRONG.GPU desc[UR10][R2.64], R9 ;  /* 0x00000009020079a6 */ /* 0x004fe8000c12f30a */
[----:B----4-:R-:W-:Y:S04]  /*aa70*/  REDG.E.ADD.F32.FTZ.RN.STRONG.GPU desc[UR10][R4.64], R11 ;  /* 0x0000000b040079a6 */ /* 0x010fe8000c12f30a */
[----:B------:R-:W-:Y:S01]  /*aa80*/  REDG.E.ADD.F32.FTZ.RN.STRONG.GPU desc[UR10][R6.64], R13 ;  /* 0x0000000d060079a6 */ /* 0x000fe2000c12f30a */
[----:B------:R-:W-:Y:S05]  /*aa90*/  EXIT ;  /* 0x000000000000794d */ /* 0x000fea0003800000 */
        .weak           $__internal_1_$__cuda_sm20_div_s64
        .type           $__internal_1_$__cuda_sm20_div_s64,@function
        .size           $__internal_1_$__cuda_sm20_div_s64,(.L_x_599 - $__internal_1_$__cuda_sm20_div_s64)
$__internal_1_$__cuda_sm20_div_s64:
[----:B------:R-:W-:Y:S02]  /*aaa0*/  UIADD3 UR6, UP1, UPT, URZ, -UR12, URZ ;  /* 0x8000000cff067290 */ /* 0x000fe4000ff3e0ff */
[----:B------:R-:W-:Y:S02]  /*aab0*/  UISETP.GE.AND UP0, UPT, UR13, URZ, UPT ;  /* 0x000000ff0d00728c */ /* 0x000fe4000bf06270 */
[----:B------:R-:W-:Y:S02]  /*aac0*/  UIADD3.X UR7, UPT, UPT, URZ, ~UR13, URZ, UP1, !UPT ;  /* 0x8000000dff077290 */ /* 0x000fe40008ffe4ff */
[----:B------:R-:W-:Y:S02]  /*aad0*/  USEL UR6, UR6, UR12, !UP0 ;  /* 0x0000000c06067287 */ /* 0x000fe4000c000000 */
[----:B------:R-:W-:-:S09]  /*aae0*/  USEL UR7, UR7, UR13, !UP0 ;  /* 0x0000000d07077287 */ /* 0x000fd2000c000000 */
[----:B------:R-:W0:Y:S08]  /*aaf0*/  I2F.U64.RP R27, UR6 ;  /* 0x00000006001b7d12 */ /* 0x000e300008309000 */
[----:B0-----:R-:W0:Y:S02]  /*ab00*/  MUFU.RCP R27, R27 ;  /* 0x0000001b001b7308 */ /* 0x001e240000001000 */
[----:B0-----:R-:W-:-:S06]  /*ab10*/  VIADD R30, R27, 0x1ffffffe ;  /* 0x1ffffffe1b1e7836 */ /* 0x001fcc0000000000 */
[----:B------:R-:W0:Y:S02]  /*ab20*/  F2I.U64.TRUNC R30, R30 ;  /* 0x0000001e001e7311 */ /* 0x000e24000020d800 */
[----:B0-----:R-:W-:Y:S01]  /*ab30*/  IMAD.WIDE.U32 R16, R30, UR6, RZ ;  /* 0x000000061e107c25 */ /* 0x001fe2000f8e00ff */
[----:B------:R-:W-:-:S03]  /*ab40*/  MOV R43, R30 ;  /* 0x0000001e002b7202 */ /* 0x000fc60000000f00 */
[----:B------:R-:W-:Y:S01]  /*ab50*/  IMAD R17, R30, UR7, R17 ;  /* 0x000000071e117c24 */ /* 0x000fe2000f8e0211 */
[----:B------:R-:W-:-:S03]  /*ab60*/  IADD3 R41, P4, PT, RZ, -R16, RZ ;  /* 0x80000010ff297210 */ /* 0x000fc60007f9e0ff */
[----:B------:R-:W-:Y:S02]  /*ab70*/  IMAD R16, R31, UR6, R17 ;  /* 0x000000061f107c24 */ /* 0x000fe4000f8e0211 */
[----:B------:R-:W-:-:S03]  /*ab80*/  IMAD.HI.U32 R42, R30, R41, RZ ;  /* 0x000000291e2a7227 */ /* 0x000fc600078e00ff */
[----:B------:R-:W-:-:S05]  /*ab90*/  IADD3.X R16, PT, PT, RZ, ~R16, RZ, P4, !PT ;  /* 0x80000010ff107210 */ /* 0x000fca00027fe4ff */
[----:B------:R-:W-:-:S04]  /*aba0*/  IMAD.WIDE.U32 R42, P4, R30, R16, R42 ;  /* 0x000000101e2a7225 */ /* 0x000fc8000788002a */
[C---:B------:R-:W-:Y:S02]  /*abb0*/  IMAD R40, R31.reuse, R16, RZ ;  /* 0x000000101f287224 */ /* 0x040fe400078e02ff */
[----:B------:R-:W-:-:S04]  /*abc0*/  IMAD.HI.U32 R41, P5, R31, R41, R42 ;  /* 0x000000291f297227 */ /* 0x000fc800078a002a */
[----:B------:R-:W-:Y:S01]  /*abd0*/  IMAD.HI.U32 R16, R31, R16, RZ ;  /* 0x000000101f107227 */ /* 0x000fe200078e00ff */
[----:B------:R-:W-:-:S03]  /*abe0*/  IADD3 R41, P6, PT, R40, R41, RZ ;  /* 0x0000002928297210 */ /* 0x000fc60007fde0ff */
[----:B------:R-:W-:Y:S02]  /*abf0*/  IMAD.X R16, R16, 0x1, R31, P4 ;  /* 0x0000000110107824 */ /* 0x000fe400020e061f */
[----:B------:R-:W-:-:S03]  /*ac00*/  IMAD.WIDE.U32 R30, R41, UR6, RZ ;  /* 0x00000006291e7c25 */ /* 0x000fc6000f8e00ff */
[----:B------:R-:W-:Y:S01]  /*ac10*/  IADD3.X R27, PT, PT, RZ, RZ, R16, P6, P5 ;  /* 0x000000ffff1b7210 */ /* 0x000fe200037ea410 */
[----:B------:R-:W-:Y:S01]  /*ac20*/  IMAD R16, R41, UR7, R31 ;  /* 0x0000000729107c24 */ /* 0x000fe2000f8e021f */
[----:B------:R-:W-:Y:S02]  /*ac30*/  IADD3 R29, P4, PT, RZ, -R30, RZ ;  /* 0x8000001eff1d7210 */ /* 0x000fe40007f9e0ff */
[----:B------:R-:W-:Y:S01]  /*ac40*/  IADD3 R31, P5, PT, RZ, -R26, RZ ;  /* 0x8000001aff1f7210 */ /* 0x000fe20007fbe0ff */
[----:B------:R-:W-:Y:S02]  /*ac50*/  IMAD R16, R27, UR6, R16 ;  /* 0x000000061b107c24 */ /* 0x000fe4000f8e0210 */
        /* <DEDUP_REMOVED lines=8> */
[----:B------:R-:W-:-:S04]  /*ace0*/  IMAD.HI.U32 R17, P6, R27, R29, R16 ;  /* 0x0000001d1b117227 */ /* 0x000fc800078c0010 */
[----:B------:R-:W-:Y:S02]  /*acf0*/  HFMA2 R27, -RZ, RZ, 0, 0 ;  /* 0x00000000ff1b7431 */ /* 0x000fe400000001ff */
[----:B------:R-:W-:Y:S01]  /*ad00*/  IMAD.X R16, RZ, RZ, ~R25, P5 ;  /* 0x000000ffff107224 */ /* 0x000fe200028e0e19 */
[----:B------:R-:W-:-:S04]  /*ad10*/  IADD3 R30, P5, PT, R30, R17, RZ ;  /* 0x000000111e1e7210 */ /* 0x000fc80007fbe0ff */
[----:B------:R-:W-:Y:S01]  /*ad20*/  SEL R17, R16, R25, !P4 ;  /* 0x0000001910117207 */ /* 0x000fe20006000000 */
[----:B------:R-:W-:Y:S01]  /*ad30*/  IMAD.HI.U32 R26, R30, R31, RZ ;  /* 0x0000001f1e1a7227 */ /* 0x000fe200078e00ff */
[----:B------:R-:W-:-:S03]  /*ad40*/  IADD3.X R40, PT, PT, RZ, RZ, R40, P5, P6 ;  /* 0x000000ffff287210 */ /* 0x000fc60002fec428 */
[----:B------:R-:W-:-:S04]  /*ad50*/  IMAD.WIDE.U32 R26, R30, R17, R26 ;  /* 0x000000111e1a7225 */ /* 0x000fc800078e001a */
[C---:B------:R-:W-:Y:S02]  /*ad60*/  IMAD R16, R40.reuse, R17, RZ ;  /* 0x0000001128107224 */ /* 0x040fe400078e02ff */
[----:B------:R-:W-:-:S04]  /*ad70*/  IMAD.HI.U32 R27, P4, R40, R31, R26 ;  /* 0x0000001f281b7227 */ /* 0x000fc8000788001a */
[----:B------:R-:W-:Y:S01]  /*ad80*/  IMAD.HI.U32 R40, R40, R17, RZ ;  /* 0x0000001128287227 */ /* 0x000fe200078e00ff */
[----:B------:R-:W-:-:S04]  /*ad90*/  IADD3 R16, P5, PT, R16, R27, RZ ;  /* 0x0000001b10107210 */ /* 0x000fc80007fbe0ff */
[----:B------:R-:W-:Y:S01]  /*ada0*/  IADD3.X R26, PT, PT, R40, RZ, RZ, P4, !PT ;  /* 0x000000ff281a7210 */ /* 0x000fe200027fe4ff */
[----:B------:R-:W-:-:S04]  /*adb0*/  IMAD.WIDE.U32 R40, R16, UR6, RZ ;  /* 0x0000000610287c25 */ /* 0x000fc8000f8e00ff */
[----:B------:R-:W-:Y:S01]  /*adc0*/  IMAD.X R26, RZ, RZ, R26, P5 ;  /* 0x000000ffff1a7224 */ /* 0x000fe200028e061a */
[----:B------:R-:W-:Y:S01]  /*add0*/  IADD3 R29, P5, PT, -R40, R31, RZ ;  /* 0x0000001f281d7210 */ /* 0x000fe20007fbe1ff */
[----:B------:R-:W-:-:S03]  /*ade0*/  IMAD R27, R16, UR7, R41 ;  /* 0x00000007101b7c24 */ /* 0x000fc6000f8e0229 */
[----:B------:R-:W-:Y:S01]  /*adf0*/  ISETP.GE.U32.AND P4, PT, R29, UR6, PT ;  /* 0x000000061d007c0c */ /* 0x000fe2000bf86070 */
[----:B------:R-:W-:Y:S01]  /*ae00*/  IMAD R30, R26, UR6, R27 ;  /* 0x000000061a1e7c24 */ /* 0x000fe2000f8e021b */
[----:B------:R-:W-:-:S04]  /*ae10*/  IADD3 R27, P6, PT, R16, 0x1, RZ ;  /* 0x00000001101b7810 */ /* 0x000fc80007fde0ff */
[----:B------:R-:W-:Y:S02]  /*ae20*/  IADD3.X R17, PT, PT, ~R30, R17, RZ, P5, !PT ;  /* 0x000000111e117210 */ /* 0x000fe40002ffe5ff */
[----:B------:R-:W-:Y:S02]  /*ae30*/  IADD3 R40, P5, PT, R29, -UR6, RZ ;  /* 0x800000061d287c10 */ /* 0x000fe4000ffbe0ff */
[C---:B------:R-:W-:Y:S02]  /*ae40*/  ISETP.GE.U32.AND.EX P4, PT, R17.reuse, UR7, PT, P4 ;  /* 0x0000000711007c0c */ /* 0x040fe4000bf86140 */
[----:B------:R-:W-:Y:S02]  /*ae50*/  IADD3.X R30, PT, PT, R17, ~UR7, RZ, P5, !PT ;  /* 0x80000007111e7c10 */ /* 0x000fe4000affe4ff */
[----:B------:R-:W-:Y:S02]  /*ae60*/  SEL R40, R40, R29, P4 ;  /* 0x0000001d28287207 */ /* 0x000fe40002000000 */
[----:B------:R-:W-:-:S02]  /*ae70*/  IADD3.X R29, PT, PT, RZ, R26, RZ, P6, !PT ;  /* 0x0000001aff1d7210 */ /* 0x000fc400037fe4ff */
[----:B------:R-:W-:Y:S02]  /*ae80*/  SEL R27, R27, R16, P4 ;  /* 0x000000101b1b7207 */ /* 0x000fe40002000000 */
[----:B------:R-:W-:Y:S02]  /*ae90*/  SEL R30, R30, R17, P4 ;  /* 0x000000111e1e7207 */ /* 0x000fe40002000000 */
[----:B------:R-:W-:Y:S02]  /*aea0*/  ISETP.GE.U32.AND P5, PT, R40, UR6, PT ;  /* 0x0000000628007c0c */ /* 0x000fe4000bfa6070 */
[----:B------:R-:W-:Y:S02]  /*aeb0*/  SEL R29, R29, R26, P4 ;  /* 0x0000001a1d1d7207 */ /* 0x000fe40002000000 */
[----:B------:R-:W-:Y:S02]  /*aec0*/  IADD3 R16, P6, PT, R27, 0x1, RZ ;  /* 0x000000011b107810 */ /* 0x000fe40007fde0ff */
[----:B------:R-:W-:-:S02]  /*aed0*/  ISETP.GE.U32.AND.EX P4, PT, R30, UR7, PT, P5 ;  /* 0x000000071e007c0c */ /* 0x000fc4000bf86150 */
[----:B------:R-:W-:Y:S01]  /*aee0*/  LOP3.LUT R17, R25, UR13, RZ, 0x3c, !PT ;  /* 0x0000000d19117c12 */ /* 0x000fe2000f8e3cff */
[----:B------:R-:W-:Y:S01]  /*aef0*/  IMAD.X R26, RZ, RZ, R29, P6 ;  /* 0x000000ffff1a7224 */ /* 0x000fe200030e061d */
[----:B------:R-:W-:Y:S02]  /*af00*/  SEL R16, R16, R27, P4 ;  /* 0x0000001b10107207 */ /* 0x000fe40002000000 */
[----:B------:R-:W-:Y:S02]  /*af10*/  ISETP.GE.AND P5, PT, R17, RZ, PT ;  /* 0x000000ff1100720c */ /* 0x000fe40003fa6270 */
[----:B------:R-:W-:Y:S02]  /*af20*/  SEL R26, R26, R29, P4 ;  /* 0x0000001d1a1a7207 */ /* 0x000fe40002000000 */
[----:B------:R-:W-:Y:S02]  /*af30*/  IADD3 R25, P6, PT, RZ, -R16, RZ ;  /* 0x80000010ff197210 */ /* 0x000fe40007fde0ff */
[----:B------:R-:W-:-:S02]  /*af40*/  ISETP.NE.U32.AND P4, PT, RZ, UR12, PT ;  /* 0x0000000cff007c0c */ /* 0x000fc4000bf85070 */
[----:B------:R-:W-:Y:S02]  /*af50*/  IADD3.X R27, PT, PT, RZ, ~R26, RZ, P6, !PT ;  /* 0x8000001aff1b7210 */ /* 0x000fe400037fe4ff */
[----:B------:R-:W-:Y:S02]  /*af60*/  MOV R29, 0x0 ;  /* 0x00000000001d7802 */ /* 0x000fe40000000f00 */
[----:B------:R-:W-:Y:S02]  /*af70*/  SEL R17, R25, R16, !P5 ;  /* 0x0000001019117207 */ /* 0x000fe40006800000 */
[----:B------:R-:W-:Y:S02]  /*af80*/  ISETP.NE.AND.EX P4, PT, RZ, UR13, PT, P4 ;  /* 0x0000000dff007c0c */ /* 0x000fe4000bf85340 */
[----:B------:R-:W-:Y:S02]  /*af90*/  SEL R16, R27, R26, !P5 ;  /* 0x0000001a1b107207 */ /* 0x000fe40006800000 */
[----:B------:R-:W-:-:S02]  /*afa0*/  SEL R17, R17, 0xffffffff, P4 ;  /* 0xffffffff11117807 */ /* 0x000fc40002000000 */
[----:B------:R-:W-:Y:S01]  /*afb0*/  SEL R16, R16, 0xffffffff, P4 ;  /* 0xffffffff10107807 */ /* 0x000fe20002000000 */
[----:B------:R-:W-:Y:S06]  /*afc0*/  RET.REL.NODEC R28 `(_Z24chunk_scan_bwd_dx_kernelPKfS0_S0_S0_S0_PfS1_S1_S1_lllll) ;  /* 0xffffff501c0c7950 */ /* 0x000fec0003c3ffff */
.L_x_250:
        /* <DEDUP_REMOVED lines=11> */
.L_x_599:


//--------------------- .text._Z16ddA_y_bwd_kernelPKfS0_Pfllll --------------------------
	.section	.text._Z16ddA_y_bwd_kernelPKfS0_Pfllll,"ax",@progbits
	.align	128
        .global         _Z16ddA_y_bwd_kernelPKfS0_Pfllll
        .type           _Z16ddA_y_bwd_kernelPKfS0_Pfllll,@function
        .size           _Z16ddA_y_bwd_kernelPKfS0_Pfllll,(.L_x_600 - _Z16ddA_y_bwd_kernelPKfS0_Pfllll)
        .other          _Z16ddA_y_bwd_kernelPKfS0_Pfllll,@"STO_CUDA_ENTRY STV_DEFAULT"
_Z16ddA_y_bwd_kernelPKfS0_Pfllll:
.text._Z16ddA_y_bwd_kernelPKfS0_Pfllll:
[----:B------:R-:W-:Y:S01]  /*0000*/  LDC R1, c[0x0][0x37c] ;  /* 0x0000df00ff017b82 */ /* 0x000fe20000000800 */
[----:B------:R-:W0:Y:S01]  /*0010*/  LDCU.64 UR8, c[0x0][0x398] ;  /* 0x00007300ff0877ac */ /* 0x000e220008000a00 */
[----:B------:R-:W1:Y:S06]  /*0020*/  S2R R10, SR_TID.X ;  /* 0x00000000000a7919 */ /* 0x000e6c0000002100 */
[----:B------:R-:W1:Y:S01]  /*0030*/  S2UR UR10, SR_CTAID.X ;  /* 0x00000000000a79c3 */ /* 0x000e620000002500 */
[----:B------:R-:W-:Y:S01]  /*0040*/  IMAD.MOV.U32 R11, RZ, RZ, RZ ;  /* 0x000000ffff0b7224 */ /* 0x000fe200078e00ff */
[----:B------:R-:W0:Y:S06]  /*0050*/  LDCU.128 UR12, c[0x0][0x3a0] ;  /* 0x00007400ff0c77ac */ /* 0x000e2c0008000c00 */
[----:B------:R-:W1:Y:S01]  /*0060*/  LDC R3, c[0x0][0x360] ;  /* 0x0000d800ff037b82 */ /* 0x000e620000000800 */
[----:B0-----:R-:W-:-:S02]  /*0070*/  UIMAD UR6, UR13, UR8, URZ ;  /* 0x000000080d0672a4 */ /* 0x001fc4000f8e02ff */
[----:B------:R-:W-:Y:S02]  /*0080*/  UIMAD.WIDE.U32 UR4, UR12, UR8, URZ ;  /* 0x000000080c0472a5 */ /* 0x000fe4000f8e00ff */
[----:B------:R-:W-:-:S04]  /*0090*/  UIMAD UR6, UR12, UR9, UR6 ;  /* 0x000000090c0672a4 */ /* 0x000fc8000f8e0206 */
[----:B------:R-:W-:Y:S02]  /*00a0*/  UIADD3 UR5, UPT, UPT, UR5, UR6, URZ ;  /* 0x0000000605057290 */ /* 0x000fe4000fffe0ff */
[----:B------:R-:W-:Y:S02]  /*00b0*/  UIMAD.WIDE.U32 UR6, UR4, UR14, URZ ;  /* 0x0000000e040672a5 */ /* 0x000fe4000f8e00ff */
[----:B------:R-:W-:Y:S01]  /*00c0*/  UIMAD UR5, UR5, UR14, URZ ;  /* 0x0000000e050572a4 */ /* 0x000fe2000f8e02ff */
[----:B-1----:R-:W-:-:S03]  /*00d0*/  IMAD.WIDE.U32 R10, R3, UR10, R10 ;  /* 0x0000000a030a7c25 */ /* 0x002fc6000f8e000a */
[----:B------:R-:W-:Y:S01]  /*00e0*/  UIMAD UR4, UR4, UR15, UR5 ;  /* 0x0000000f040472a4 */ /* 0x000fe2000f8e0205 */
[----:B------:R-:W-:-:S03]  /*00f0*/  ISETP.GE.U32.AND P0, PT, R10, UR6, PT ;  /* 0x000000060a007c0c */ /* 0x000fc6000bf06070 */
[----:B------:R-:W-:-:S06]  /*0100*/  UIADD3 UR4, UPT, UPT, UR7, UR4, URZ ;  /* 0x0000000407047290 */ /* 0x000fcc000fffe0ff */
[----:B------:R-:W-:-:S13]  /*0110*/  ISETP.GE.AND.EX P0, PT, R11, UR4, PT, P0 ;  /* 0x000000040b007c0c */ /* 0x000fda000bf06300 */
[----:B------:R-:W-:Y:S05]  /*0120*/  @P0 EXIT ;  /* 0x000000000000094d */ /* 0x000fea0003800000 */
[----:B------:R-:W-:Y:S01]  /*0130*/  LOP3.LUT R0, R11, UR13, RZ, 0xfc, !PT ;  /* 0x0000000d0b007c12 */ /* 0x000fe2000f8efcff */
[----:B------:R-:W-:Y:S03]  /*0140*/  BSSY.RECONVERGENT B0, `(.L_x_251) ;  /* 0x000002a000007945 */ /* 0x000fe60003800200 */
[----:B------:R-:W-:-:S13]  /*0150*/  ISETP.NE.U32.AND P0, PT, R0, RZ, PT ;  /* 0x000000ff0000720c */ /* 0x000fda0003f05070 */
[----:B------:R-:W-:Y:S05]  /*0160*/  @P0 BRA `(.L_x_252) ;  /* 0x00000000005c0947 */ /* 0x000fea0003800000 */
[----:B------:R-:W0:Y:S01]  /*0170*/  I2F.U32.RP R0, UR12 ;  /* 0x0000000c00007d06 */ /* 0x000e220008209000 */
[----:B------:R-:W-:Y:S01]  /*0180*/  ISETP.NE.U32.AND P2, PT, RZ, UR12, PT ;  /* 0x0000000cff007c0c */ /* 0x000fe2000bf45070 */
[----:B------:R-:W-:-:S06]  /*0190*/  IMAD.MOV.U32 R17, RZ, RZ, RZ ;  /* 0x000000ffff117224 */ /* 0x000fcc00078e00ff */
[----:B0-----:R-:W0:Y:S02]  /*01a0*/  MUFU.RCP R0, R0 ;  /* 0x0000000000007308 */ /* 0x001e240000001000 */
[----:B0-----:R-:W-:-:S06]  /*01b0*/  VIADD R2, R0, 0xffffffe ;  /* 0x0ffffffe00027836 */ /* 0x001fcc0000000000 */
        /* <DEDUP_REMOVED lines=13> */
[----:B------:R-:W-:-:S04]  /*0290*/  @!P2 LOP3.LUT R2, RZ, UR12, RZ, 0x33, !PT ;  /* 0x0000000cff02ac12 */ /* 0x000fc8000f8e33ff */
[----:B------:R-:W-:-:S05]  /*02a0*/  IADD3 R3, PT, PT, -R2, RZ, RZ ;  /* 0x000000ff02037210 */ /* 0x000fca0007ffe1ff */
[----:B------:R-:W-:Y:S02]  /*02b0*/  IMAD R10, R3, UR12, R10 ;  /* 0x0000000c030a7c24 */ /* 0x000fe4000f8e020a */
[----:B------:R-:W-:Y:S01]  /*02c0*/  HFMA2 R3, -RZ, RZ, 0, 0 ;  /* 0x00000000ff037431 */ /* 0x000fe200000001ff */
[----:B------:R-:W-:Y:S06]  /*02d0*/  BRA `(.L_x_253) ;  /* 0x0000000000407947 */ /* 0x000fec0003800000 */
.L_x_252:
[----:B------:R-:W0:Y:S01]  /*02e0*/  LDCU.64 UR4, c[0x0][0x3a0] ;  /* 0x00007400ff0477ac */ /* 0x000e220008000a00 */
[----:B------:R-:W-:Y:S01]  /*02f0*/  IMAD.MOV.U32 R8, RZ, RZ, R10 ;  /* 0x000000ffff087224 */ /* 0x000fe200078e000a */
[----:B------:R-:W-:Y:S02]  /*0300*/  MOV R9, R11 ;  /* 0x0000000b00097202 */ /* 0x000fe40000000f00 */
[----:B------:R-:W-:Y:S02]  /*0310*/  MOV R0, 0x350 ;  /* 0x0000035000007802 */ /* 0x000fe40000000f00 */
[----:B0-----:R-:W-:Y:S01]  /*0320*/  MOV R7, UR4 ;  /* 0x0000000400077c02 */ /* 0x001fe20008000f00 */
[----:B------:R-:W-:-:S07]  /*0330*/  IMAD.U32 R6, RZ, RZ, UR5 ;  /* 0x00000005ff067e24 */ /* 0x000fce000f8e00ff */
[----:B------:R-:W-:Y:S05]  /*0340*/  CALL.REL.NOINC `($__internal_2_$__cuda_sm20_div_s64) ;  /* 0x0000001000547944 */ /* 0x000fea0003c00000 */
[----:B------:R-:W0:Y:S01]  /*0350*/  LDCU.64 UR4, c[0x0][0x3a0] ;  /* 0x00007400ff0477ac */ /* 0x000e220008000a00 */
[----:B------:R-:W-:Y:S01]  /*0360*/  IADD3 R17, P0, PT, RZ, -R4, RZ ;  /* 0x80000004ff117210 */ /* 0x000fe20007f1e0ff */
[----:B------:R-:W-:Y:S01]  /*0370*/  IMAD.MOV.U32 R2, RZ, RZ, R4 ;  /* 0x000000ffff027224 */ /* 0x000fe200078e0004 */
[----:B------:R-:W-:-:S03]  /*0380*/  MOV R3, R5 ;  /* 0x0000000500037202 */ /* 0x000fc60000000f00 */
[----:B------:R-:W-:-:S04]  /*0390*/  IMAD.X R0, RZ, RZ, ~R5, P0 ;  /* 0x000000ffff007224 */ /* 0x000fc800000e0e05 */
[----:B0-----:R-:W-:Y:S02]  /*03a0*/  IMAD R0, R0, UR4, RZ ;  /* 0x0000000400007c24 */ /* 0x001fe4000f8e02ff */
[----:B------:R-:W-:-:S04]  /*03b0*/  IMAD.WIDE.U32 R10, R17, UR4, R10 ;  /* 0x00000004110a7c25 */ /* 0x000fc8000f8e000a */
[----:B------:R-:W-:-:S05]  /*03c0*/  IMAD R17, R17, UR5, R0 ;  /* 0x0000000511117c24 */ /* 0x000fca000f8e0200 */
[----:B------:R-:W-:-:S07]  /*03d0*/  IADD3 R17, PT, PT, R11, R17, RZ ;  /* 0x000000110b117210 */ /* 0x000fce0007ffe0ff */
.L_x_253:
[----:B------:R-:W-:Y:S05]  /*03e0*/  BSYNC.RECONVERGENT B0 ;  /* 0x0000000000007941 */ /* 0x000fea0003800200 */
.L_x_251:
[----:B------:R-:W0:Y:S01]  /*03f0*/  LDCU UR4, c[0x0][0x3ac] ;  /* 0x00007580ff0477ac */ /* 0x000e220008000800 */
[----:B------:R-:W-:Y:S01]  /*0400*/  BSSY.RECONVERGENT B0, `(.L_x_254) ;  /* 0x0000032000007945 */ /* 0x000fe20003800200 */
[----:B0-----:R-:W-:-:S05]  /*0410*/  IMAD.U32 R15, RZ, RZ, UR4 ;  /* 0x00000004ff0f7e24 */ /* 0x001fca000f8e00ff */
[----:B------:R-:W-:-:S04]  /*0420*/  LOP3.LUT R0, R3, R15, RZ, 0xfc, !PT ;  /* 0x0000000f03007212 */ /* 0x000fc800078efcff */
[----:B------:R-:W-:-:S13]  /*0430*/  ISETP.NE.U32.AND P0, PT, R0, RZ, PT ;  /* 0x000000ff0000720c */ /* 0x000fda0003f05070 */
[----:B------:R-:W-:Y:S05]  /*0440*/  @P0 BRA `(.L_x_255) ;  /* 0x0000000000680947 */ /* 0x000fea0003800000 */
[----:B------:R-:W0:Y:S01]  /*0450*/  LDCU UR4, c[0x0][0x3a8] ;  /* 0x00007500ff0477ac */ /* 0x000e220008000800 */
[----:B------:R-:W-:Y:S01]  /*0460*/  IMAD.MOV.U32 R11, RZ, RZ, RZ ;  /* 0x000000ffff0b7224 */ /* 0x000fe200078e00ff */
[----:B0-----:R-:W-:-:S04]  /*0470*/  MOV R13, UR4 ;  /* 0x00000004000d7c02 */ /* 0x001fc80008000f00 */
[----:B------:R-:W0:Y:S01]  /*0480*/  I2F.U32.RP R0, R13 ;  /* 0x0000000d00007306 */ /* 0x000e220000209000 */
[----:B------:R-:W-:-:S07]  /*0490*/  ISETP.NE.U32.AND P2, PT, R13, RZ, PT ;  /* 0x000000ff0d00720c */ /* 0x000fce0003f45070 */
[----:B0-----:R-:W0:Y:S02]  /*04a0*/  MUFU.RCP R0, R0 ;  /* 0x0000000000007308 */ /* 0x001e240000001000 */
[----:B0-----:R-:W-:-:S06]  /*04b0*/  VIADD R4, R0, 0xffffffe ;  /* 0x0ffffffe00047836 */ /* 0x001fcc0000000000 */
[----:B------:R0:W1:Y:S02]  /*04c0*/  F2I.FTZ.U32.TRUNC.NTZ R5, R4 ;  /* 0x0000000400057305 */ /* 0x000064000021f000 */
[----:B0-----:R-:W-:Y:S02]  /*04d0*/  IMAD.MOV.U32 R4, RZ, RZ, RZ ;  /* 0x000000ffff047224 */ /* 0x001fe400078e00ff */
[----:B-1----:R-:W-:-:S05]  /*04e0*/  IMAD R3, R5, R13, RZ ;  /* 0x0000000d05037224 */ /* 0x002fca00078e02ff */
[----:B------:R-:W-:-:S05]  /*04f0*/  IADD3 R3, PT, PT, -R3, RZ, RZ ;  /* 0x000000ff03037210 */ /* 0x000fca0007ffe1ff */
[----:B------:R-:W-:-:S04]  /*0500*/  IMAD.HI.U32 R5, R5, R3, R4 ;  /* 0x0000000305057227 */ /* 0x000fc800078e0004 */
[----:B------:R-:W-:Y:S02]  /*0510*/  IMAD.MOV.U32 R3, RZ, RZ, RZ ;  /* 0x000000ffff037224 */ /* 0x000fe400078e00ff */
        /* <DEDUP_REMOVED lines=8> */
[----:B------:R-:W-:-:S04]  /*05a0*/  @!P2 LOP3.LUT R5, RZ, R13, RZ, 0x33, !PT ;  /* 0x0000000dff05a212 */ /* 0x000fc800078e33ff */
[----:B------:R-:W-:-:S05]  /*05b0*/  IADD3 R0, PT, PT, -R5, RZ, RZ ;  /* 0x000000ff05007210 */ /* 0x000fca0007ffe1ff */
[----:B------:R-:W-:Y:S01]  /*05c0*/  IMAD R0, R13, R0, R2 ;  /* 0x000000000d007224 */ /* 0x000fe200078e0202 */
[----:B------:R-:W-:Y:S01]  /*05d0*/  MOV R2, R5 ;  /* 0x0000000500027202 */ /* 0x000fe20000000f00 */
[----:B------:R-:W-:Y:S06]  /*05e0*/  BRA `(.L_x_256) ;  /* 0x00000000004c7947 */ /* 0x000fec0003800000 */
.L_x_255:
[----:B------:R-:W0:Y:S01]  /*05f0*/  LDCU.64 UR4, c[0x0][0x3a8] ;  /* 0x00007500ff0477ac */ /* 0x000e220008000a00 */
[----:B------:R-:W-:Y:S01]  /*0600*/  MOV R8, R2 ;  /* 0x0000000200087202 */ /* 0x000fe20000000f00 */
[----:B------:R-:W-:Y:S01]  /*0610*/  IMAD.MOV.U32 R9, RZ, RZ, R3 ;  /* 0x000000ffff097224 */ /* 0x000fe200078e0003 */
[----:B------:R-:W-:Y:S01]  /*0620*/  MOV R0, 0x660 ;  /* 0x0000066000007802 */ /* 0x000fe20000000f00 */
[----:B0-----:R-:W-:Y:S01]  /*0630*/  IMAD.U32 R7, RZ, RZ, UR4 ;  /* 0x00000004ff077e24 */ /* 0x001fe2000f8e00ff */
[----:B------:R-:W-:-:S07]  /*0640*/  MOV R6, UR5 ;  /* 0x0000000500067c02 */ /* 0x000fce0008000f00 */
[----:B------:R-:W-:Y:S05]  /*0650*/  CALL.REL.NOINC `($__internal_2_$__cuda_sm20_div_s64) ;  /* 0x0000000c00907944 */ /* 0x000fea0003c00000 */
[----:B------:R-:W0:Y:S01]  /*0660*/  LDCU.64 UR4, c[0x0][0x3a8] ;  /* 0x00007500ff0477ac */ /* 0x000e220008000a00 */
[----:B------:R-:W-:-:S05]  /*0670*/  IADD3 R11, P0, PT, RZ, -R4, RZ ;  /* 0x80000004ff0b7210 */ /* 0x000fca0007f1e0ff */
[----:B------:R-:W-:Y:S01]  /*0680*/  IMAD.X R0, RZ, RZ, ~R5, P0 ;  /* 0x000000ffff007224 */ /* 0x000fe200000e0e05 */
[----:B0-----:R-:W-:Y:S02]  /*0690*/  MOV R13, UR4 ;  /* 0x00000004000d7c02 */ /* 0x001fe40008000f00 */
[----:B------:R-:W-:-:S03]  /*06a0*/  MOV R15, UR5 ;  /* 0x00000005000f7c02 */ /* 0x000fc60008000f00 */
[-C--:B------:R-:W-:Y:S02]  /*06b0*/  IMAD R0, R0, R13.reuse, RZ ;  /* 0x0000000d00007224 */ /* 0x080fe400078e02ff */
[----:B------:R-:W-:-:S04]  /*06c0*/  IMAD.WIDE.U32 R2, R11, R13, R2 ;  /* 0x0000000d0b027225 */ /* 0x000fc800078e0002 */
[----:B------:R-:W-:Y:S02]  /*06d0*/  IMAD R11, R11, R15, R0 ;  /* 0x0000000f0b0b7224 */ /* 0x000fe400078e0200 */
[----:B------:R-:W-:Y:S02]  /*06e0*/  IMAD.MOV.U32 R0, RZ, RZ, R2 ;  /* 0x000000ffff007224 */ /* 0x000fe400078e0002 */
[----:B------:R-:W-:Y:S01]  /*06f0*/  IMAD.MOV.U32 R2, RZ, RZ, R4 ;  /* 0x000000ffff027224 */ /* 0x000fe200078e0004 */
[----:B------:R-:W-:Y:S02]  /*0700*/  IADD3 R11, PT, PT, R3, R11, RZ ;  /* 0x0000000b030b7210 */ /* 0x000fe40007ffe0ff */
[----:B------:R-:W-:-:S07]  /*0710*/  MOV R3, R5 ;  /* 0x0000000500037202 */ /* 0x000fce0000000f00 */
.L_x_256:
[----:B------:R-:W-:Y:S05]  /*0720*/  BSYNC.RECONVERGENT B0 ;  /* 0x0000000000007941 */ /* 0x000fea0003800200 */
.L_x_254:
[----:B------:R-:W0:Y:S01]  /*0730*/  LDCU.64 UR14, c[0x0][0x3a0] ;  /* 0x00007400ff0e77ac */ /* 0x000e220008000a00 */
[----:B------:R-:W-:Y:S02]  /*0740*/  IMAD.MOV.U32 R16, RZ, RZ, R10 ;  /* 0x000000ffff107224 */ /* 0x000fe400078e000a */
[----:B------:R-:W-:Y:S01]  /*0750*/  HFMA2 R12, -RZ, RZ, 0, 0 ;  /* 0x00000000ff0c7431 */ /* 0x000fe200000001ff */
[----:B------:R-:W1:Y:S01]  /*0760*/  LDCU.64 UR8, c[0x0][0x3b0] ;  /* 0x00007600ff0877ac */ /* 0x000e620008000a00 */
[----:B------:R-:W2:Y:S01]  /*0770*/  LDCU.64 UR10, c[0x0][0x358] ;  /* 0x00006b00ff0a77ac */ /* 0x000ea20008000a00 */
[----:B0-----:R-:W-:Y:S02]  /*0780*/  IMAD R7, R3, UR14, RZ ;  /* 0x0000000e03077c24 */ /* 0x001fe4000f8e02ff */
[----:B------:R-:W-:Y:S01]  /*0790*/  IMAD.WIDE.U32 R4, R2, UR14, R16 ;  /* 0x0000000e02047c25 */ /* 0x000fe2000f8e0010 */
[----:B-1----:R-:W-:-:S03]  /*07a0*/  UISETP.GE.U32.AND UP0, UPT, UR8, 0x1, UPT ;  /* 0x000000010800788c */ /* 0x002fc6000bf06070 */
[----:B------:R-:W-:Y:S01]  /*07b0*/  IMAD R7, R2, UR15, R7 ;  /* 0x0000000f02077c24 */ /* 0x000fe2000f8e0207 */
[----:B------:R-:W-:-:S04]  /*07c0*/  UISETP.GE.AND.EX UP0, UPT, UR9, URZ, UPT, UP0 ;  /* 0x000000ff0900728c */ /* 0x000fc8000bf06300 */
[----:B------:R-:W-:Y:S02]  /*07d0*/  IADD3 R6, PT, PT, R5, R7, RZ ;  /* 0x0000000705067210 */ /* 0x000fe40007ffe0ff */
[----:B------:R-:W-:-:S03]  /*07e0*/  MOV R7, R11 ;  /* 0x0000000b00077202 */ /* 0x000fc60000000f00 */
[----:B------:R-:W-:Y:S02]  /*07f0*/  IMAD R5, R6, R13, RZ ;  /* 0x0000000d06057224 */ /* 0x000fe400078e02ff */
[----:B------:R-:W-:Y:S02]  /*0800*/  IMAD.MOV.U32 R6, RZ, RZ, R0 ;  /* 0x000000ffff067224 */ /* 0x000fe400078e0000 */
[C---:B------:R-:W-:Y:S02]  /*0810*/  IMAD R5, R4.reuse, R15, R5 ;  /* 0x0000000f04057224 */ /* 0x040fe400078e0205 */
[----:B------:R-:W-:-:S04]  /*0820*/  IMAD.WIDE.U32 R6, R4, R13, R6 ;  /* 0x0000000d04067225 */ /* 0x000fc800078e0006 */
[----:B------:R-:W-:-:S04]  /*0830*/  IMAD.IADD R4, R7, 0x1, R5 ;  /* 0x0000000107047824 */ /* 0x000fc800078e0205 */
[----:B------:R-:W-:-:S04]  /*0840*/  IMAD R5, R4, UR8, RZ ;  /* 0x0000000804057c24 */ /* 0x000fc8000f8e02ff */
[----:B------:R-:W-:Y:S01]  /*0850*/  IMAD R5, R6, UR9, R5 ;  /* 0x0000000906057c24 */ /* 0x000fe2000f8e0205 */
[----:B--2---:R-:W-:Y:S06]  /*0860*/  BRA.U !UP0, `(.L_x_257) ;  /* 0x0000000908c47547 */ /* 0x004fec000b800000 */
[----:B------:R-:W-:Y:S02]  /*0870*/  UISETP.GE.U32.AND UP1, UPT, UR8, 0x10, UPT ;  /* 0x000000100800788c */ /* 0x000fe4000bf26070 */
[----:B------:R-:W-:Y:S01]  /*0880*/  IMAD.WIDE.U32 R6, R6, UR8, RZ ;  /* 0x0000000806067c25 */ /* 0x000fe2000f8e00ff */
[----:B------:R-:W-:Y:S02]  /*0890*/  ULOP3.LUT UR12, UR8, 0xf, URZ, 0xc0, !UPT ;  /* 0x0000000f080c7892 */ /* 0x000fe4000f8ec0ff */
[----:B------:R-:W-:Y:S01]  /*08a0*/  UISETP.GE.U32.AND.EX UP1, UPT, UR9, URZ, UPT, UP1 ;  /* 0x000000ff0900728c */ /* 0x000fe2000bf26110 */
[----:B------:R-:W-:Y:S01]  /*08b0*/  IMAD.MOV.U32 R12, RZ, RZ, RZ ;  /* 0x000000ffff0c7224 */ /* 0x000fe200078e00ff */
[----:B------:R-:W-:Y:S01]  /*08c0*/  UISETP.NE.U32.AND UP0, UPT, UR12, URZ, UPT ;  /* 0x000000ff0c00728c */ /* 0x000fe2000bf05070 */
[----:B------:R-:W-:Y:S01]  /*08d0*/  IADD3 R19, PT, PT, R7, R5, RZ ;  /* 0x0000000507137210 */ /* 0x000fe20007ffe0ff */
[----:B------:R-:W-:Y:S01]  /*08e0*/  UMOV UR5, URZ ;  /* 0x000000ff00057c82 */ /* 0x000fe20008000000 */
[----:B------:R-:W-:Y:S01]  /*08f0*/  UMOV UR6, URZ ;  /* 0x000000ff00067c82 */ /* 0x000fe20008000000 */
[----:B------:R-:W-:-:S03]  /*0900*/  UISETP.NE.AND.EX UP0, UPT, URZ, URZ, UPT, UP0 ;  /* 0x000000ffff00728c */ /* 0x000fc6000bf05300 */
[----:B------:R-:W-:Y:S08]  /*0910*/  BRA.U !UP1, `(.L_x_258) ;  /* 0x0000000509147547 */ /* 0x000ff0000b800000 */
[----:B------:R-:W0:Y:S01]  /*0920*/  LDCU.128 UR16, c[0x0][0x380] ;  /* 0x00007000ff1077ac */ /* 0x000e220008000c00 */
[C---:B------:R-:W-:Y:S01]  /*0930*/  LEA R8, P0, R6.reuse, 0x20, 0x2 ;  /* 0x0000002006087811 */ /* 0x040fe200078010ff */
[----:B------:R-:W-:Y:S01]  /*0940*/  IMAD.MOV.U32 R12, RZ, RZ, RZ ;  /* 0x000000ffff0c7224 */ /* 0x000fe200078e00ff */
[----:B------:R-:W-:Y:S02]  /*0950*/  ULOP3.LUT UR5, UR8, 0xfffffff0, URZ, 0xc0, !UPT ;  /* 0xfffffff008057892 */ /* 0x000fe4000f8ec0ff */
[----:B------:R-:W-:Y:S01]  /*0960*/  LEA.HI.X R9, R6, RZ, R19, 0x2, P0 ;  /* 0x000000ff06097211 */ /* 0x000fe200000f1413 */
[----:B------:R-:W-:-:S04]  /*0970*/  ULOP3.LUT UR6, UR9, 0x7fffffff, URZ, 0xc0, !UPT ;  /* 0x7fffffff09067892 */ /* 0x000fc8000f8ec0ff */
[----:B------:R-:W-:-:S03]  /*0980*/  UMOV UR4, UR5 ;  /* 0x0000000500047c82 */ /* 0x000fc60008000000 */
[----:B------:R-:W-:Y:S01]  /*0990*/  UMOV UR7, UR6 ;  /* 0x0000000600077c82 */ /* 0x000fe20008000000 */
[C---:B0-----:R-:W-:Y:S02]  /*09a0*/  IADD3 R4, P1, PT, R8.reuse, UR16, RZ ;  /* 0x0000001008047c10 */ /* 0x041fe4000ff3e0ff */
[----:B------:R-:W-:Y:S02]  /*09b0*/  IADD3 R8, P2, PT, R8, UR18, RZ ;  /* 0x0000001208087c10 */ /* 0x000fe4000ff5e0ff */
[C---:B------:R-:W-:Y:S02]  /*09c0*/  IADD3.X R5, PT, PT, R9.reuse, UR17, RZ, P1, !PT ;  /* 0x0000001109057c10 */ /* 0x040fe40008ffe4ff */
[----:B------:R-:W-:-:S09]  /*09d0*/  IADD3.X R9, PT, PT, R9, UR19, RZ, P2, !PT ;  /* 0x0000001309097c10 */ /* 0x000fd200097fe4ff */
.L_x_259:
[----:B------:R-:W2:Y:S04]  /*09e0*/  LDG.E R21, desc[UR10][R4.64+-0x20] ;  /* 0xffffe00a04157981 */ /* 0x000ea8000c1e1900 */
[----:B------:R-:W2:Y:S04]  /*09f0*/  LDG.E R14, desc[UR10][R8.64+-0x20] ;  /* 0xffffe00a080e7981 */ /* 0x000ea8000c1e1900 */
[----:B------:R-:W3:Y:S04]  /*0a00*/  LDG.E R29, desc[UR10][R4.64+-0x1c] ;  /* 0xffffe40a041d7981 */ /* 0x000ee8000c1e1900 */
[----:B------:R-:W3:Y:S04]  /*0a10*/  LDG.E R22, desc[UR10][R8.64+-0x1c] ;  /* 0xffffe40a08167981 */ /* 0x000ee8000c1e1900 */
[----:B------:R-:W4:Y:S04]  /*0a20*/  LDG.E R20, desc[UR10][R4.64+-0x18] ;  /* 0xffffe80a04147981 */ /* 0x000f28000c1e1900 */
[----:B------:R-:W4:Y:S04]  /*0a30*/  LDG.E R23, desc[UR10][R8.64+-0x18] ;  /* 0xffffe80a08177981 */ /* 0x000f28000c1e1900 */
[----:B------:R-:W5:Y:S04]  /*0a40*/  LDG.E R18, desc[UR10][R4.64+-0x14] ;  /* 0xffffec0a04127981 */ /* 0x000f68000c1e1900 */
[----:B------:R-:W5:Y:S04]  /*0a50*/  LDG.E R27, desc[UR10][R8.64+-0x14] ;  /* 0xffffec0a081b7981 */ /* 0x000f68000c1e1900 */
[----:B------:R-:W5:Y:S04]  /*0a60*/  LDG.E R16, desc[UR10][R4.64+-0x10] ;  /* 0xfffff00a04107981 */ /* 0x000f68000c1e1900 */
[----:B------:R-:W5:Y:S01]  /*0a70*/  LDG.E R25, desc[UR10][R8.64+-0x10] ;  /* 0xfffff00a08197981 */ /* 0x000f62000c1e1900 */
[----:B--2---:R-:W-:-:S03]  /*0a80*/  FFMA R12, R21, R14, R12 ;  /* 0x0000000e150c7223 */ /* 0x004fc6000000000c */
[----:B------:R-:W2:Y:S04]  /*0a90*/  LDG.E R14, desc[UR10][R4.64+-0xc] ;  /* 0xfffff40a040e7981 */ /* 0x000ea8000c1e1900 */
[----:B------:R-:W2:Y:S01]  /*0aa0*/  LDG.E R21, desc[UR10][R8.64+-0xc] ;  /* 0xfffff40a08157981 */ /* 0x000ea2000c1e1900 */
[----:B---3--:R-:W-:-:S03]  /*0ab0*/  FFMA R29, R29, R22, R12 ;  /* 0x000000161d1d7223 */ /* 0x008fc6000000000c */
[----:B------:R-:W3:Y:S01]  /*0ac0*/  LDG.E R12, desc[UR10][R4.64+-0x8] ;  /* 0xfffff80a040c7981 */ /* 0x000ee2000c1e1900 */
[----:B----4-:R-:W-:-:S03]  /*0ad0*/  FFMA R29, R20, R23, R29 ;  /* 0x00000017141d7223 */ /* 0x010fc6000000001d */
[----:B------:R-:W3:Y:S04]  /*0ae0*/  LDG.E R23, desc[UR10][R8.64+-0x8] ;  /* 0xfffff80a08177981 */ /* 0x000ee8000c1e1900 */
[----:B------:R-:W4:Y:S01]  /*0af0*/  LDG.E R20, desc[UR10][R4.64] ;  /* 0x0000000a04147981 */ /* 0x000f22000c1e1900 */
[----:B-----5:R-:W-:-:S03]  /*0b00*/  FFMA R29, R18, R27, R29 ;  /* 0x0000001b121d7223 */ /* 0x020fc6000000001d */
[----:B------:R-:W5:Y:S04]  /*0b10*/  LDG.E R18, desc[UR10][R4.64+-0x4] ;  /* 0xfffffc0a04127981 */ /* 0x000f68000c1e1900 */
[----:B------:R-:W5:Y:S01]  /*0b20*/  LDG.E R27, desc[UR10][R8.64+-0x4] ;  /* 0xfffffc0a081b7981 */ /* 0x000f62000c1e1900 */
[----:B------:R-:W-:-:S03]  /*0b30*/  FFMA R22, R16, R25, R29 ;  /* 0x0000001910167223 */ /* 0x000fc6000000001d */
[----:B------:R-:W4:Y:S04]  /*0b40*/  LDG.E R29, desc[UR10][R8.64] ;  /* 0x0000000a081d7981 */ /* 0x000f28000c1e1900 */
[----:B------:R-:W4:Y:S04]  /*0b50*/  LDG.E R16, desc[UR10][R4.64+0x4] ;  /* 0x0000040a04107981 */ /* 0x000f28000c1e1900 */
[----:B------:R-:W4:Y:S01]  /*0b60*/  LDG.E R25, desc[UR10][R8.64+0x4] ;  /* 0x0000040a08197981 */ /* 0x000f22000c1e1900 */
[----:B--2---:R-:W-:-:S03]  /*0b70*/  FFMA R22, R14, R21, R22 ;  /* 0x000000150e167223 */ /* 0x004fc60000000016 */
[----:B------:R-:W2:Y:S04]  /*0b80*/  LDG.E R14, desc[UR10][R4.64+0x8] ;  /* 0x0000080a040e7981 */ /* 0x000ea8000c1e1900 */
[----:B------:R-:W2:Y:S01]  /*0b90*/  LDG.E R21, desc[UR10][R8.64+0x8] ;  /* 0x0000080a08157981 */ /* 0x000ea2000c1e1900 */
[----:B---3--:R-:W-:-:S03]  /*0ba0*/  FFMA R23, R12, R23, R22 ;  /* 0x000000170c177223 */ /* 0x008fc60000000016 */
[----:B------:R-:W3:Y:S01]  /*0bb0*/  LDG.E R12, desc[UR10][R4.64+0xc] ;  /* 0x00000c0a040c7981 */ /* 0x000ee2000c1e1900 */
[----:B-----5:R-:W-:-:S03]  /*0bc0*/  FFMA R27, R18, R27, R23 ;  /* 0x0000001b121b7223 */ /* 0x020fc60000000017 */
[----:B------:R-:W3:Y:S01]  /*0bd0*/  LDG.E R23, desc[UR10][R8.64+0xc] ;  /* 0x00000c0a08177981 */ /* 0x000ee2000c1e1900 */
[----:B----4-:R-:W-:-:S03]  /*0be0*/  FFMA R29, R20, R29, R27 ;  /* 0x0000001d141d7223 */ /* 0x010fc6000000001b */
[----:B------:R-:W4:Y:S04]  /*0bf0*/  LDG.E R18, desc[UR10][R4.64+0x10] ;  /* 0x0000100a04127981 */ /* 0x000f28000c1e1900 */
[----:B------:R-:W4:Y:S01]  /*0c00*/  LDG.E R27, desc[UR10][R8.64+0x10] ;  /* 0x0000100a081b7981 */ /* 0x000f22000c1e1900 */
[----:B------:R-:W-:-:S03]  /*0c10*/  FFMA R22, R16, R25, R29 ;  /* 0x0000001910167223 */ /* 0x000fc6000000001d */
[----:B------:R-:W5:Y:S04]  /*0c20*/  LDG.E R20, desc[UR10][R4.64+0x14] ;  /* 0x0000140a04147981 */ /* 0x000f68000c1e1900 */
[----:B------:R-:W5:Y:S04]  /*0c30*/  LDG.E R29, desc[UR10][R8.64+0x14] ;  /* 0x0000140a081d7981 */ /* 0x000f68000c1e1900 */
[----:B------:R-:W5:Y:S04]  /*0c40*/  LDG.E R25, desc[UR10][R4.64+0x18] ;  /* 0x0000180a04197981 */ /* 0x000f68000c1e1900 */
[----:B------:R-:W5:Y:S01]  /*0c50*/  LDG.E R16, desc[UR10][R8.64+0x18] ;  /* 0x0000180a08107981 */ /* 0x000f62000c1e1900 */
[----:B--2---:R-:W-:-:S03]  /*0c60*/  FFMA R22, R14, R21, R22 ;  /* 0x000000150e167223 */ /* 0x004fc60000000016 */
[----:B------:R-:W2:Y:S04]  /*0c70*/  LDG.E R14, desc[UR10][R4.64+0x1c] ;  /* 0x00001c0a040e7981 */ /* 0x000ea8000c1e1900 */
[----:B------:R0:W2:Y:S01]  /*0c80*/  LDG.E R21, desc[UR10][R8.64+0x1c] ;  /* 0x00001c0a08157981 */ /* 0x0000a2000c1e1900 */
[----:B------:R-:W-:-:S04]  /*0c90*/  UIADD3 UR4, UP1, UPT, UR4, -0x10, URZ ;  /* 0xfffffff004047890 */ /* 0x000fc8000ff3e0ff */
[----:B------:R-:W-:Y:S02]  /*0ca0*/  UIADD3.X UR7, UPT, UPT, UR7, -0x1, URZ, UP1, !UPT ;  /* 0xffffffff07077890 */ /* 0x000fe40008ffe4ff */
[----:B------:R-:W-:Y:S01]  /*0cb0*/  UISETP.NE.U32.AND UP1, UPT, UR4, URZ, UPT ;  /* 0x000000ff0400728c */ /* 0x000fe2000bf25070 */
[----:B---3--:R-:W-:-:S03]  /*0cc0*/  FFMA R23, R12, R23, R22 ;  /* 0x000000170c177223 */ /* 0x008fc60000000016 */
[----:B------:R-:W-:Y:S01]  /*0cd0*/  UISETP.NE.AND.EX UP1, UPT, UR7, URZ, UPT, UP1 ;  /* 0x000000ff0700728c */ /* 0x000fe2000bf25310 */
[----:B----4-:R-:W-:Y:S01]  /*0ce0*/  FFMA R23, R18, R27, R23 ;  /* 0x0000001b12177223 */ /* 0x010fe20000000017 */
[----:B0-----:R-:W-:Y:S02]  /*0cf0*/  IADD3 R8, P1, PT, R8, 0x40, RZ ;  /* 0x0000004008087810 */ /* 0x001fe40007f3e0ff */
[----:B------:R-:W-:Y:S01]  /*0d00*/  IADD3 R4, P0, PT, R4, 0x40, RZ ;  /* 0x0000004004047810 */ /* 0x000fe20007f1e0ff */
[----:B-----5:R-:W-:-:S03]  /*0d10*/  FFMA R20, R20, R29, R23 ;  /* 0x0000001d14147223 */ /* 0x020fc60000000017 */
[----:B------:R-:W-:Y:S01]  /*0d20*/  IADD3.X R5, PT, PT, RZ, R5, RZ, P0, !PT ;  /* 0x00000005ff057210 */ /* 0x000fe200007fe4ff */
[----:B------:R-:W-:Y:S02]  /*0d30*/  IMAD.X R9, RZ, RZ, R9, P1 ;  /* 0x000000ffff097224 */ /* 0x000fe400008e0609 */
[----:B------:R-:W-:-:S04]  /*0d40*/  FFMA R25, R25, R16, R20 ;  /* 0x0000001019197223 */ /* 0x000fc80000000014 */
[----:B--2---:R-:W-:Y:S01]  /*0d50*/  FFMA R12, R14, R21, R25 ;  /* 0x000000150e0c7223 */ /* 0x004fe20000000019 */
[----:B------:R-:W-:Y:S06]  /*0d60*/  BRA.U UP1, `(.L_x_259) ;  /* 0xfffffffd011c7547 */ /* 0x000fec000b83ffff */
.L_x_258:
[----:B------:R-:W-:Y:S05]  /*0d70*/  BRA.U !UP0, `(.L_x_257) ;  /* 0x0000000508807547 */ /* 0x000fea000b800000 */
[----:B------:R-:W-:Y:S02]  /*0d80*/  UISETP.GE.U32.AND UP1, UPT, UR12, 0x8, UPT ;  /* 0x000000080c00788c */ /* 0x000fe4000bf26070 */
[----:B------:R-:W-:Y:S02]  /*0d90*/  ULOP3.LUT UR4, UR8, 0x7, URZ, 0xc0, !UPT ;  /* 0x0000000708047892 */ /* 0x000fe4000f8ec0ff */
[----:B------:R-:W-:Y:S02]  /*0da0*/  UISETP.GE.U32.AND.EX UP1, UPT, URZ, URZ, UPT, UP1 ;  /* 0x000000ffff00728c */ /* 0x000fe4000bf26110 */
[----:B------:R-:W-:-:S04]  /*0db0*/  UISETP.NE.U32.AND UP0, UPT, UR4, URZ, UPT ;  /* 0x000000ff0400728c */ /* 0x000fc8000bf05070 */
[----:B------:R-:W-:-:S03]  /*0dc0*/  UISETP.NE.AND.EX UP0, UPT, URZ, URZ, UPT, UP0 ;  /* 0x000000ffff00728c */ /* 0x000fc6000bf05300 */
[----:B------:R-:W-:Y:S08]  /*0dd0*/  BRA.U !UP1, `(.L_x_260) ;  /* 0x00000001098c7547 */ /* 0x000ff0000b800000 */
[----:B------:R-:W0:Y:S01]  /*0de0*/  LDCU.128 UR16, c[0x0][0x380] ;  /* 0x00007000ff1077ac */ /* 0x000e220008000c00 */
[----:B------:R-:W-:-:S04]  /*0df0*/  IADD3 R9, P0, PT, R6, UR5, RZ ;  /* 0x0000000506097c10 */ /* 0x000fc8000ff1e0ff */
[----:B------:R-:W-:Y:S02]  /*0e00*/  IADD3.X R4, PT, PT, R19, UR6, RZ, P0, !PT ;  /* 0x0000000613047c10 */ /* 0x000fe400087fe4ff */
[C---:B------:R-:W-:Y:S02]  /*0e10*/  SHF.L.U32 R8, R9.reuse, 0x2, RZ ;  /* 0x0000000209087819 */ /* 0x040fe400000006ff */
[----:B------:R-:W-:Y:S02]  /*0e20*/  SHF.L.U64.HI R9, R9, 0x2, R4 ;  /* 0x0000000209097819 */ /* 0x000fe40000010204 */
[C---:B0-----:R-:W-:Y:S02]  /*0e30*/  IADD3 R4, P0, PT, R8.reuse, UR16, RZ ;  /* 0x0000001008047c10 */ /* 0x041fe4000ff1e0ff */
[----:B------:R-:W-:Y:S02]  /*0e40*/  IADD3 R8, P1, PT, R8, UR18, RZ ;  /* 0x0000001208087c10 */ /* 0x000fe4000ff3e0ff */
[----:B------:R-:W-:-:S02]  /*0e50*/  IADD3.X R5, PT, PT, R9, UR17, RZ, P0, !PT ;  /* 0x0000001109057c10 */ /* 0x000fc400087fe4ff */
[----:B------:R-:W-:-:S03]  /*0e60*/  IADD3.X R9, PT, PT, R9, UR19, RZ, P1, !PT ;  /* 0x0000001309097c10 */ /* 0x000fc60008ffe4ff */
        /* <DEDUP_REMOVED lines=15> */
[----:B------:R-:W3:Y:S04]  /*0f60*/  LDG.E R20, desc[UR10][R4.64+0x14] ;  /* 0x0000140a04147981 */ /* 0x000ee8000c1e1900 */
[----:B------:R-:W3:Y:S04]  /*0f70*/  LDG.E R27, desc[UR10][R8.64+0x14] ;  /* 0x0000140a081b7981 */ /* 0x000ee8000c1e1900 */
[----:B------:R-:W3:Y:S01]  /*0f80*/  LDG.E R18, desc[UR10][R4.64+0x18] ;  /* 0x0000180a04127981 */ /* 0x000ee2000c1e1900 */
[----:B----4-:R-:W-:-:S04]  /*0f90*/  FFMA R23, R23, R14, R24 ;  /* 0x0000000e17177223 */ /* 0x010fc80000000018 */
[----:B-----5:R-:W-:Y:S01]  /*0fa0*/  FFMA R21, R16, R21, R23 ;  /* 0x0000001510157223 */ /* 0x020fe20000000017 */
[----:B------:R-:W-:-:S04]  /*0fb0*/  UIADD3 UR5, UP1, UPT, UR5, 0x8, URZ ;  /* 0x0000000805057890 */ /* 0x000fc8000ff3e0ff */
[----:B------:R-:W-:Y:S01]  /*0fc0*/  UIADD3.X UR6, UPT, UPT, URZ, UR6, URZ, UP1, !UPT ;  /* 0x00000006ff067290 */ /* 0x000fe20008ffe4ff */
[----:B--2---:R-:W-:-:S04]  /*0fd0*/  FFMA R21, R12, R25, R21 ;  /* 0x000000190c157223 */ /* 0x004fc80000000015 */
[----:B---3--:R-:W-:-:S04]  /*0fe0*/  FFMA R21, R20, R27, R21 ;  /* 0x0000001b14157223 */ /* 0x008fc80000000015 */
[----:B------:R-:W-:-:S04]  /*0ff0*/  FFMA R21, R18, R29, R21 ;  /* 0x0000001d12157223 */ /* 0x000fc80000000015 */
[----:B------:R-:W-:-:S07]  /*1000*/  FFMA R12, R22, R26, R21 ;  /* 0x0000001a160c7223 */ /* 0x000fce0000000015 */
.L_x_260:
[----:B------:R-:W-:Y:S05]  /*1010*/  BRA.U !UP0, `(.L_x_257) ;  /* 0x0000000108d87547 */ /* 0x000fea000b800000 */
[----:B------:R-:W-:Y:S02]  /*1020*/  UISETP.GE.U32.AND UP1, UPT, UR4, 0x4, UPT ;  /* 0x000000040400788c */ /* 0x000fe4000bf26070 */
[----:B------:R-:W-:Y:S02]  /*1030*/  ULOP3.LUT UR7, UR8, 0x3, URZ, 0xc0, !UPT ;  /* 0x0000000308077892 */ /* 0x000fe4000f8ec0ff */
[----:B------:R-:W-:Y:S02]  /*1040*/  UISETP.GE.U32.AND.EX UP1, UPT, URZ, URZ, UPT, UP1 ;  /* 0x000000ffff00728c */ /* 0x000fe4000bf26110 */
[----:B------:R-:W-:Y:S01]  /*1050*/  UISETP.NE.U32.AND UP0, UPT, UR7, URZ, UPT ;  /* 0x000000ff0700728c */ /* 0x000fe2000bf05070 */
[----:B------:R-:W-:-:S03]  /*1060*/  UMOV UR4, URZ ;  /* 0x000000ff00047c82 */ /* 0x000fc60008000000 */
[----:B------:R-:W-:-:S03]  /*1070*/  UISETP.NE.AND.EX UP0, UPT, UR4, URZ, UPT, UP0 ;  /* 0x000000ff0400728c */ /* 0x000fc6000bf05300 */
[----:B------:R-:W-:Y:S08]  /*1080*/  BRA.U !UP1, `(.L_x_261) ;  /* 0x00000001095c7547 */ /* 0x000ff0000b800000 */
[----:B------:R-:W0:Y:S01]  /*1090*/  LDCU.128 UR16, c[0x0][0x380] ;  /* 0x00007000ff1077ac */ /* 0x000e220008000c00 */
[----:B------:R-:W-:-:S04]  /*10a0*/  IADD3 R4, P0, PT, R6, UR5, RZ ;  /* 0x0000000506047c10 */ /* 0x000fc8000ff1e0ff */
[----:B------:R-:W-:Y:S01]  /*10b0*/  IADD3.X R5, PT, PT, R19, UR6, RZ, P0, !PT ;  /* 0x0000000613057c10 */ /* 0x000fe200087fe4ff */
[----:B------:R-:W-:-:S03]  /*10c0*/  IMAD.SHL.U32 R8, R4, 0x4, RZ ;  /* 0x0000000404087824 */ /* 0x000fc600078e00ff */
[----:B------:R-:W-:Y:S02]  /*10d0*/  SHF.L.U64.HI R9, R4, 0x2, R5 ;  /* 0x0000000204097819 */ /* 0x000fe40000010205 */
[C---:B0-----:R-:W-:Y:S02]  /*10e0*/  IADD3 R4, P0, PT, R8.reuse, UR16, RZ ;  /* 0x0000001008047c10 */ /* 0x041fe4000ff1e0ff */
[----:B------:R-:W-:Y:S02]  /*10f0*/  IADD3 R8, P1, PT, R8, UR18, RZ ;  /* 0x0000001208087c10 */ /* 0x000fe4000ff3e0ff */
[C---:B------:R-:W-:Y:S02]  /*1100*/  IADD3.X R5, PT, PT, R9.reuse, UR17, RZ, P0, !PT ;  /* 0x0000001109057c10 */ /* 0x040fe400087fe4ff */
        /* <DEDUP_REMOVED lines=8> */
[----:B------:R-:W5:Y:S01]  /*1190*/  LDG.E R20, desc[UR10][R8.64+0xc] ;  /* 0x00000c0a08147981 */ /* 0x000f62000c1e1900 */
[----:B------:R-:W-:-:S04]  /*11a0*/  UIADD3 UR5, UP1, UPT, UR5, 0x4, URZ ;  /* 0x0000000405057890 */ /* 0x000fc8000ff3e0ff */
[----:B------:R-:W-:Y:S01]  /*11b0*/  UIADD3.X UR6, UPT, UPT, URZ, UR6, URZ, UP1, !UPT ;  /* 0x00000006ff067290 */ /* 0x000fe20008ffe4ff */
[----:B--2---:R-:W-:-:S04]  /*11c0*/  FFMA R14, R21, R14, R12 ;  /* 0x0000000e150e7223 */ /* 0x004fc8000000000c */
[----:B---3--:R-:W-:-:S04]  /*11d0*/  FFMA R14, R23, R16, R14 ;  /* 0x00000010170e7223 */ /* 0x008fc8000000000e */
[----:B----4-:R-:W-:-:S04]  /*11e0*/  FFMA R14, R25, R18, R14 ;  /* 0x00000012190e7223 */ /* 0x010fc8000000000e */
[----:B-----5:R-:W-:-:S07]  /*11f0*/  FFMA R12, R27, R20, R14 ;  /* 0x000000141b0c7223 */ /* 0x020fce000000000e */
.L_x_261:
[----:B------:R-:W-:Y:S05]  /*1200*/  BRA.U !UP0, `(.L_x_257) ;  /* 0x00000001085c7547 */ /* 0x000fea000b800000 */
[----:B------:R-:W0:Y:S01]  /*1210*/  LDCU.128 UR16, c[0x0][0x380] ;  /* 0x00007000ff1077ac */ /* 0x000e220008000c00 */
[----:B------:R-:W-:-:S04]  /*1220*/  IADD3 R7, P0, PT, R6, UR5, RZ ;  /* 0x0000000506077c10 */ /* 0x000fc8000ff1e0ff */
[----:B------:R-:W-:Y:S02]  /*1230*/  SHF.L.U32 R6, R7, 0x2, RZ ;  /* 0x0000000207067819 */ /* 0x000fe400000006ff */
[----:B------:R-:W-:-:S04]  /*1240*/  IADD3.X R4, PT, PT, R19, UR6, RZ, P0, !PT ;  /* 0x0000000613047c10 */ /* 0x000fc800087fe4ff */
[----:B------:R-:W-:Y:S02]  /*1250*/  SHF.L.U64.HI R9, R7, 0x2, R4 ;  /* 0x0000000207097819 */ /* 0x000fe40000010204 */
[C---:B0-----:R-:W-:Y:S02]  /*1260*/  IADD3 R8, P0, PT, R6.reuse, UR18, RZ ;  /* 0x0000001206087c10 */ /* 0x041fe4000ff1e0ff */
[----:B------:R-:W-:Y:S02]  /*1270*/  IADD3 R6, P1, PT, R6, UR16, RZ ;  /* 0x0000001006067c10 */ /* 0x000fe4000ff3e0ff */
[C---:B------:R-:W-:Y:S02]  /*1280*/  IADD3.X R5, PT, PT, R9.reuse, UR19, RZ, P0, !PT ;  /* 0x0000001309057c10 */ /* 0x040fe400087fe4ff */
[----:B------:R-:W-:-:S09]  /*1290*/  IADD3.X R9, PT, PT, R9, UR17, RZ, P1, !PT ;  /* 0x0000001109097c10 */ /* 0x000fd20008ffe4ff */
.L_x_262:
[----:B------:R-:W-:Y:S01]  /*12a0*/  IMAD.MOV.U32 R7, RZ, RZ, R9 ;  /* 0x000000ffff077224 */ /* 0x000fe200078e0009 */
[----:B------:R-:W-:-:S05]  /*12b0*/  MOV R4, R8 ;  /* 0x0000000800047202 */ /* 0x000fca0000000f00 */
[----:B------:R0:W2:Y:S04]  /*12c0*/  LDG.E R7, desc[UR10][R6.64] ;  /* 0x0000000a06077981 */ /* 0x0000a8000c1e1900 */
[----:B------:R1:W2:Y:S01]  /*12d0*/  LDG.E R4, desc[UR10][R4.64] ;  /* 0x0000000a04047981 */ /* 0x0002a2000c1e1900 */
[----:B------:R-:W-:Y:S01]  /*12e0*/  UIADD3 UR7, UP0, UPT, UR7, -0x1, URZ ;  /* 0xffffffff07077890 */ /* 0x000fe2000ff1e0ff */
[----:B------:R-:W-:-:S03]  /*12f0*/  IADD3 R8, P0, PT, R8, 0x4, RZ ;  /* 0x0000000408087810 */ /* 0x000fc60007f1e0ff */
[----:B------:R-:W-:Y:S01]  /*1300*/  UIADD3.X UR4, UPT, UPT, UR4, -0x1, URZ, UP0, !UPT ;  /* 0xffffffff04047890 */ /* 0x000fe200087fe4ff */
[----:B0-----:R-:W-:Y:S01]  /*1310*/  IADD3 R6, P1, PT, R6, 0x4, RZ ;  /* 0x0000000406067810 */ /* 0x001fe20007f3e0ff */
[----:B------:R-:W-:Y:S01]  /*1320*/  UISETP.NE.U32.AND UP0, UPT, UR7, URZ, UPT ;  /* 0x000000ff0700728c */ /* 0x000fe2000bf05070 */
[----:B-1----:R-:W-:-:S03]  /*1330*/  IMAD.X R5, RZ, RZ, R5, P0 ;  /* 0x000000ffff057224 */ /* 0x002fc600000e0605 */
[----:B------:R-:W-:Y:S01]  /*1340*/  UISETP.NE.AND.EX UP0, UPT, UR4, URZ, UPT, UP0 ;  /* 0x000000ff0400728c */ /* 0x000fe2000bf05300 */
[----:B------:R-:W-:Y:S01]  /*1350*/  IADD3.X R9, PT, PT, RZ, R9, RZ, P1, !PT ;  /* 0x00000009ff097210 */ /* 0x000fe20000ffe4ff */
[----:B--2---:R-:W-:-:S07]  /*1360*/  FFMA R12, R7, R4, R12 ;  /* 0x00000004070c7223 */ /* 0x004fce000000000c */
[----:B------:R-:W-:Y:S05]  /*1370*/  BRA.U UP0, `(.L_x_262) ;  /* 0xfffffffd00c87547 */ /* 0x000fea000b83ffff */
.L_x_257:
[----:B------:R-:W-:Y:S01]  /*1380*/  MOV R5, R11 ;  /* 0x0000000b00057202 */ /* 0x000fe20000000f00 */
[----:B------:R-:W-:Y:S01]  /*1390*/  IMAD R3, R3, R13, RZ ;  /* 0x0000000d03037224 */ /* 0x000fe200078e02ff */
[----:B------:R-:W0:Y:S01]  /*13a0*/  LDCU.64 UR4, c[0x0][0x390] ;  /* 0x00007200ff0477ac */ /* 0x000e220008000a00 */
[----:B------:R-:W-:Y:S01]  /*13b0*/  IMAD.MOV.U32 R4, RZ, RZ, R0 ;  /* 0x000000ffff047224 */ /* 0x000fe200078e0000 */
[----:B------:R-:W-:Y:S01]  /*13c0*/  MOV R11, R17 ;  /* 0x00000011000b7202 */ /* 0x000fe20000000f00 */
[C---:B------:R-:W-:Y:S02]  /*13d0*/  IMAD R3, R2.reuse, R15, R3 ;  /* 0x0000000f02037224 */ /* 0x040fe400078e0203 */
[----:B------:R-:W-:-:S04]  /*13e0*/  IMAD.WIDE.U32 R4, R2, R13, R4 ;  /* 0x0000000d02047225 */ /* 0x000fc800078e0004 */
[----:B------:R-:W-:Y:S02]  /*13f0*/  IMAD.IADD R0, R5, 0x1, R3 ;  /* 0x0000000105007824 */ /* 0x000fe400078e0203 */
[----:B------:R-:W-:-:S04]  /*1400*/  IMAD.WIDE.U32 R6, R4, UR14, R10 ;  /* 0x0000000e04067c25 */ /* 0x000fc8000f8e000a */
[----:B------:R-:W-:Y:S01]  /*1410*/  IMAD R3, R0, UR14, RZ ;  /* 0x0000000e00037c24 */ /* 0x000fe2000f8e02ff */
[----:B0-----:R-:W-:-:S03]  /*1420*/  LEA R2, P0, R6, UR4, 0x2 ;  /* 0x0000000406027c11 */ /* 0x001fc6000f8010ff */
[----:B------:R-:W-:-:S04]  /*1430*/  IMAD R3, R4, UR15, R3 ;  /* 0x0000000f04037c24 */ /* 0x000fc8000f8e0203 */
[----:B------:R-:W-:-:S05]  /*1440*/  IMAD.IADD R3, R7, 0x1, R3 ;  /* 0x0000000107037824 */ /* 0x000fca00078e0203 */
[----:B------:R-:W-:-:S05]  /*1450*/  LEA.HI.X R3, R6, UR5, R3, 0x2, P0 ;  /* 0x0000000506037c11 */ /* 0x000fca00080f1403 */
[----:B------:R-:W2:Y:S02]  /*1460*/  LDG.E R5, desc[UR10][R2.64] ;  /* 0x0000000a02057981 */ /* 0x000ea4000c1e1900 */
[----:B--2---:R-:W-:-:S05]  /*1470*/  FADD R5, R5, R12 ;  /* 0x0000000c05057221 */ /* 0x004fca0000000000 */
[----:B------:R-:W-:Y:S01]  /*1480*/  STG.E desc[UR10][R2.64], R5 ;  /* 0x0000000502007986 */ /* 0x000fe2000c10190a */
[----:B------:R-:W-:Y:S05]  /*1490*/  EXIT ;  /* 0x000000000000794d */ /* 0x000fea0003800000 */
        .weak           $__internal_2_$__cuda_sm20_div_s64
        .type           $__internal_2_$__cuda_sm20_div_s64,@function
        .size           $__internal_2_$__cuda_sm20_div_s64,(.L_x_600 - $__internal_2_$__cuda_sm20_div_s64)
$__internal_2_$__cuda_sm20_div_s64:
[-C--:B------:R-:W-:Y:S02]  /*14a0*/  IADD3 R4, P1, PT, RZ, -R7.reuse, RZ ;  /* 0x80000007ff047210 */ /* 0x080fe40007f3e0ff */
[----:B------:R-:W-:Y:S02]  /*14b0*/  ISETP.GE.AND P0, PT, R6, RZ, PT ;  /* 0x000000ff0600720c */ /* 0x000fe40003f06270 */
[-C--:B------:R-:W-:Y:S02]  /*14c0*/  IADD3.X R5, PT, PT, RZ, ~R6.reuse, RZ, P1, !PT ;  /* 0x80000006ff057210 */ /* 0x080fe40000ffe4ff */
[----:B------:R-:W-:Y:S02]  /*14d0*/  SEL R4, R4, R7, !P0 ;  /* 0x0000000704047207 */ /* 0x000fe40004000000 */
[----:B------:R-:W-:Y:S02]  /*14e0*/  SEL R5, R5, R6, !P0 ;  /* 0x0000000605057207 */ /* 0x000fe40004000000 */
[----:B------:R-:W-:-:S02]  /*14f0*/  ISETP.GE.AND P3, PT, R9, RZ, PT ;  /* 0x000000ff0900720c */ /* 0x000fc40003f66270 */
[----:B------:R-:W0:Y:S08]  /*1500*/  I2F.U64.RP R16, R4 ;  /* 0x0000000400107312 */ /* 0x000e300000309000 */
[----:B0-----:R-:W0:Y:S02]  /*1510*/  MUFU.RCP R16, R16 ;  /* 0x0000001000107308 */ /* 0x001e240000001000 */
[----:B0-----:R-:W-:-:S06]  /*1520*/  VIADD R12, R16, 0x1ffffffe ;  /* 0x1ffffffe100c7836 */ /* 0x001fcc0000000000 */
[----:B------:R-:W0:Y:S02]  /*1530*/  F2I.U64.TRUNC R12, R12 ;  /* 0x0000000c000c7311 */ /* 0x000e24000020d800 */
[----:B0-----:R-:W-:-:S04]  /*1540*/  IMAD.WIDE.U32 R14, R12, R4, RZ ;  /* 0x000000040c0e7225 */ /* 0x001fc800078e00ff */
[----:B------:R-:W-:Y:S01]  /*1550*/  IMAD R15, R12, R5, R15 ;  /* 0x000000050c0f7224 */ /* 0x000fe200078e020f */
[----:B------:R-:W-:-:S03]  /*1560*/  IADD3 R19, P0, PT, RZ, -R14, RZ ;  /* 0x8000000eff137210 */ /* 0x000fc60007f1e0ff */
[----:B------:R-:W-:Y:S02]  /*1570*/  IMAD R15, R13, R4, R15 ;  /* 0x000000040d0f7224 */ /* 0x000fe400078e020f */
[----:B------:R-:W-:-:S03]  /*1580*/  IMAD.HI.U32 R14, R12, R19, RZ ;  /* 0x000000130c0e7227 */ /* 0x000fc600078e00ff */
[----:B------:R-:W-:Y:S01]  /*1590*/  IADD3.X R21, PT, PT, RZ, ~R15, RZ, P0, !PT ;  /* 0x8000000fff157210 */ /* 0x000fe200007fe4ff */
[----:B------:R-:W-:-:S04]  /*15a0*/  IMAD.MOV.U32 R15, RZ, RZ, R12 ;  /* 0x000000ffff0f7224 */ /* 0x000fc800078e000c */
[----:B------:R-:W-:-:S04]  /*15b0*/  IMAD.WIDE.U32 R14, P0, R12, R21, R14 ;  /* 0x000000150c0e7225 */ /* 0x000fc8000780000e */
[C---:B------:R-:W-:Y:S02]  /*15c0*/  IMAD R23, R13.reuse, R21, RZ ;  /* 0x000000150d177224 */ /* 0x040fe400078e02ff */
[----:B------:R-:W-:-:S04]  /*15d0*/  IMAD.HI.U32 R14, P1, R13, R19, R14 ;  /* 0x000000130d0e7227 */ /* 0x000fc8000782000e */
[----:B------:R-:W-:Y:S01]  /*15e0*/  IMAD.HI.U32 R19, R13, R21, RZ ;  /* 0x000000150d137227 */ /* 0x000fe200078e00ff */
[----:B------:R-:W-:-:S04]  /*15f0*/  IADD3 R15, P2, PT, R23, R14, RZ ;  /* 0x0000000e170f7210 */ /* 0x000fc80007f5e0ff */
[----:B------:R-:W-:Y:S01]  /*1600*/  IADD3.X R19, PT, PT, R19, R13, RZ, P0, !PT ;  /* 0x0000000d13137210 */ /* 0x000fe200007fe4ff */
[----:B------:R-:W-:-:S03]  /*1610*/  IMAD.WIDE.U32 R12, R15, R4, RZ ;  /* 0x000000040f0c7225 */ /* 0x000fc600078e00ff */
[----:B------:R-:W-:Y:S01]  /*1620*/  IADD3.X R19, PT, PT, RZ, RZ, R19, P2, P1 ;  /* 0x000000ffff137210 */ /* 0x000fe200017e2413 */
[----:B------:R-:W-:Y:S01]  /*1630*/  IMAD R13, R15, R5, R13 ;  /* 0x000000050f0d7224 */ /* 0x000fe200078e020d */
[----:B------:R-:W-:-:S03]  /*1640*/  IADD3 R21, P0, PT, RZ, -R12, RZ ;  /* 0x8000000cff157210 */ /* 0x000fc60007f1e0ff */
[----:B------:R-:W-:Y:S02]  /*1650*/  IMAD R13, R19, R4, R13 ;  /* 0x00000004130d7224 */ /* 0x000fe400078e020d */
[----:B------:R-:W-:-:S04]  /*1660*/  IMAD.HI.U32 R14, R15, R21, RZ ;  /* 0x000000150f0e7227 */ /* 0x000fc800078e00ff */
[----:B------:R-:W-:Y:S01]  /*1670*/  IMAD.X R12, RZ, RZ, ~R13, P0 ;  /* 0x000000ffff0c7224 */ /* 0x000fe200000e0e0d */
[----:B------:R-:W-:-:S03]  /*1680*/  IADD3 R13, P4, PT, RZ, -R8, RZ ;  /* 0x80000008ff0d7210 */ /* 0x000fc60007f9e0ff */
[----:B------:R-:W-:Y:S01]  /*1690*/  IMAD.WIDE.U32 R14, P0, R15, R12, R14 ;  /* 0x0000000c0f0e7225 */ /* 0x000fe2000780000e */
[----:B------:R-:W-:-:S03]  /*16a0*/  IADD3.X R16, PT, PT, RZ, ~R9, RZ, P4, !PT ;  /* 0x80000009ff107210 */ /* 0x000fc600027fe4ff */
[----:B------:R-:W-:Y:S01]  /*16b0*/  IMAD.HI.U32 R14, P1, R19, R21, R14 ;  /* 0x00000015130e7227 */ /* 0x000fe2000782000e */
[----:B------:R-:W-:-:S03]  /*16c0*/  SEL R15, R13, R8, !P3 ;  /* 0x000000080d0f7207 */ /* 0x000fc60005800000 */
[----:B------:R-:W-:Y:S02]  /*16d0*/  HFMA2 R13, -RZ, RZ, 0, 0 ;  /* 0x00000000ff0d7431 */ /* 0x000fe400000001ff */
[CC--:B------:R-:W-:Y:S02]  /*16e0*/  IMAD R21, R19.reuse, R12.reuse, RZ ;  /* 0x0000000c13157224 */ /* 0x0c0fe400078e02ff */
[----:B------:R-:W-:-:S03]  /*16f0*/  IMAD.HI.U32 R8, R19, R12, RZ ;  /* 0x0000000c13087227 */ /* 0x000fc600078e00ff */
[----:B------:R-:W-:Y:S01]  /*1700*/  IADD3 R14, P2, PT, R21, R14, RZ ;  /* 0x0000000e150e7210 */ /* 0x000fe20007f5e0ff */
[----:B------:R-:W-:Y:S01]  /*1710*/  IMAD.X R8, R8, 0x1, R19, P0 ;  /* 0x0000000108087824 */ /* 0x000fe200000e0613 */
[----:B------:R-:W-:-:S03]  /*1720*/  SEL R19, R16, R9, !P3 ;  /* 0x0000000910137207 */ /* 0x000fc60005800000 */
[----:B------:R-:W-:Y:S01]  /*1730*/  IMAD.HI.U32 R12, R14, R15, RZ ;  /* 0x0000000f0e0c7227 */ /* 0x000fe200078e00ff */
[----:B------:R-:W-:-:S03]  /*1740*/  IADD3.X R8, PT, PT, RZ, RZ, R8, P2, P1 ;  /* 0x000000ffff087210 */ /* 0x000fc600017e2408 */
[----:B------:R-:W-:-:S04]  /*1750*/  IMAD.WIDE.U32 R12, R14, R19, R12 ;  /* 0x000000130e0c7225 */ /* 0x000fc800078e000c */
[C---:B------:R-:W-:Y:S02]  /*1760*/  IMAD R21, R8.reuse, R19, RZ ;  /* 0x0000001308157224 */ /* 0x040fe400078e02ff */
[----:B------:R-:W-:-:S04]  /*1770*/  IMAD.HI.U32 R12, P0, R8, R15, R12 ;  /* 0x0000000f080c7227 */ /* 0x000fc8000780000c */
[----:B------:R-:W-:Y:S01]  /*1780*/  IMAD.HI.U32 R8, R8, R19, RZ ;  /* 0x0000001308087227 */ /* 0x000fe200078e00ff */
[----:B------:R-:W-:-:S03]  /*1790*/  IADD3 R21, P1, PT, R21, R12, RZ ;  /* 0x0000000c15157210 */ /* 0x000fc60007f3e0ff */
[----:B------:R-:W-:Y:S02]  /*17a0*/  IMAD.X R8, RZ, RZ, R8, P0 ;  /* 0x000000ffff087224 */ /* 0x000fe400000e0608 */
[----:B------:R-:W-:-:S03]  /*17b0*/  IMAD.WIDE.U32 R12, R21, R4, RZ ;  /* 0x00000004150c7225 */ /* 0x000fc600078e00ff */
[----:B------:R-:W-:Y:S01]  /*17c0*/  IADD3.X R23, PT, PT, RZ, R8, RZ, P1, !PT ;  /* 0x00000008ff177210 */ /* 0x000fe20000ffe4ff */
        /* <DEDUP_REMOVED lines=8> */
[----:B------:R-:W-:Y:S01]  /*1850*/  IADD3.X R15, PT, PT, R19, ~R5, RZ, P1, !PT ;  /* 0x80000005130f7210 */ /* 0x000fe20000ffe4ff */
[----:B------:R-:W-:Y:S01]  /*1860*/  IMAD.X R12, RZ, RZ, R23, P2 ;  /* 0x000000ffff0c7224 */ /* 0x000fe200010e0617 */
[----:B------:R-:W-:Y:S02]  /*1870*/  SEL R13, R13, R25, P0 ;  /* 0x000000190d0d7207 */ /* 0x000fe40000000000 */
[----:B------:R-:W-:-:S02]  /*1880*/  SEL R15, R15, R19, P0 ;  /* 0x000000130f0f7207 */ /* 0x000fc40000000000 */
[----:B------:R-:W-:Y:S02]  /*1890*/  SEL R21, R8, R21, P0 ;  /* 0x0000001508157207 */ /* 0x000fe40000000000 */
[----:B------:R-:W-:Y:S02]  /*18a0*/  ISETP.GE.U32.AND P1, PT, R13, R4, PT ;  /* 0x000000040d00720c */ /* 0x000fe40003f26070 */
[----:B------:R-:W-:Y:S02]  /*18b0*/  SEL R8, R12, R23, P0 ;  /* 0x000000170c087207 */ /* 0x000fe40000000000 */
[----:B------:R-:W-:Y:S02]  /*18c0*/  IADD3 R4, P2, PT, R21, 0x1, RZ ;  /* 0x0000000115047810 */ /* 0x000fe40007f5e0ff */
[----:B------:R-:W-:Y:S02]  /*18d0*/  ISETP.GE.U32.AND.EX P0, PT, R15, R5, PT, P1 ;  /* 0x000000050f00720c */ /* 0x000fe40003f06110 */
[----:B------:R-:W-:-:S02]  /*18e0*/  IADD3.X R5, PT, PT, RZ, R8, RZ, P2, !PT ;  /* 0x00000008ff057210 */ /* 0x000fc400017fe4ff */
[----:B------:R-:W-:Y:S02]  /*18f0*/  SEL R4, R4, R21, P0 ;  /* 0x0000001504047207 */ /* 0x000fe40000000000 */
[----:B------:R-:W-:Y:S02]  /*1900*/  LOP3.LUT R12, R6, R9, RZ, 0x3c, !PT ;  /* 0x00000009060c7212 */ /* 0x000fe400078e3cff */
[----:B------:R-:W-:Y:S02]  /*1910*/  SEL R5, R5, R8, P0 ;  /* 0x0000000805057207 */ /* 0x000fe40000000000 */
[----:B------:R-:W-:Y:S02]  /*1920*/  IADD3 R9, P2, PT, RZ, -R4, RZ ;  /* 0x80000004ff097210 */ /* 0x000fe40007f5e0ff */
[----:B------:R-:W-:Y:S01]  /*1930*/  ISETP.NE.U32.AND P0, PT, R7, RZ, PT ;  /* 0x000000ff0700720c */ /* 0x000fe20003f05070 */
[----:B------:R-:W-:Y:S01]  /*1940*/  IMAD.MOV.U32 R7, RZ, RZ, 0x0 ;  /* 0x00000000ff077424 */ /* 0x000fe200078e00ff */
[----:B------:R-:W-:Y:S01]  /*1950*/  ISETP.GE.AND P1, PT, R12, RZ, PT ;  /* 0x000000ff0c00720c */ /* 0x000fe20003f26270 */
[----:B------:R-:W-:Y:S01]  /*1960*/  IMAD.X R8, RZ, RZ, ~R5, P2 ;  /* 0x000000ffff087224 */ /* 0x000fe200010e0e05 */
[----:B------:R-:W-:-:S02]  /*1970*/  ISETP.NE.AND.EX P0, PT, R6, RZ, PT, P0 ;  /* 0x000000ff0600720c */ /* 0x000fc40003f05300 */
[----:B------:R-:W-:Y:S02]  /*1980*/  MOV R6, R0 ;  /* 0x0000000000067202 */ /* 0x000fe40000000f00 */
[----:B------:R-:W-:Y:S02]  /*1990*/  SEL R4, R9, R4, !P1 ;  /* 0x0000000409047207 */ /* 0x000fe40004800000 */
[----:B------:R-:W-:Y:S02]  /*19a0*/  SEL R5, R8, R5, !P1 ;  /* 0x0000000508057207 */ /* 0x000fe40004800000 */
[----:B------:R-:W-:Y:S02]  /*19b0*/  SEL R4, R4, 0xffffffff, P0 ;  /* 0xffffffff04047807 */ /* 0x000fe40000000000 */
[----:B------:R-:W-:Y:S01]  /*19c0*/  SEL R5, R5, 0xffffffff, P0 ;  /* 0xffffffff05057807 */ /* 0x000fe20000000000 */
[----:B------:R-:W-:Y:S06]  /*19d0*/  RET.REL.NODEC R6 `(_Z16ddA_y_bwd_kernelPKfS0_Pfllll) ;  /* 0xffffffe406887950 */ /* 0x000fec0003c3ffff */
.L_x_263:
        /* <DEDUP_REMOVED lines=10> */
.L_x_600:


//--------------------- .text._Z31chunk_scan_bwd_dC_dstate_kernelPKfS0_S0_S0_S0_PfS1_llllllll --------------------------
	.section	.text._Z31chunk_scan_bwd_dC_dstate_kernelPKfS0_S0_S0_S0_PfS1_llllllll,"ax",@progbits
	.align	128
        .global         _Z31chunk_scan_bwd_dC_dstate_kernelPKfS0_S0_S0_S0_PfS1_llllllll
        .type           _Z31chunk_scan_bwd_dC_dstate_kernelPKfS0_S0_S0_S0_PfS1_llllllll,@function
        .size           _Z31chunk_scan_bwd_dC_dstate_kernelPKfS0_S0_S0_S0_PfS1_llllllll,(.L_x_601 - _Z31chunk_scan_bwd_dC_dstate_kernelPKfS0_S0_S0_S0_PfS1_llllllll)
        .other          _Z31chunk_scan_bwd_dC_dstate_kernelPKfS0_S0_S0_S0_PfS1_llllllll,@"STO_CUDA_ENTRY STV_DEFAULT"
_Z31chunk_scan_bwd_dC_dstate_kernelPKfS0_S0_S0_S0_PfS1_llllllll:
.text._Z31chunk_scan_bwd_dC_dstate_kernelPKfS0_S0_S0_S0_PfS1_llllllll:
        /* <DEDUP_REMOVED lines=8> */
[----:B------:R-:W4:Y:S01]  /*0080*/  S2UR UR8, SR_CTAID.Z ;  /* 0x00000000000879c3 */ /* 0x000f220000002700 */
[----:B------:R-:W2:Y:S07]  /*0090*/  LDCU UR6, c[0x0][0x388] ;  /* 0x00007100ff0677ac */ /* 0x000eae0008000800 */
[----:B------:R-:W4:Y:S01]  /*00a0*/  LDC.64 R2, c[0x0][0x3b8] ;  /* 0x0000ee00ff027b82 */ /* 0x000f220000000a00 */
[----:B-1----:R-:W-:Y:S01]  /*00b0*/  USHF.L.U32 UR9, UR9, 0x6, URZ ;  /* 0x0000000609097899 */ /* 0x002fe200080006ff */
[----:B--2---:R-:W-:-:S05]  /*00c0*/  MOV R36, UR6 ;  /* 0x0000000600247c02 */ /* 0x004fca0008000f00 */
[----:B0-----:R-:W-:Y:S02]  /*00d0*/  LEA R65, R82, UR9, 0x2 ;  /* 0x0000000952417c11 */ /* 0x001fe4000f8e10ff */
[----:B---3--:R-:W-:Y:S02]  /*00e0*/  SHF.L.U32 R86, R73, 0x2, RZ ;  /* 0x0000000249567819 */ /* 0x008fe400000006ff */
[----:B------:R-:W-:-:S03]  /*00f0*/  ISETP.GE.U32.AND P0, PT, R65, UR10, PT ;  /* 0x0000000a41007c0c */ /* 0x000fc6000bf06070 */
        /* <DEDUP_REMOVED lines=8> */
[----:B------:R-:W0:Y:S01]  /*0180*/  LDCU.64 UR4, c[0x0][0x3e0] ;  /* 0x00007c00ff0477ac */ /* 0x000e220008000a00 */
[----:B------:R-:W-:-:S06]  /*0190*/  UIMAD.WIDE.U32 UR6, UR8, UR10, URZ ;  /* 0x0000000a080672a5 */ /* 0x000fcc000f8e00ff */
[----:B------:R-:W1:Y:S01]  /*01a0*/  LDC R57, c[0x0][0x38c] ;  /* 0x0000e300ff397b82 */ /* 0x000e620000000800 */
[----:B------:R-:W-:Y:S01]  /*01b0*/  UIMAD UR11, UR8, UR11, UR7 ;  /* 0x0000000b080b72a4 */ /* 0x000fe2000f8e0207 */
[C---:B0-----:R-:W-:Y:S02]  /*01c0*/  IMAD R0, R32.reuse, UR5, RZ ;  /* 0x0000000520007c24 */ /* 0x041fe4000f8e02ff */
[----:B------:R-:W-:-:S04]  /*01d0*/  IMAD.WIDE.U32 R2, R32, UR4, RZ ;  /* 0x0000000420027c25 */ /* 0x000fc8000f8e00ff */
[----:B------:R-:W-:-:S05]  /*01e0*/  IMAD R33, R33, UR4, R0 ;  /* 0x0000000421217c24 */ /* 0x000fca000f8e0200 */
[----:B------:R-:W-:-:S04]  /*01f0*/  IADD3 R33, PT, PT, R3, R33, RZ ;  /* 0x0000002103217210 */ /* 0x000fc80007ffe0ff */
[----:B------:R-:W-:-:S13]  /*0200*/  ISETP.NE.U32.AND P0, PT, R33, RZ, PT ;  /* 0x000000ff2100720c */ /* 0x000fda0003f05070 */
[----:B-1----:R-:W-:Y:S05]  /*0210*/  @P0 BRA `(.L_x_264) ;  /* 0x0000000000500947 */ /* 0x002fea0003800000 */
[----:B------:R-:W0:Y:S01]  /*0220*/  I2F.U32.RP R0, R2 ;  /* 0x0000000200007306 */ /* 0x000e220000209000 */
[----:B------:R-:W-:Y:S01]  /*0230*/  ISETP.NE.U32.AND P2, PT, R2, RZ, PT ;  /* 0x000000ff0200720c */ /* 0x000fe20003f45070 */
[----:B------:R-:W-:-:S06]  /*0240*/  HFMA2 R79, -RZ, RZ, 0, 0 ;  /* 0x00000000ff4f7431 */ /* 0x000fcc00000001ff */
[----:B0-----:R-:W0:Y:S02]  /*0250*/  MUFU.RCP R0, R0 ;  /* 0x0000000000007308 */ /* 0x001e240000001000 */
[----:B0-----:R-:W-:-:S06]  /*0260*/  IADD3 R4, PT, PT, R0, 0xffffffe, RZ ;  /* 0x0ffffffe00047810 */ /* 0x001fcc0007ffe0ff */
[----:B------:R0:W1:Y:S02]  /*0270*/  F2I.FTZ.U32.TRUNC.NTZ R5, R4 ;  /* 0x0000000400057305 */ /* 0x000064000021f000 */
[----:B0-----:R-:W-:Y:S02]  /*0280*/  MOV R4, RZ ;  /* 0x000000ff00047202 */ /* 0x001fe40000000f00 */
[----:B-1----:R-:W-:-:S05]  /*0290*/  IADD3 R7, PT, PT, RZ, -R5, RZ ;  /* 0x80000005ff077210 */ /* 0x002fca0007ffe0ff */
[----:B------:R-:W-:-:S04]  /*02a0*/  IMAD R7, R7, R2, RZ ;  /* 0x0000000207077224 */ /* 0x000fc800078e02ff */
[----:B------:R-:W-:-:S06]  /*02b0*/  IMAD.HI.U32 R5, R5, R7, R4 ;  /* 0x0000000705057227 */ /* 0x000fcc00078e0004 */
[----:B------:R-:W-:-:S05]  /*02c0*/  IMAD.HI.U32 R78, R5, UR8, RZ ;  /* 0x00000008054e7c27 */ /* 0x000fca000f8e00ff */
[----:B------:R-:W-:-:S05]  /*02d0*/  IADD3 R5, PT, PT, -R78, RZ, RZ ;  /* 0x000000ff4e057210 */ /* 0x000fca0007ffe1ff */
[----:B------:R-:W-:-:S05]  /*02e0*/  IMAD R5, R2, R5, UR8 ;  /* 0x0000000802057e24 */ /* 0x000fca000f8e0205 */
[----:B------:R-:W-:-:S13]  /*02f0*/  ISETP.GE.U32.AND P0, PT, R5, R2, PT ;  /* 0x000000020500720c */ /* 0x000fda0003f06070 */
[-C--:B------:R-:W-:Y:S02]  /*0300*/  @P0 IADD3 R5, PT, PT, R5, -R2.reuse, RZ ;  /* 0x8000000205050210 */ /* 0x080fe40007ffe0ff */
[----:B------:R-:W-:Y:S02]  /*0310*/  @P0 IADD3 R78, PT, PT, R78, 0x1, RZ ;  /* 0x000000014e4e0810 */ /* 0x000fe40007ffe0ff */
[----:B------:R-:W-:-:S13]  /*0320*/  ISETP.GE.U32.AND P1, PT, R5, R2, PT ;  /* 0x000000020500720c */ /* 0x000fda0003f26070 */
[----:B------:R-:W-:Y:S02]  /*0330*/  @P1 IADD3 R78, PT, PT, R78, 0x1, RZ ;  /* 0x000000014e4e1810 */ /* 0x000fe40007ffe0ff */
[----:B------:R-:W-:Y:S01]  /*0340*/  @!P2 LOP3.LUT R78, RZ, R2, RZ, 0x33, !PT ;  /* 0x00000002ff4ea212 */ /* 0x000fe200078e33ff */
[----:B------:R-:W-:Y:S06]  /*0350*/  BRA `(.L_x_265) ;  /* 0x00000000001c7947 */ /* 0x000fec0003800000 */
.L_x_264:
[----:B------:R-:W-:Y:S02]  /*0360*/  MOV R32, UR8 ;  /* 0x0000000800207c02 */ /* 0x000fe40008000f00 */
[----:B------:R-:W-:Y:S02]  /*0370*/  MOV R35, RZ ;  /* 0x000000ff00237202 */ /* 0x000fe40000000f00 */
[----:B------:R-:W-:Y:S02]  /*0380*/  MOV R40, R2 ;  /* 0x0000000200287202 */ /* 0x000fe40000000f00 */
[----:B------:R-:W-:-:S07]  /*0390*/  MOV R34, 0x3b0 ;  /* 0x000003b000227802 */ /* 0x000fce0000000f00 */
[----:B------:R-:W-:Y:S05]  /*03a0*/  CALL.REL.NOINC `($__internal_3_$__cuda_sm20_div_s64) ;  /* 0x00000070006c7944 */ /* 0x000fea0003c00000 */
[----:B------:R-:W-:Y:S02]  /*03b0*/  MOV R78, R26 ;  /* 0x0000001a004e7202 */ /* 0x000fe40000000f00 */
[----:B------:R-:W-:-:S07]  /*03c0*/  MOV R79, R27 ;  /* 0x0000001b004f7202 */ /* 0x000fce0000000f00 */
.L_x_265:
[----:B------:R-:W-:Y:S01]  /*03d0*/  IADD3 R7, P0, PT, RZ, -R2, RZ ;  /* 0x80000002ff077210 */ /* 0x000fe20007f1e0ff */
[----:B------:R-:W0:Y:S01]  /*03e0*/  LDCU UR10, c[0x0][0x3e4] ;  /* 0x00007c80ff0a77ac */ /* 0x000e220008000800 */
[----:B------:R-:W-:Y:S02]  /*03f0*/  BSSY.RECONVERGENT B0, `(.L_x_266) ;  /* 0x0000029000007945 */ /* 0x000fe40003800200 */
[----:B------:R-:W-:Y:S01]  /*0400*/  IADD3.X R5, PT, PT, RZ, ~R33, RZ, P0, !PT ;  /* 0x80000021ff057210 */ /* 0x000fe200007fe4ff */
[----:B------:R-:W-:Y:S01]  /*0410*/  UMOV UR4, UR8 ;  /* 0x0000000800047c82 */ /* 0x000fe20008000000 */
        /* <DEDUP_REMOVED lines=9> */
[----:B------:R-:W-:Y:S01]  /*04b0*/  MOV R85, RZ ;  /* 0x000000ff00557202 */ /* 0x000fe20000000f00 */
[----:B0-----:R-:W0:Y:S01]  /*04c0*/  I2F.U32.RP R0, UR4 ;  /* 0x0000000400007d06 */ /* 0x001e220008209000 */
[----:B------:R-:W-:-:S07]  /*04d0*/  ISETP.NE.U32.AND P2, PT, RZ, UR4, PT ;  /* 0x00000004ff007c0c */ /* 0x000fce000bf45070 */
[----:B0-----:R-:W0:Y:S02]  /*04e0*/  MUFU.RCP R0, R0 ;  /* 0x0000000000007308 */ /* 0x001e240000001000 */
[----:B0-----:R-:W-:-:S06]  /*04f0*/  IADD3 R4, PT, PT, R0, 0xffffffe, RZ ;  /* 0x0ffffffe00047810 */ /* 0x001fcc0007ffe0ff */
        /* <DEDUP_REMOVED lines=15> */
.L_x_267:
[----:B------:R-:W0:Y:S01]  /*05f0*/  LDCU.64 UR4, c[0x0][0x3e0] ;  /* 0x00007c00ff0477ac */ /* 0x000e220008000a00 */
[----:B------:R-:W-:Y:S02]  /*0600*/  MOV R32, R2 ;  /* 0x0000000200207202 */ /* 0x000fe40000000f00 */
[----:B------:R-:W-:Y:S02]  /*0610*/  MOV R35, R75 ;  /* 0x0000004b00237202 */ /* 0x000fe40000000f00 */
[----:B------:R-:W-:Y:S02]  /*0620*/  MOV R34, 0x660 ;  /* 0x0000066000227802 */ /* 0x000fe40000000f00 */
[----:B0-----:R-:W-:Y:S02]  /*0630*/  MOV R40, UR4 ;  /* 0x0000000400287c02 */ /* 0x001fe40008000f00 */
[----:B------:R-:W-:-:S07]  /*0640*/  MOV R33, UR5 ;  /* 0x0000000500217c02 */ /* 0x000fce0008000f00 */
[----:B------:R-:W-:Y:S05]  /*0650*/  CALL.REL.NOINC `($__internal_3_$__cuda_sm20_div_s64) ;  /* 0x0000006c00c07944 */ /* 0x000fea0003c00000 */
[----:B------:R-:W-:Y:S02]  /*0660*/  MOV R84, R26 ;  /* 0x0000001a00547202 */ /* 0x000fe40000000f00 */
[----:B------:R-:W-:-:S07]  /*0670*/  MOV R85, R27 ;  /* 0x0000001b00557202 */ /* 0x000fce0000000f00 */
.L_x_268:
[----:B------:R-:W-:Y:S05]  /*0680*/  BSYNC.RECONVERGENT B0 ;  /* 0x0000000000007941 */ /* 0x000fea0003800200 */
.L_x_266:
[----:B------:R-:W0:Y:S01]  /*0690*/  LDCU.64 UR12, c[0x0][0x3e0] ;  /* 0x00007c00ff0c77ac */ /* 0x000e220008000a00 */
[----:B------:R-:W-:Y:S02]  /*06a0*/  IADD3 R3, P0, PT, RZ, -R84, RZ ;  /* 0x80000054ff037210 */ /* 0x000fe40007f1e0ff */
[----:B------:R-:W-:Y:S01]  /*06b0*/  MOV R74, R2 ;  /* 0x00000002004a7202 */ /* 0x000fe20000000f00 */
[----:B------:R-:W1:Y:S01]  /*06c0*/  LDCU UR4, c[0x0][0x3ec] ;  /* 0x00007d80ff0477ac */ /* 0x000e620008000800 */
[----:B------:R-:W-:-:S05]  /*06d0*/  IADD3.X R0, PT, PT, RZ, ~R85, RZ, P0, !PT ;  /* 0x80000055ff007210 */ /* 0x000fca00007fe4ff */
[----:B0-----:R-:W-:Y:S02]  /*06e0*/  IMAD R0, R0, UR12, RZ ;  /* 0x0000000c00007c24 */ /* 0x001fe4000f8e02ff */
[----:B------:R-:W-:Y:S01]  /*06f0*/  IMAD.WIDE.U32 R74, R3, UR12, R74 ;  /* 0x0000000c034a7c25 */ /* 0x000fe2000f8e004a */
[----:B-1----:R-:W-:-:S03]  /*0700*/  ULOP3.LUT UR4, UR4, UR13, URZ, 0xfc, !UPT ;  /* 0x0000000d04047292 */ /* 0x002fc6000f8efcff */
[----:B------:R-:W-:Y:S01]  /*0710*/  IMAD R3, R3, UR13, R0 ;  /* 0x0000000d03037c24 */ /* 0x000fe2000f8e0200 */
[----:B------:R-:W-:-:S04]  /*0720*/  UISETP.NE.U32.AND UP0, UPT, UR4, URZ, UPT ;  /* 0x000000ff0400728c */ /* 0x000fc8000bf05070 */
[----:B------:R-:W-:-:S05]  /*0730*/  IADD3 R16, PT, PT, R75, R3, RZ ;  /* 0x000000034b107210 */ /* 0x000fca0007ffe0ff */
[----:B------:R-:W-:Y:S05]  /*0740*/  BRA.U UP0, `(.L_x_269) ;  /* 0x0000000100547547 */ /* 0x000fea000b800000 */
[----:B------:R-:W0:Y:S01]  /*0750*/  I2F.U32.RP R4, UR12 ;  /* 0x0000000c00047d06 */ /* 0x000e220008209000 */
[----:B------:R-:W1:Y:S01]  /*0760*/  LDC R0, c[0x0][0x3e8] ;  /* 0x0000fa00ff007b82 */ /* 0x000e620000000800 */
[----:B------:R-:W-:Y:S02]  /*0770*/  ISETP.NE.U32.AND P2, PT, RZ, UR12, PT ;  /* 0x0000000cff007c0c */ /* 0x000fe4000bf45070 */
[----:B------:R-:W-:-:S04]  /*0780*/  MOV R77, RZ ;  /* 0x000000ff004d7202 */ /* 0x000fc80000000f00 */
[----:B0-----:R-:W0:Y:S02]  /*0790*/  MUFU.RCP R4, R4 ;  /* 0x0000000400047308 */ /* 0x001e240000001000 */
[----:B0-----:R-:W-:-:S06]  /*07a0*/  IADD3 R2, PT, PT, R4, 0xffffffe, RZ ;  /* 0x0ffffffe04027810 */ /* 0x001fcc0007ffe0ff */
[----:B------:R0:W2:Y:S02]  /*07b0*/  F2I.FTZ.U32.TRUNC.NTZ R3, R2 ;  /* 0x0000000200037305 */ /* 0x0000a4000021f000 */
[----:B0-----:R-:W-:Y:S01]  /*07c0*/  HFMA2 R2, -RZ, RZ, 0, 0 ;  /* 0x00000000ff027431 */ /* 0x001fe200000001ff */
[----:B--2---:R-:W-:-:S05]  /*07d0*/  IADD3 R5, PT, PT, RZ, -R3, RZ ;  /* 0x80000003ff057210 */ /* 0x004fca0007ffe0ff */
[----:B------:R-:W-:-:S04]  /*07e0*/  IMAD R5, R5, UR12, RZ ;  /* 0x0000000c05057c24 */ /* 0x000fc8000f8e02ff */
[----:B------:R-:W-:-:S06]  /*07f0*/  IMAD.HI.U32 R5, R3, R5, R2 ;  /* 0x0000000503057227 */ /* 0x000fcc00078e0002 */
[----:B-1----:R-:W-:-:S05]  /*0800*/  IMAD.HI.U32 R76, R5, R0, RZ ;  /* 0x00000000054c7227 */ /* 0x002fca00078e00ff */
        /* <DEDUP_REMOVED lines=9> */
.L_x_269:
[----:B------:R-:W0:Y:S01]  /*08a0*/  LDCU.64 UR4, c[0x0][0x3e8] ;  /* 0x00007d00ff0477ac */ /* 0x000e220008000a00 */
[----:B------:R-:W-:Y:S01]  /*08b0*/  MOV R34, 0x920 ;  /* 0x0000092000227802 */ /* 0x000fe20000000f00 */
[----:B------:R-:W1:Y:S01]  /*08c0*/  LDCU.64 UR12, c[0x0][0x3e0] ;  /* 0x00007c00ff0c77ac */ /* 0x000e620008000a00 */
[----:B0-----:R-:W-:Y:S02]  /*08d0*/  MOV R32, UR4 ;  /* 0x0000000400207c02 */ /* 0x001fe40008000f00 */
[----:B------:R-:W-:Y:S02]  /*08e0*/  MOV R35, UR5 ;  /* 0x0000000500237c02 */ /* 0x000fe40008000f00 */
[----:B-1----:R-:W-:Y:S02]  /*08f0*/  MOV R40, UR12 ;  /* 0x0000000c00287c02 */ /* 0x002fe40008000f00 */
[----:B------:R-:W-:-:S07]  /*0900*/  MOV R33, UR13 ;  /* 0x0000000d00217c02 */ /* 0x000fce0008000f00 */
[----:B------:R-:W-:Y:S05]  /*0910*/  CALL.REL.NOINC `($__internal_3_$__cuda_sm20_div_s64) ;  /* 0x0000006c00107944 */ /* 0x000fea0003c00000 */
[----:B------:R-:W-:Y:S02]  /*0920*/  MOV R76, R26 ;  /* 0x0000001a004c7202 */ /* 0x000fe40000000f00 */
[----:B------:R-:W-:-:S07]  /*0930*/  MOV R77, R27 ;  /* 0x0000001b004d7202 */ /* 0x000fce0000000f00 */
.L_x_270:
[----:B------:R-:W0:Y:S01]  /*0940*/  LDCU.64 UR12, c[0x0][0x3c8] ;  /* 0x00007900ff0c77ac */ /* 0x000e220008000a00 */
[----:B------:R-:W-:Y:S02]  /*0950*/  CS2R R54, SRZ ;  /* 0x0000000000367805 */ /* 0x000fe4000001ff00 */
[----:B------:R-:W-:Y:S02]  /*0960*/  MOV R113, RZ ;  /* 0x000000ff00717202 */ /* 0x000fe40000000f00 */
[----:B------:R-:W-:Y:S01]  /*0970*/  CS2R R52, SRZ ;  /* 0x0000000000347805 */ /* 0x000fe2000001ff00 */
[----:B------:R-:W1:Y:S01]  /*0980*/  LDCU.64 UR16, c[0x0][0x380] ;  /* 0x00007000ff1077ac */ /* 0x000e620008000a00 */
[----:B------:R-:W-:Y:S02]  /*0990*/  MOV R71, RZ ;  /* 0x000000ff00477202 */ /* 0x000fe40000000f00 */
[----:B------:R-:W-:Y:S02]  /*09a0*/  CS2R R30, SRZ ;  /* 0x00000000001e7805 */ /* 0x000fe4000001ff00 */
[----:B------:R-:W-:-:S02]  /*09b0*/  MOV R69, RZ ;  /* 0x000000ff00457202 */ /* 0x000fc40000000f00 */
[----:B------:R-:W-:Y:S02]  /*09c0*/  CS2R R28, SRZ ;  /* 0x00000000001c7805 */ /* 0x000fe4000001ff00 */
[----:B------:R-:W-:Y:S02]  /*09d0*/  MOV R111, RZ ;  /* 0x000000ff006f7202 */ /* 0x000fe40000000f00 */
[----:B------:R-:W-:Y:S02]  /*09e0*/  CS2R R44, SRZ ;  /* 0x00000000002c7805 */ /* 0x000fe4000001ff00 */
[----:B------:R-:W-:Y:S01]  /*09f0*/  MOV R83, RZ ;  /* 0x000000ff00537202 */ /* 0x000fe20000000f00 */
[----:B------:R-:W2:Y:S01]  /*0a00*/  LDCU.64 UR24, c[0x0][0x358] ;  /* 0x00006b00ff1877ac */ /* 0x000ea20008000a00 */
[----:B------:R-:W-:Y:S01]  /*0a10*/  MOV R109, RZ ;  /* 0x000000ff006d7202 */ /* 0x000fe20000000f00 */
[----:B0-----:R-:W-:Y:S02]  /*0a20*/  UIMAD UR4, UR11, UR12, URZ ;  /* 0x0000000c0b0472a4 */ /* 0x001fe4000f8e02ff */
[----:B------:R-:W-:-:S02]  /*0a30*/  UIMAD.WIDE.U32 UR14, UR6, UR12, URZ ;  /* 0x0000000c060e72a5 */ /* 0x000fc4000f8e00ff */
[----:B------:R-:W-:Y:S02]  /*0a40*/  UIMAD UR4, UR6, UR13, UR4 ;  /* 0x0000000d060472a4 */ /* 0x000fe4000f8e0204 */
[----:B-1----:R-:W-:Y:S02]  /*0a50*/  ULEA UR10, UP0, UR14, UR16, 0x2 ;  /* 0x000000100e0a7291 */ /* 0x002fe4000f8010ff */
[----:B------:R-:W-:-:S04]  /*0a60*/  UIADD3 UR4, UPT, UPT, UR15, UR4, URZ ;  /* 0x000000040f047290 */ /* 0x000fc8000fffe0ff */
[----:B------:R-:W-:Y:S02]  /*0a70*/  ULEA.HI.X UR14, UR14, UR17, UR4, 0x2, UP0 ;  /* 0x000000110e0e7291 */ /* 0x000fe400080f1404 */
[----:B------:R-:W-:-:S04]  /*0a80*/  UISETP.GE.U32.AND UP0, UPT, UR12, 0x1, UPT ;  /* 0x000000010c00788c */ /* 0x000fc8000bf06070 */
[----:B------:R-:W-:-:S09]  /*0a90*/  UISETP.GE.AND.EX UP0, UPT, UR13, URZ, UPT, UP0 ;  /* 0x000000ff0d00728c */ /* 0x000fd2000bf06300 */
[----:B--2---:R-:W-:Y:S05]  /*0aa0*/  BRA.U !UP0, `(.L_x_271) ;  /* 0x00000031085c7547 */ /* 0x004fea000b800000 */
[----:B------:R-:W0:Y:S01]  /*0ab0*/  LDC.64 R4, c[0x0][0x3d0] ;  /* 0x0000f400ff047b82 */ /* 0x000e220000000a00 */
[----:B------:R-:W-:Y:S01]  /*0ac0*/  HFMA2 R121, -RZ, RZ, 0, 0 ;  /* 0x00000000ff797431 */ /* 0x000fe200000001ff */
[----:B------:R-:W-:Y:S01]  /*0ad0*/  LEA R59, R82, R73, 0x4 ;  /* 0x00000049523b7211 */ /* 0x000fe200078e20ff */
[----:B------:R-:W1:Y:S01]  /*0ae0*/  LDCU.64 UR18, c[0x0][0x3e8] ;  /* 0x00007d00ff1277ac */ /* 0x000e620008000a00 */
[----:B------:R-:W-:Y:S01]  /*0af0*/  HFMA2 R95, -RZ, RZ, 0, 0 ;  /* 0x00000000ff5f7431 */ /* 0x000fe200000001ff */
[----:B------:R-:W-:Y:S02]  /*0b00*/  LOP3.LUT R94, R73, 0xf, RZ, 0xc0, !PT ;  /* 0x0000000f495e7812 */ /* 0x000fe400078ec0ff */
[C---:B------:R-:W-:Y:S01]  /*0b10*/  LOP3.LUT R120, R59.reuse, 0x3f, RZ, 0xc0, !PT ;  /* 0x0000003f3b787812 */ /* 0x040fe200078ec0ff */
[----:B------:R-:W2:Y:S01]  /*0b20*/  S2UR UR16, SR_CgaCtaId ;  /* 0x00000000001079c3 */ /* 0x000ea20000008800 */
[----:B------:R-:W-:Y:S01]  /*0b30*/  UMOV UR15, 0x400 ;  /* 0x00000400000f7882 */ /* 0x000fe20000000000 */
[----:B------:R-:W-:Y:S01]  /*0b40*/  IADD3 R14, PT, PT, R59, 0x100, RZ ;  /* 0x000001003b0e7810 */ /* 0x000fe20007ffe0ff */
[----:B------:R-:W-:Y:S01]  /*0b50*/  UMOV UR4, URZ ;  /* 0x000000ff00047c82 */ /* 0x000fe20008000000 */
[----:B------:R-:W-:Y:S01]  /*0b60*/  IMAD.WIDE.U32 R120, R13, 0x40, R120 ;  /* 0x000000400d787825 */ /* 0x000fe200078e0078 */
[----:B------:R-:W-:Y:S01]  /*0b70*/  IADD3 R6, PT, PT, R59, 0x300, RZ ;  /* 0x000003003b067810 */ /* 0x000fe20007ffe0ff */
[----:B------:R-:W-:Y:S01]  /*0b80*/  UMOV UR5, URZ ;  /* 0x000000ff00057c82 */ /* 0x000fe20008000000 */
[----:B------:R-:W-:Y:S01]  /*0b90*/  SHF.R.U32.HI R58, RZ, 0x4, R14 ;  /* 0x00000004ff3a7819 */ /* 0x000fe2000001160e */
[----:B------:R-:W3:Y:S01]  /*0ba0*/  LDC.64 R104, c[0x0][0x3a0] ;  /* 0x0000e800ff687b82 */ /* 0x000ee20000000a00 */
[----:B------:R-:W-:Y:S01]  /*0bb0*/  SHF.R.U32.HI R38, RZ, 0x4, R6 ;  /* 0x00000004ff267819 */ /* 0x000fe20000011606 */
[----:B------:R-:W4:Y:S01]  /*0bc0*/  LDCU UR26, c[0x0][0x3f4] ;  /* 0x00007e80ff1a77ac */ /* 0x000f220008000800 */
[----:B------:R-:W-:Y:S01]  /*0bd0*/  SHF.R.U32.HI R17, RZ, 0x6, R59 ;  /* 0x00000006ff117819 */ /* 0x000fe2000001163b */
[----:B-1----:R-:W-:Y:S01]  /*0be0*/  IMAD.WIDE.U32 R80, R78, UR18, RZ ;  /* 0x000000124e507c25 */ /* 0x002fe2000f8e00ff */
[----:B------:R-:W-:Y:S01]  /*0bf0*/  SHF.R.U32.HI R14, RZ, 0x6, R14 ;  /* 0x00000006ff0e7819 */ /* 0x000fe2000001160e */
[----:B------:R-:W1:Y:S02]  /*0c00*/  LDCU UR27, c[0x0][0x3f0] ;  /* 0x00007e00ff1b77ac */ /* 0x000e640008000800 */
[----:B------:R-:W5:Y:S01]  /*0c10*/  LDC.64 R102, c[0x0][0x398] ;  /* 0x0000e600ff667b82 */ /* 0x000f620000000a00 */
[----:B0-----:R-:W-:Y:S01]  /*0c20*/  IMAD.WIDE.U32 R2, R4, UR8, R120 ;  /* 0x0000000804027c25 */ /* 0x001fe2000f8e0078 */
[----:B------:R-:W-:Y:S01]  /*0c30*/  MOV R54, RZ ;  /* 0x000000ff00367202 */ /* 0x000fe20000000f00 */
[----:B------:R-:W0:Y:S02]  /*0c40*/  LDCU.64 UR34, c[0x0][0x3d0] ;  /* 0x00007a00ff2277ac */ /* 0x000e240008000a00 */
[----:B------:R-:W-:-:S02]  /*0c50*/  IMAD R0, R5, UR8, R3 ;  /* 0x0000000805007c24 */ /* 0x000fc4000f8e0203 */
[----:B------:R-:W-:Y:S01]  /*0c60*/  IMAD R3, R79, UR18, RZ ;  /* 0x000000124f037c24 */ /* 0x000fe2000f8e02ff */
[----:B--2---:R-:W-:Y:S01]  /*0c70*/  ULEA UR17, UR16, UR15, 0x18 ;  /* 0x0000000f10117291 */ /* 0x004fe2000f8ec0ff */
[----:B------:R-:W-:Y:S01]  /*0c80*/  IMAD R5, R0, UR12, RZ ;  /* 0x0000000c00057c24 */ /* 0x000fe2000f8e02ff */
[----:B------:R-:W-:Y:S01]  /*0c90*/  UIADD3 UR15, UPT, UPT, UR15, 0x1000, URZ ;  /* 0x000010000f0f7890 */ /* 0x000fe2000fffe0ff */
[----:B------:R-:W-:Y:S01]  /*0ca0*/  IMAD R3, R78, UR19, R3 ;  /* 0x000000134e037c24 */ /* 0x000fe2000f8e0203 */
[----:B------:R-:W2:Y:S01]  /*0cb0*/  LDCU.64 UR32, c[0x0][0x3c0] ;  /* 0x00007800ff2077ac */ /* 0x000ea20008000a00 */
[C---:B------:R-:W-:Y:S02]  /*0cc0*/  IMAD R7, R2.reuse, UR13, R5 ;  /* 0x0000000d02077c24 */ /* 0x040fe4000f8e0205 */
[----:B------:R-:W-:Y:S01]  /*0cd0*/  IMAD.WIDE.U32 R4, R2, UR12, RZ ;  /* 0x0000000c02047c25 */ /* 0x000fe2000f8e00ff */
[----:B------:R-:W-:Y:S01]  /*0ce0*/  IADD3 R81, PT, PT, R81, R3, RZ ;  /* 0x0000000351517210 */ /* 0x000fe20007ffe0ff */
[----:B------:R-:W-:-:S02]  /*0cf0*/  ULEA UR15, UR16, UR15, 0x18 ;  /* 0x0000000f100f7291 */ /* 0x000fc4000f8ec0ff */
[----:B---3--:R-:W-:Y:S01]  /*0d00*/  IMAD.WIDE.U32 R100, R17, 0x4, R104 ;  /* 0x0000000411647825 */ /* 0x008fe200078e0068 */
[----:B------:R-:W-:Y:S01]  /*0d10*/  IADD3 R3, PT, PT, R5, R7, RZ ;  /* 0x0000000705037210 */ /* 0x000fe20007ffe0ff */
[----:B------:R-:W3:Y:S01]  /*0d20*/  LDCU.64 UR30, c[0x0][0x3d8] ;  /* 0x00007b00ff1e77ac */ /* 0x000ee20008000a00 */
[----:B------:R-:W-:Y:S01]  /*0d30*/  IADD3 R5, PT, PT, R59, 0x200, RZ ;  /* 0x000002003b057810 */ /* 0x000fe20007ffe0ff */
[----:B------:R-:W-:Y:S01]  /*0d40*/  IMAD.WIDE.U32 R80, R76, R74, R80 ;  /* 0x0000004a4c507225 */ /* 0x000fe200078e0050 */
[C---:B------:R-:W-:Y:S01]  /*0d50*/  SHF.L.U64.HI R0, R4.reuse, 0x2, R3 ;  /* 0x0000000204007819 */ /* 0x040fe20000010203 */
[----:B------:R-:W0:Y:S01]  /*0d60*/  LDCU.64 UR18, c[0x0][0x3c8] ;  /* 0x00007900ff1277ac */ /* 0x000e220008000a00 */
[----:B------:R-:W-:Y:S01]  /*0d70*/  SHF.L.U32 R3, R73, 0x2, RZ ;  /* 0x0000000249037819 */ /* 0x000fe200000006ff */
[----:B-----5:R-:W-:Y:S01]  /*0d80*/  IMAD.WIDE.U32 R98, R17, 0x4, R102 ;  /* 0x0000000411627825 */ /* 0x020fe200078e0066 */
[----:B------:R-:W-:Y:S01]  /*0d90*/  SHF.L.U32 R2, R4, 0x2, RZ ;  /* 0x0000000204027819 */ /* 0x000fe200000006ff */
[----:B------:R-:W0:Y:S01]  /*0da0*/  LDCU.64 UR28, c[0x0][0x388] ;  /* 0x00007100ff1c77ac */ /* 0x000e220008000a00 */
[----:B------:R-:W-:-:S02]  /*0db0*/  LOP3.LUT R3, R3, 0x3c, RZ, 0xc0, !PT ;  /* 0x0000003c03037812 */ /* 0x000fc400078ec0ff */
[----:B------:R-:W-:Y:S01]  /*0dc0*/  SHF.R.U32.HI R4, RZ, 0x4, R59 ;  /* 0x00000004ff047819 */ /* 0x000fe2000001163b */
[----:B------:R-:W0:Y:S01]  /*0dd0*/  LDCU.128 UR20, c[0x0][0x3c0] ;  /* 0x00007800ff1477ac */ /* 0x000e220008000c00 */
[----:B------:R-:W-:Y:S02]  /*0de0*/  IADD3 R3, PT, PT, R3, UR17, RZ ;  /* 0x0000001103037c10 */ /* 0x000fe4000fffe0ff */
[----:B------:R-:W-:Y:S01]  /*0df0*/  SHF.R.U32.HI R56, RZ, 0x4, R5 ;  /* 0x00000004ff387819 */ /* 0x000fe20000011605 */
[----:B------:R-:W-:Y:S01]  /*0e00*/  UMOV UR16, UR14 ;  /* 0x0000000e00107c82 */ /* 0x000fe20008000000 */
[-C--:B------:R-:W-:Y:S02]  /*0e10*/  LEA R39, R4, R3.reuse, 0x6 ;  /* 0x0000000304277211 */ /* 0x080fe400078e30ff */
[-C--:B------:R-:W-:Y:S02]  /*0e20*/  LEA R37, R58, R3.reuse, 0x6 ;  /* 0x000000033a257211 */ /* 0x080fe400078e30ff */
[----:B------:R-:W-:-:S02]  /*0e30*/  LEA R19, R56, R3, 0x6 ;  /* 0x0000000338137211 */ /* 0x000fc400078e30ff */
[----:B------:R-:W-:Y:S01]  /*0e40*/  LEA R18, R38, R3, 0x6 ;  /* 0x0000000326127211 */ /* 0x000fe200078e30ff */
[----:B------:R-:W-:Y:S01]  /*0e50*/  IMAD R3, R16, R76, RZ ;  /* 0x0000004c10037224 */ /* 0x000fe200078e02ff */
[----:B------:R-:W-:Y:S02]  /*0e60*/  IADD3 R64, PT, PT, R4, UR9, RZ ;  /* 0x0000000904407c10 */ /* 0x000fe4000fffe0ff */
[----:B------:R-:W-:Y:S01]  /*0e70*/  IADD3 R38, PT, PT, R38, UR9, RZ ;  /* 0x0000000926267c10 */ /* 0x000fe2000fffe0ff */
[----:B------:R-:W-:Y:S01]  /*0e80*/  IMAD R25, R77, R74, R3 ;  /* 0x0000004a4d197224 */ /* 0x000fe200078e0203 */
[----:B------:R-:W-:Y:S01]  /*0e90*/  IADD3 R56, PT, PT, R56, UR9, RZ ;  /* 0x0000000938387c10 */ /* 0x000fe2000fffe0ff */
[--C-:B------:R-:W-:Y:S01]  /*0ea0*/  IMAD.WIDE.U32 R88, R64, UR12, R94.reuse ;  /* 0x0000000c40587c25 */ /* 0x100fe2000f8e005e */
[----:B------:R-:W-:Y:S02]  /*0eb0*/  IADD3 R58, PT, PT, R58, UR9, RZ ;  /* 0x000000093a3a7c10 */ /* 0x000fe4000fffe0ff */
[----:B------:R-:W-:Y:S01]  /*0ec0*/  SHF.L.U32 R3, R59, 0x2, RZ ;  /* 0x000000023b037819 */ /* 0x000fe200000006ff */
[----:B------:R-:W-:Y:S01]  /*0ed0*/  IMAD.WIDE.U32 R96, R38, UR12, R94 ;  /* 0x0000000c26607c25 */ /* 0x000fe2000f8e005e */
[----:B------:R-:W-:-:S02]  /*0ee0*/  SHF.R.U32.HI R4, RZ, 0x6, R6 ;  /* 0x00000006ff047819 */ /* 0x000fc40000011606 */
[----:B------:R-:W-:Y:S01]  /*0ef0*/  LOP3.LUT R3, R3, 0xfc, RZ, 0xc0, !PT ;  /* 0x000000fc03037812 */ /* 0x000fe200078ec0ff */
[----:B------:R-:W-:Y:S01]  /*0f00*/  IMAD.WIDE.U32 R92, R56, UR12, R94 ;  /* 0x0000000c385c7c25 */ /* 0x000fe2000f8e005e */
[----:B------:R-:W-:Y:S02]  /*0f10*/  SHF.R.U32.HI R5, RZ, 0x6, R5 ;  /* 0x00000006ff057819 */ /* 0x000fe40000011605 */
[----:B------:R-:W-:Y:S01]  /*0f20*/  IADD3 R3, PT, PT, R3, UR15, RZ ;  /* 0x0000000f03037c10 */ /* 0x000fe2000fffe0ff */
[----:B------:R-:W-:Y:S01]  /*0f30*/  IMAD.WIDE.U32 R90, R58, UR12, R94 ;  /* 0x0000000c3a5a7c25 */ /* 0x000fe2000f8e005e */
[----:B------:R-:W-:Y:S01]  /*0f40*/  IADD3 R10, PT, PT, R81, R25, RZ ;  /* 0x00000019510a7210 */ /* 0x000fe20007ffe0ff */
[----:B------:R-:W-:Y:S01]  /*0f50*/  UMOV UR15, UR10 ;  /* 0x0000000a000f7c82 */ /* 0x000fe20008000000 */
[-C--:B------:R-:W-:Y:S01]  /*0f60*/  LEA R6, R14, R3.reuse, 0x8 ;  /* 0x000000030e067211 */ /* 0x080fe200078e40ff */
[----:B------:R-:W-:Y:S01]  /*0f70*/  IMAD R9, R64, UR13, R89 ;  /* 0x0000000d40097c24 */ /* 0x000fe2000f8e0259 */
[-C--:B------:R-:W-:Y:S01]  /*0f80*/  LEA R7, R5, R3.reuse, 0x8 ;  /* 0x0000000305077211 */ /* 0x080fe200078e40ff */
[----:B------:R-:W-:Y:S01]  /*0f90*/  IMAD R11, R38, UR13, R97 ;  /* 0x0000000d260b7c24 */ /* 0x000fe2000f8e0261 */
[-C--:B------:R-:W-:Y:S01]  /*0fa0*/  LEA R8, R4, R3.reuse, 0x8 ;  /* 0x0000000304087211 */ /* 0x080fe200078e40ff */
[----:B------:R-:W-:Y:S01]  /*0fb0*/  IMAD R23, R56, UR13, R93 ;  /* 0x0000000d38177c24 */ /* 0x000fe2000f8e025d */
[----:B------:R-:W-:Y:S01]  /*0fc0*/  LEA R15, R17, R3, 0x8 ;  /* 0x00000003110f7211 */ /* 0x000fe200078e40ff */
[----:B------:R-:W-:Y:S01]  /*0fd0*/  IMAD R21, R58, UR13, R91 ;  /* 0x0000000d3a157c24 */ /* 0x000fe2000f8e025b */
[----:B------:R-:W-:Y:S01]  /*0fe0*/  SHF.L.U64.HI R9, R88, 0x2, R9 ;  /* 0x0000000258097819 */ /* 0x000fe20000010209 */
[----:B------:R-:W-:Y:S01]  /*0ff0*/  IMAD.WIDE.U32 R118, R4, 0x4, R104 ;  /* 0x0000000404767825 */ /* 0x000fe200078e0068 */
[----:B------:R-:W-:-:S02]  /*1000*/  SHF.L.U64.HI R11, R96, 0x2, R11 ;  /* 0x00000002600b7819 */ /* 0x000fc4000001020b */
[----:B------:R-:W-:Y:S01]  /*1010*/  SHF.L.U64.HI R12, R92, 0x2, R23 ;  /* 0x000000025c0c7819 */ /* 0x000fe20000010217 */
[----:B------:R-:W-:Y:S01]  /*1020*/  IMAD.WIDE.U32 R114, R5, 0x4, R104 ;  /* 0x0000000405727825 */ /* 0x000fe200078e0068 */
[----:B------:R-:W-:-:S03]  /*1030*/  SHF.L.U64.HI R3, R90, 0x2, R21 ;  /* 0x000000025a037819 */ /* 0x000fc60000010215 */
[----:B------:R-:W-:-:S04]  /*1040*/  IMAD.WIDE.U32 R116, R4, 0x4, R102 ;  /* 0x0000000404747825 */ /* 0x000fc800078e0066 */
[----:B------:R-:W-:-:S04]  /*1050*/  IMAD.WIDE.U32 R106, R5, 0x4, R102 ;  /* 0x00000004056a7825 */ /* 0x000fc800078e0066 */
[----:B------:R-:W-:-:S04]  /*1060*/  IMAD.WIDE.U32 R104, R14, 0x4, R104 ;  /* 0x000000040e687825 */ /* 0x000fc800078e0068 */
[----:B01234-:R-:W-:-:S07]  /*1070*/  IMAD.WIDE.U32 R102, R14, 0x4, R102 ;  /* 0x000000040e667825 */ /* 0x01ffce00078e0066 */
.L_x_316:
[----:B------:R-:W-:Y:S01]  /*1080*/  ISETP.GT.U32.AND P6, PT, R59, 0x3ff, PT ;  /* 0x000003ff3b00780c */ /* 0x000fe20003fc4070 */
[----:B------:R-:W-:Y:S01]  /*1090*/  BSSY.RECONVERGENT B0, `(.L_x_272) ;  /* 0x000004c000007945 */ /* 0x000fe20003800200 */
[----:B------:R-:W-:-:S04]  /*10a0*/  IADD3 R20, P0, PT, R94, UR4, RZ ;  /* 0x000000045e147c10 */ /* 0x000fc8000ff1e0ff */
[----:B------:R-:W-:-:S07]  /*10b0*/  IADD3.X R35, PT, PT, RZ, UR5, RZ, P0, !PT ;  /* 0x00000005ff237c10 */ /* 0x000fce00087fe4ff */
[----:B------:R-:W-:Y:S05]  /*10c0*/  @P6 BRA `(.L_x_273) ;  /* 0x0000000400206947 */ /* 0x000fea0003800000 */
[----:B------:R-:W-:Y:S01]  /*10d0*/  ISETP.GE.U32.AND P0, PT, R20, UR22, PT ;  /* 0x0000001614007c0c */ /* 0x000fe2000bf06070 */
[----:B------:R-:W-:Y:S01]  /*10e0*/  BSSY.RECONVERGENT B1, `(.L_x_274) ;  /* 0x0000045000017945 */ /* 0x000fe20003800200 */
[----:B------:R-:W-:Y:S01]  /*10f0*/  ISETP.GE.U32.AND P1, PT, R64, UR20, PT ;  /* 0x0000001440007c0c */ /* 0x000fe2000bf26070 */
[----:B------:R-:W-:Y:S01]  /*1100*/  HFMA2 R22, -RZ, RZ, 0, 0 ;  /* 0x00000000ff167431 */ /* 0x000fe200000001ff */
        /* <DEDUP_REMOVED lines=8> */
[----:B------:R-:W-:Y:S01]  /*1190*/  ISETP.NE.U32.AND P2, PT, RZ, UR27, PT ;  /* 0x0000001bff007c0c */ /* 0x000fe2000bf45070 */
[----:B------:R-:W-:-:S06]  /*11a0*/  HFMA2 R27, -RZ, RZ, 0, 0 ;  /* 0x00000000ff1b7431 */ /* 0x000fcc00000001ff */
[----:B0-----:R-:W0:Y:S02]  /*11b0*/  MUFU.RCP R21, R21 ;  /* 0x0000001500157308 */ /* 0x001e240000001000 */
[----:B0-----:R-:W-:-:S06]  /*11c0*/  IADD3 R22, PT, PT, R21, 0xffffffe, RZ ;  /* 0x0ffffffe15167810 */ /* 0x001fcc0007ffe0ff */
        /* <DEDUP_REMOVED lines=15> */
.L_x_277:
[----:B------:R-:W0:Y:S01]  /*12c0*/  LDCU.64 UR12, c[0x0][0x3f0] ;  /* 0x00007e00ff0c77ac */ /* 0x000e220008000a00 */
[----:B------:R-:W-:Y:S02]  /*12d0*/  MOV R32, R20 ;  /* 0x0000001400207202 */ /* 0x000fe40000000f00 */
[----:B------:R-:W-:Y:S02]  /*12e0*/  MOV R34, 0x1320 ;  /* 0x0000132000227802 */ /* 0x000fe40000000f00 */
[----:B0-----:R-:W-:Y:S02]  /*12f0*/  MOV R40, UR12 ;  /* 0x0000000c00287c02 */ /* 0x001fe40008000f00 */
[----:B------:R-:W-:-:S07]  /*1300*/  MOV R33, UR13 ;  /* 0x0000000d00217c02 */ /* 0x000fce0008000f00 */
[----:B------:R-:W-:Y:S05]  /*1310*/  CALL.REL.NOINC `($__internal_3_$__cuda_sm20_div_s64) ;  /* 0x0000006000907944 */ /* 0x000fea0003c00000 */
.L_x_278:
[----:B------:R-:W-:Y:S05]  /*1320*/  BSYNC.RECONVERGENT B2 ;  /* 0x0000000000027941 */ /* 0x000fea0003800200 */
.L_x_276:
[----:B------:R-:W-:Y:S01]  /*1330*/  IADD3 R21, P0, PT, R26, R80, RZ ;  /* 0x000000501a157210 */ /* 0x000fe20007f1e0ff */
[----:B------:R-:W-:Y:S01]  /*1340*/  HFMA2 R25, -RZ, RZ, 0, 0 ;  /* 0x00000000ff197431 */ /* 0x000fe200000001ff */
[----:B------:R-:W-:Y:S02]  /*1350*/  MOV R22, R84 ;  /* 0x0000005400167202 */ /* 0x000fe40000000f00 */
[----:B------:R-:W-:Y:S02]  /*1360*/  IADD3.X R26, PT, PT, R27, R10, RZ, P0, !PT ;  /* 0x0000000a1b1a7210 */ /* 0x000fe400007fe4ff */
[----:B------:R-:W-:Y:S02]  /*1370*/  MOV R23, R85 ;  /* 0x0000005500177202 */ /* 0x000fe40000000f00 */
[----:B------:R-:W-:Y:S01]  /*1380*/  MOV R24, R64 ;  /* 0x0000004000187202 */ /* 0x000fe20000000f00 */
[----:B------:R-:W-:Y:S02]  /*1390*/  IMAD R26, R26, UR30, RZ ;  /* 0x0000001e1a1a7c24 */ /* 0x000fe4000f8e02ff */
[----:B------:R-:W-:-:S04]  /*13a0*/  IMAD.WIDE.U32 R22, R21, UR30, R22 ;  /* 0x0000001e15167c25 */ /* 0x000fc8000f8e0016 */
[----:B------:R-:W-:Y:S02]  /*13b0*/  IMAD R21, R21, UR31, R26 ;  /* 0x0000001f15157c24 */ /* 0x000fe4000f8e021a */
[----:B------:R-:W-:-:S03]  /*13c0*/  IMAD.WIDE.U32 R24, R22, UR32, R24 ;  /* 0x0000002016187c25 */ /* 0x000fc6000f8e0018 */
[----:B------:R-:W-:-:S05]  /*13d0*/  IADD3 R21, PT, PT, R23, R21, RZ ;  /* 0x0000001517157210 */ /* 0x000fca0007ffe0ff */
[----:B------:R-:W-:-:S04]  /*13e0*/  IMAD R21, R21, UR32, RZ ;  /* 0x0000002015157c24 */ /* 0x000fc8000f8e02ff */
[----:B------:R-:W-:Y:S01]  /*13f0*/  IMAD R21, R22, UR33, R21 ;  /* 0x0000002116157c24 */ /* 0x000fe2000f8e0215 */
[----:B------:R-:W-:-:S04]  /*1400*/  LEA R22, P0, R24, UR28, 0x2 ;  /* 0x0000001c18167c11 */ /* 0x000fc8000f8010ff */
[----:B------:R-:W-:-:S04]  /*1410*/  IADD3 R21, PT, PT, R25, R21, RZ ;  /* 0x0000001519157210 */ /* 0x000fc80007ffe0ff */
[----:B------:R-:W-:-:S05]  /*1420*/  LEA.HI.X R23, R24, UR29, R21, 0x2, P0 ;  /* 0x0000001d18177c11 */ /* 0x000fca00080f1415 */
[----:B------:R-:W2:Y:S01]  /*1430*/  LDG.E R22, desc[UR24][R22.64] ;  /* 0x0000001816167981 */ /* 0x000ea2000c1e1900 */
[----:B------:R-:W-:-:S04]  /*1440*/  LEA R24, P0, R88, UR15, 0x2 ;  /* 0x0000000f58187c11 */ /* 0x000fc8000f8010ff */
[----:B------:R-:W-:-:S05]  /*1450*/  IADD3.X R25, PT, PT, R9, UR16, RZ, P0, !PT ;  /* 0x0000001009197c10 */ /* 0x000fca00087fe4ff */
[----:B------:R-:W3:Y:S01]  /*1460*/  LDG.E R24, desc[UR24][R24.64] ;  /* 0x0000001818187981 */ /* 0x000ee2000c1e1900 */
[----:B------:R-:W-:Y:S01]  /*1470*/  HFMA2 R27, -RZ, RZ, 3.7421875, 0 ;  /* 0x437c0000ff1b7431 */ /* 0x000fe200000001ff */
[----:B------:R-:W-:Y:S02]  /*1480*/  MOV R26, 0x3bbb989d ;  /* 0x3bbb989d001a7802 */ /* 0x000fe40000000f00 */
[----:B--2---:R-:W-:-:S05]  /*1490*/  FMNMX R21, RZ, R22, PT ;  /* 0x00000016ff157209 */ /* 0x004fca0003800000 */
[----:B------:R-:W-:-:S04]  /*14a0*/  FFMA.SAT R26, R21, R26, 0.5 ;  /* 0x3f000000151a7423 */ /* 0x000fc8000000201a */
[----:B------:R-:W-:-:S04]  /*14b0*/  FFMA.RM R26, R26, R27, 12582913 ;  /* 0x4b4000011a1a7423 */ /* 0x000fc8000000401b */
[C---:B------:R-:W-:Y:S01]  /*14c0*/  FADD R32, R26.reuse, -12583039 ;  /* 0xcb40007f1a207421 */ /* 0x040fe20000000000 */
[----:B------:R-:W-:-:S03]  /*14d0*/  SHF.L.U32 R26, R26, 0x17, RZ ;  /* 0x000000171a1a7819 */ /* 0x000fc600000006ff */
[----:B------:R-:W-:-:S04]  /*14e0*/  FFMA R32, R21, 1.4426950216293334961, -R32 ;  /* 0x3fb8aa3b15207823 */ /* 0x000fc80000000820 */
[----:B------:R-:W-:-:S04]  /*14f0*/  FFMA R32, R21, 1.925963033500011079e-08, R32 ;  /* 0x32a5706015207823 */ /* 0x000fc80000000020 */
[----:B------:R-:W0:Y:S02]  /*1500*/  MUFU.EX2 R21, R32 ;  /* 0x0000002000157308 */ /* 0x000e240000000800 */
[----:B0-----:R-:W-:-:S04]  /*1510*/  FMUL R21, R26, R21 ;  /* 0x000000151a157220 */ /* 0x001fc80000400000 */
[----:B---3--:R-:W-:-:S07]  /*1520*/  FMUL R22, R21, R24 ;  /* 0x0000001815167220 */ /* 0x008fce0000400000 */
.L_x_275:
[----:B------:R-:W-:Y:S05]  /*1530*/  BSYNC.RECONVERGENT B1 ;  /* 0x0000000000017941 */ /* 0x000fea0003800200 */
.L_x_274:
[----:B------:R0:W-:Y:S02]  /*1540*/  STS [R39], R22 ;  /* 0x0000001627007388 */ /* 0x0001e40000000800 */
.L_x_273:
[----:B------:R-:W-:Y:S05]  /*1550*/  BSYNC.RECONVERGENT B0 ;  /* 0x0000000000007941 */ /* 0x000fea0003800200 */
.L_x_272:
[----:B------:R-:W-:Y:S01]  /*1560*/  ISETP.GT.U32.AND P5, PT, R59, 0x2ff, PT ;  /* 0x000002ff3b00780c */ /* 0x000fe20003fa4070 */
[----:B------:R-:W-:-:S12]  /*1570*/  BSSY.RECONVERGENT B0, `(.L_x_279) ;  /* 0x000004a000007945 */ /* 0x000fd80003800200 */
[----:B------:R-:W-:Y:S05]  /*1580*/  @P5 BRA `(.L_x_280) ;  /* 0x0000000400205947 */ /* 0x000fea0003800000 */
[----:B------:R-:W-:Y:S01]  /*1590*/  ISETP.GE.U32.AND P1, PT, R20, UR22, PT ;  /* 0x0000001614007c0c */ /* 0x000fe2000bf26070 */
[----:B------:R-:W-:Y:S01]  /*15a0*/  BSSY.RECONVERGENT B1, `(.L_x_281) ;  /* 0x0000045000017945 */ /* 0x000fe20003800200 */
[----:B------:R-:W-:Y:S02]  /*15b0*/  ISETP.GE.U32.AND P0, PT, R58, UR20, PT ;  /* 0x000000143a007c0c */ /* 0x000fe4000bf06070 */
[----:B------:R-:W-:Y:S02]  /*15c0*/  ISETP.GE.AND.EX P1, PT, R35, UR23, PT, P1 ;  /* 0x0000001723007c0c */ /* 0x000fe4000bf26310 */
[----:B0-----:R-:W-:Y:S02]  /*15d0*/  MOV R22, RZ ;  /* 0x000000ff00167202 */ /* 0x001fe40000000f00 */
[----:B------:R-:W-:-:S13]  /*15e0*/  ISETP.GE.U32.OR.EX P0, PT, RZ, UR21, P1, P0 ;  /* 0x00000015ff007c0c */ /* 0x000fda0008f06500 */
[----:B------:R-:W-:Y:S05]  /*15f0*/  @P0 BRA `(.L_x_282) ;  /* 0x0000000000fc0947 */ /* 0x000fea0003800000 */
[----:B------:R-:W-:Y:S01]  /*1600*/  LOP3.LUT R21, R35, UR26, RZ, 0xfc, !PT ;  /* 0x0000001a23157c12 */ /* 0x000fe2000f8efcff */
[----:B------:R-:W-:Y:S03]  /*1610*/  BSSY.RECONVERGENT B2, `(.L_x_283) ;  /* 0x000001d000027945 */ /* 0x000fe60003800200 */
[----:B------:R-:W-:-:S13]  /*1620*/  ISETP.NE.U32.AND P0, PT, R21, RZ, PT ;  /* 0x000000ff1500720c */ /* 0x000fda0003f05070 */
[----:B------:R-:W-:Y:S05]  /*1630*/  @P0 BRA `(.L_x_284) ;  /* 0x0000000000500947 */ /* 0x000fea0003800000 */
[----:B------:R-:W0:Y:S01]  /*1640*/  I2F.U32.RP R21, UR27 ;  /* 0x0000001b00157d06 */ /* 0x000e220008209000 */
[----:B------:R-:W-:Y:S02]  /*1650*/  ISETP.NE.U32.AND P2, PT, RZ, UR27, PT ;  /* 0x0000001bff007c0c */ /* 0x000fe4000bf45070 */
[----:B------:R-:W-:-:S05]  /*1660*/  MOV R27, RZ ;  /* 0x000000ff001b7202 */ /* 0x000fca0000000f00 */
        /* <DEDUP_REMOVED lines=17> */
.L_x_284:
[----:B------:R-:W0:Y:S01]  /*1780*/  LDCU.64 UR12, c[0x0][0x3f0] ;  /* 0x00007e00ff0c77ac */ /* 0x000e220008000a00 */
[----:B------:R-:W-:Y:S02]  /*1790*/  MOV R32, R20 ;  /* 0x0000001400207202 */ /* 0x000fe40000000f00 */
[----:B------:R-:W-:Y:S02]  /*17a0*/  MOV R34, 0x17e0 ;  /* 0x000017e000227802 */ /* 0x000fe40000000f00 */
[----:B0-----:R-:W-:Y:S02]  /*17b0*/  MOV R40, UR12 ;  /* 0x0000000c00287c02 */ /* 0x001fe40008000f00 */
[----:B------:R-:W-:-:S07]  /*17c0*/  MOV R33, UR13 ;  /* 0x0000000d00217c02 */ /* 0x000fce0008000f00 */
[----:B------:R-:W-:Y:S05]  /*17d0*/  CALL.REL.NOINC `($__internal_3_$__cuda_sm20_div_s64) ;  /* 0x0000005c00607944 */ /* 0x000fea0003c00000 */
.L_x_285:
[----:B------:R-:W-:Y:S05]  /*17e0*/  BSYNC.RECONVERGENT B2 ;  /* 0x0000000000027941 */ /* 0x000fea0003800200 */
.L_x_283:
        /* <DEDUP_REMOVED lines=32> */
.L_x_282:
[----:B------:R-:W-:Y:S05]  /*19f0*/  BSYNC.RECONVERGENT B1 ;  /* 0x0000000000017941 */ /* 0x000fea0003800200 */
.L_x_281:
[----:B------:R1:W-:Y:S02]  /*1a00*/  STS [R37], R22 ;  /* 0x0000001625007388 */ /* 0x0003e40000000800 */
.L_x_280:
[----:B------:R-:W-:Y:S05]  /*1a10*/  BSYNC.RECONVERGENT B0 ;  /* 0x0000000000007941 */ /* 0x000fea0003800200 */
.L_x_279:
[----:B------:R-:W-:Y:S01]  /*1a20*/  ISETP.GT.U32.AND P0, PT, R59, 0x1ff, PT ;  /* 0x000001ff3b00780c */ /* 0x000fe20003f04070 */
[----:B------:R-:W-:-:S12]  /*1a30*/  BSSY.RECONVERGENT B0, `(.L_x_286) ;  /* 0x000004a000007945 */ /* 0x000fd80003800200 */
[----:B------:R-:W-:Y:S05]  /*1a40*/  @P0 BRA `(.L_x_287) ;  /* 0x0000000400200947 */ /* 0x000fea0003800000 */
[----:B------:R-:W-:Y:S01]  /*1a50*/  ISETP.GE.U32.AND P2, PT, R20, UR22, PT ;  /* 0x0000001614007c0c */ /* 0x000fe2000bf46070 */
[----:B------:R-:W-:Y:S01]  /*1a60*/  BSSY.RECONVERGENT B1, `(.L_x_288) ;  /* 0x0000045000017945 */ /* 0x000fe20003800200 */
[----:B------:R-:W-:Y:S02]  /*1a70*/  ISETP.GE.U32.AND P1, PT, R56, UR20, PT ;  /* 0x0000001438007c0c */ /* 0x000fe4000bf26070 */
[----:B------:R-:W-:Y:S02]  /*1a80*/  ISETP.GE.AND.EX P2, PT, R35, UR23, PT, P2 ;  /* 0x0000001723007c0c */ /* 0x000fe4000bf46320 */
[----:B01----:R-:W-:Y:S02]  /*1a90*/  MOV R22, RZ ;  /* 0x000000ff00167202 */ /* 0x003fe40000000f00 */
        /* <DEDUP_REMOVED lines=26> */
.L_x_291:
[----:B------:R-:W0:Y:S01]  /*1c40*/  LDCU.64 UR12, c[0x0][0x3f0] ;  /* 0x00007e00ff0c77ac */ /* 0x000e220008000a00 */
[----:B------:R-:W-:Y:S02]  /*1c50*/  MOV R32, R20 ;  /* 0x0000001400207202 */ /* 0x000fe40000000f00 */
[----:B------:R-:W-:Y:S02]  /*1c60*/  MOV R34, 0x1ca0 ;  /* 0x00001ca000227802 */ /* 0x000fe40000000f00 */
[----:B0-----:R-:W-:Y:S02]  /*1c70*/  MOV R40, UR12 ;  /* 0x0000000c00287c02 */ /* 0x001fe40008000f00 */
[----:B------:R-:W-:-:S07]  /*1c80*/  MOV R33, UR13 ;  /* 0x0000000d00217c02 */ /* 0x000fce0008000f00 */
[----:B------:R-:W-:Y:S05]  /*1c90*/  CALL.REL.NOINC `($__internal_3_$__cuda_sm20_div_s64) ;  /* 0x0000005800307944 */ /* 0x000fea0003c00000 */
.L_x_292:
[----:B------:R-:W-:Y:S05]  /*1ca0*/  BSYNC.RECONVERGENT B2 ;  /* 0x0000000000027941 */ /* 0x000fea0003800200 */
.L_x_290:
        /* <DEDUP_REMOVED lines=32> */
.L_x_289:
[----:B------:R-:W-:Y:S05]  /*1eb0*/  BSYNC.RECONVERGENT B1 ;  /* 0x0000000000017941 */ /* 0x000fea0003800200 */
.L_x_288:
[----:B------:R2:W-:Y:S02]  /*1ec0*/  STS [R19], R22 ;  /* 0x0000001613007388 */ /* 0x0005e40000000800 */
.L_x_287:
[----:B------:R-:W-:Y:S05]  /*1ed0*/  BSYNC.RECONVERGENT B0 ;  /* 0x0000000000007941 */ /* 0x000fea0003800200 */
.L_x_286:
[----:B------:R-:W-:Y:S01]  /*1ee0*/  ISETP.GT.U32.AND P1, PT, R59, 0xff, PT ;  /* 0x000000ff3b00780c */ /* 0x000fe20003f24070 */
[----:B------:R-:W-:-:S12]  /*1ef0*/  BSSY.RECONVERGENT B0, `(.L_x_293) ;  /* 0x000004a000007945 */ /* 0x000fd80003800200 */
[----:B------:R-:W-:Y:S05]  /*1f00*/  @P1 BRA `(.L_x_294) ;  /* 0x0000000400201947 */ /* 0x000fea0003800000 */
[----:B------:R-:W-:Y:S01]  /*1f10*/  ISETP.GE.U32.AND P3, PT, R20, UR22, PT ;  /* 0x0000001614007c0c */ /* 0x000fe2000bf66070 */
[----:B------:R-:W-:Y:S01]  /*1f20*/  BSSY.RECONVERGENT B1, `(.L_x_295) ;  /* 0x0000045000017945 */ /* 0x000fe20003800200 */
[----:B------:R-:W-:Y:S02]  /*1f30*/  ISETP.GE.U32.AND P2, PT, R38, UR20, PT ;  /* 0x0000001426007c0c */ /* 0x000fe4000bf46070 */
[----:B------:R-:W-:Y:S02]  /*1f40*/  ISETP.GE.AND.EX P3, PT, R35, UR23, PT, P3 ;  /* 0x0000001723007c0c */ /* 0x000fe4000bf66330 */
[----:B------:R-:W-:Y:S02]  /*1f50*/  MOV R21, RZ ;  /* 0x000000ff00157202 */ /* 0x000fe40000000f00 */
[----:B------:R-:W-:-:S13]  /*1f60*/  ISETP.GE.U32.OR.EX P2, PT, RZ, UR21, P3, P2 ;  /* 0x00000015ff007c0c */ /* 0x000fda0009f46520 */
[----:B------:R-:W-:Y:S05]  /*1f70*/  @P2 BRA `(.L_x_296) ;  /* 0x0000000000fc2947 */ /* 0x000fea0003800000 */
[----:B------:R-:W-:Y:S01]  /*1f80*/  LOP3.LUT R21, R35, UR26, RZ, 0xfc, !PT ;  /* 0x0000001a23157c12 */ /* 0x000fe2000f8efcff */
[----:B------:R-:W-:Y:S03]  /*1f90*/  BSSY.RECONVERGENT B2, `(.L_x_297) ;  /* 0x000001d000027945 */ /* 0x000fe60003800200 */
[----:B------:R-:W-:-:S13]  /*1fa0*/  ISETP.NE.U32.AND P2, PT, R21, RZ, PT ;  /* 0x000000ff1500720c */ /* 0x000fda0003f45070 */
[----:B------:R-:W-:Y:S05]  /*1fb0*/  @P2 BRA `(.L_x_298) ;  /* 0x0000000000502947 */ /* 0x000fea0003800000 */
[----:B------:R-:W3:Y:S01]  /*1fc0*/  I2F.U32.RP R21, UR27 ;  /* 0x0000001b00157d06 */ /* 0x000ee20008209000 */
[----:B------:R-:W-:Y:S02]  /*1fd0*/  ISETP.NE.U32.AND P4, PT, RZ, UR27, PT ;  /* 0x0000001bff007c0c */ /* 0x000fe4000bf85070 */
[----:B------:R-:W-:-:S05]  /*1fe0*/  MOV R27, RZ ;  /* 0x000000ff001b7202 */ /* 0x000fca0000000f00 */
[----:B---3--:R-:W0:Y:S02]  /*1ff0*/  MUFU.RCP R21, R21 ;  /* 0x0000001500157308 */ /* 0x008e240000001000 */
[----:B012---:R-:W-:-:S06]  /*2000*/  IADD3 R22, PT, PT, R21, 0xffffffe, RZ ;  /* 0x0ffffffe15167810 */ /* 0x007fcc0007ffe0ff */
        /* <DEDUP_REMOVED lines=15> */
.L_x_298:
[----:B------:R-:W3:Y:S01]  /*2100*/  LDCU.64 UR12, c[0x0][0x3f0] ;  /* 0x00007e00ff0c77ac */ /* 0x000ee20008000a00 */
[----:B------:R-:W-:Y:S02]  /*2110*/  MOV R32, R20 ;  /* 0x0000001400207202 */ /* 0x000fe40000000f00 */
[----:B------:R-:W-:Y:S02]  /*2120*/  MOV R34, 0x2160 ;  /* 0x0000216000227802 */ /* 0x000fe40000000f00 */
[----:B---3--:R-:W-:Y:S02]  /*2130*/  MOV R40, UR12 ;  /* 0x0000000c00287c02 */ /* 0x008fe40008000f00 */
[----:B------:R-:W-:-:S07]  /*2140*/  MOV R33, UR13 ;  /* 0x0000000d00217c02 */ /* 0x000fce0008000f00 */
[----:B012---:R-:W-:Y:S05]  /*2150*/  CALL.REL.NOINC `($__internal_3_$__cuda_sm20_div_s64) ;  /* 0x0000005400007944 */ /* 0x007fea0003c00000 */
.L_x_299:
[----:B------:R-:W-:Y:S05]  /*2160*/  BSYNC.RECONVERGENT B2 ;  /* 0x0000000000027941 */ /* 0x000fea0003800200 */
.L_x_297:
[----:B------:R-:W-:Y:S02]  /*2170*/  IADD3 R23, P2, PT, R26, R80, RZ ;  /* 0x000000501a177210 */ /* 0x000fe40007f5e0ff */
[----:B------:R-:W-:Y:S02]  /*2180*/  MOV R20, R84 ;  /* 0x0000005400147202 */ /* 0x000fe40000000f00 */
[----:B------:R-:W-:Y:S02]  /*2190*/  IADD3.X R26, PT, PT, R27, R10, RZ, P2, !PT ;  /* 0x0000000a1b1a7210 */ /* 0x000fe400017fe4ff */
[----:B------:R-:W-:Y:S02]  /*21a0*/  MOV R21, R85 ;  /* 0x0000005500157202 */ /* 0x000fe40000000f00 */
[----:B------:R-:W-:Y:S01]  /*21b0*/  MOV R22, R38 ;  /* 0x0000002600167202 */ /* 0x000fe20000000f00 */
[----:B------:R-:W-:Y:S02]  /*21c0*/  IMAD R26, R26, UR30, RZ ;  /* 0x0000001e1a1a7c24 */ /* 0x000fe4000f8e02ff */
[----:B------:R-:W-:-:S04]  /*21d0*/  IMAD.WIDE.U32 R20, R23, UR30, R20 ;  /* 0x0000001e17147c25 */ /* 0x000fc8000f8e0014 */
[----:B------:R-:W-:-:S05]  /*21e0*/  IMAD R23, R23, UR31, R26 ;  /* 0x0000001f17177c24 */ /* 0x000fca000f8e021a */
[----:B------:R-:W-:Y:S01]  /*21f0*/  IADD3 R21, PT, PT, R21, R23, RZ ;  /* 0x0000001715157210 */ /* 0x000fe20007ffe0ff */
[----:B------:R-:W-:-:S04]  /*2200*/  HFMA2 R23, -RZ, RZ, 0, 0 ;  /* 0x00000000ff177431 */ /* 0x000fc800000001ff */
[----:B------:R-:W-:-:S04]  /*2210*/  IMAD R21, R21, UR32, RZ ;  /* 0x0000002015157c24 */ /* 0x000fc8000f8e02ff */
[C---:B------:R-:W-:Y:S02]  /*2220*/  IMAD R21, R20.reuse, UR33, R21 ;  /* 0x0000002114157c24 */ /* 0x040fe4000f8e0215 */
[----:B------:R-:W-:-:S03]  /*2230*/  IMAD.WIDE.U32 R22, R20, UR32, R22 ;  /* 0x0000002014167c25 */ /* 0x000fc6000f8e0016 */
[----:B------:R-:W-:Y:S02]  /*2240*/  LEA R20, P2, R22, UR28, 0x2 ;  /* 0x0000001c16147c11 */ /* 0x000fe4000f8410ff */
[----:B------:R-:W-:-:S04]  /*2250*/  IADD3 R21, PT, PT, R23, R21, RZ ;  /* 0x0000001517157210 */ /* 0x000fc80007ffe0ff */
[----:B------:R-:W-:-:S05]  /*2260*/  LEA.HI.X R21, R22, UR29, R21, 0x2, P2 ;  /* 0x0000001d16157c11 */ /* 0x000fca00090f1415 */
[----:B------:R-:W2:Y:S01]  /*2270*/  LDG.E R20, desc[UR24][R20.64] ;  /* 0x0000001814147981 */ /* 0x000ea2000c1e1900 */
[----:B------:R-:W-:-:S04]  /*2280*/  LEA R22, P2, R96, UR15, 0x2 ;  /* 0x0000000f60167c11 */ /* 0x000fc8000f8410ff */
[----:B------:R-:W-:-:S06]  /*2290*/  IADD3.X R23, PT, PT, R11, UR16, RZ, P2, !PT ;  /* 0x000000100b177c10 */ /* 0x000fcc00097fe4ff */
        /* <DEDUP_REMOVED lines=13> */
.L_x_296:
[----:B------:R-:W-:Y:S05]  /*2370*/  BSYNC.RECONVERGENT B1 ;  /* 0x0000000000017941 */ /* 0x000fea0003800200 */
.L_x_295:
[----:B------:R3:W-:Y:S02]  /*2380*/  STS [R18], R21 ;  /* 0x0000001512007388 */ /* 0x0007e40000000800 */
.L_x_294:
[----:B------:R-:W-:Y:S05]  /*2390*/  BSYNC.RECONVERGENT B0 ;  /* 0x0000000000007941 */ /* 0x000fea0003800200 */
.L_x_293:
[----:B------:R-:W-:Y:S04]  /*23a0*/  BSSY.RECONVERGENT B0, `(.L_x_300) ;  /* 0x0000014000007945 */ /* 0x000fe80003800200 */
[----:B------:R-:W-:Y:S05]  /*23b0*/  @P6 BRA `(.L_x_301) ;  /* 0x0000000000486947 */ /* 0x000fea0003800000 */
[----:B------:R-:W-:Y:S01]  /*23c0*/  IADD3 R20, P4, PT, R17, UR4, RZ ;  /* 0x0000000411147c10 */ /* 0x000fe2000ff9e0ff */
[----:B------:R-:W-:Y:S01]  /*23d0*/  BSSY.RECONVERGENT B1, `(.L_x_302) ;  /* 0x000000f000017945 */ /* 0x000fe20003800200 */
[----:B------:R-:W-:Y:S02]  /*23e0*/  ISETP.GE.U32.AND P2, PT, R120, UR34, PT ;  /* 0x0000002278007c0c */ /* 0x000fe4000bf46070 */
[----:B------:R-:W-:Y:S02]  /*23f0*/  ISETP.GE.U32.AND P3, PT, R20, UR18, PT ;  /* 0x0000001214007c0c */ /* 0x000fe4000bf66070 */
[----:B------:R-:W-:Y:S02]  /*2400*/  ISETP.GE.U32.AND.EX P2, PT, R121, UR35, PT, P2 ;  /* 0x0000002379007c0c */ /* 0x000fe4000bf46120 */
[----:B------:R-:W-:Y:S02]  /*2410*/  IADD3.X R20, PT, PT, RZ, UR5, RZ, P4, !PT ;  /* 0x00000005ff147c10 */ /* 0x000fe4000a7fe4ff */
[----:B------:R-:W-:-:S02]  /*2420*/  MOV R24, RZ ;  /* 0x000000ff00187202 */ /* 0x000fc40000000f00 */
[----:B------:R-:W-:-:S13]  /*2430*/  ISETP.GE.OR.EX P2, PT, R20, UR19, P2, P3 ;  /* 0x0000001314007c0c */ /* 0x000fda0009746730 */
[----:B------:R-:W-:Y:S05]  /*2440*/  @P2 BRA `(.L_x_303) ;  /* 0x00000000001c2947 */ /* 0x000fea0003800000 */
[-C--:B------:R-:W-:Y:S02]  /*2450*/  IADD3 R20, P3, PT, R100, R2.reuse, RZ ;  /* 0x0000000264147210 */ /* 0x080fe40007f7e0ff */
[----:B012---:R-:W-:Y:S02]  /*2460*/  IADD3 R22, P2, PT, R98, R2, RZ ;  /* 0x0000000262167210 */ /* 0x007fe40007f5e0ff */
[-C--:B---3--:R-:W-:Y:S02]  /*2470*/  IADD3.X R21, PT, PT, R101, R0.reuse, RZ, P3, !PT ;  /* 0x0000000065157210 */ /* 0x088fe40001ffe4ff */
[----:B------:R-:W-:-:S04]  /*2480*/  IADD3.X R23, PT, PT, R99, R0, RZ, P2, !PT ;  /* 0x0000000063177210 */ /* 0x000fc800017fe4ff */
[----:B------:R-:W2:Y:S04]  /*2490*/  LDG.E R21, desc[UR24][R20.64] ;  /* 0x0000001814157981 */ /* 0x000ea8000c1e1900 */
[----:B------:R-:W2:Y:S02]  /*24a0*/  LDG.E R22, desc[UR24][R22.64] ;  /* 0x0000001816167981 */ /* 0x000ea4000c1e1900 */
[----:B--2---:R-:W-:-:S07]  /*24b0*/  FADD R24, R22, R21 ;  /* 0x0000001516187221 */ /* 0x004fce0000000000 */
.L_x_303:
[----:B------:R-:W-:Y:S05]  /*24c0*/  BSYNC.RECONVERGENT B1 ;  /* 0x0000000000017941 */ /* 0x000fea0003800200 */
.L_x_302:
[----:B------:R4:W-:Y:S02]  /*24d0*/  STS [R15], R24 ;  /* 0x000000180f007388 */ /* 0x0009e40000000800 */
.L_x_301:
[----:B------:R-:W-:Y:S05]  /*24e0*/  BSYNC.RECONVERGENT B0 ;  /* 0x0000000000007941 */ /* 0x000fea0003800200 */
.L_x_300:
[----:B------:R-:W-:Y:S04]  /*24f0*/  BSSY.RECONVERGENT B0, `(.L_x_304) ;  /* 0x0000014000007945 */ /* 0x000fe80003800200 */
[----:B------:R-:W-:Y:S05]  /*2500*/  @P5 BRA `(.L_x_305) ;  /* 0x0000000000485947 */ /* 0x000fea0003800000 */
[----:B------:R-:W-:Y:S01]  /*2510*/  IADD3 R20, P4, PT, R14, UR4, RZ ;  /* 0x000000040e147c10 */ /* 0x000fe2000ff9e0ff */
[----:B------:R-:W-:Y:S01]  /*2520*/  BSSY.RECONVERGENT B1, `(.L_x_306) ;  /* 0x000000f000017945 */ /* 0x000fe20003800200 */
[----:B------:R-:W-:Y:S01]  /*2530*/  ISETP.GE.U32.AND P3, PT, R120, UR34, PT ;  /* 0x0000002278007c0c */ /* 0x000fe2000bf66070 */
[----:B------:R-:W-:Y:S01]  /*2540*/  HFMA2 R25, -RZ, RZ, 0, 0 ;  /* 0x00000000ff197431 */ /* 0x000fe200000001ff */
[----:B------:R-:W-:Y:S02]  /*2550*/  ISETP.GE.U32.AND P2, PT, R20, UR18, PT ;  /* 0x0000001214007c0c */ /* 0x000fe4000bf46070 */
[----:B------:R-:W-:Y:S02]  /*2560*/  ISETP.GE.U32.AND.EX P3, PT, R121, UR35, PT, P3 ;  /* 0x0000002379007c0c */ /* 0x000fe4000bf66130 */
[----:B------:R-:W-:-:S04]  /*2570*/  IADD3.X R20, PT, PT, RZ, UR5, RZ, P4, !PT ;  /* 0x00000005ff147c10 */ /* 0x000fc8000a7fe4ff */
        /* <DEDUP_REMOVED lines=9> */
.L_x_307:
[----:B------:R-:W-:Y:S05]  /*2610*/  BSYNC.RECONVERGENT B1 ;  /* 0x0000000000017941 */ /* 0x000fea0003800200 */
.L_x_306:
[----:B------:R0:W-:Y:S02]  /*2620*/  STS [R6], R25 ;  /* 0x0000001906007388 */ /* 0x0001e40000000800 */
.L_x_305:
[----:B------:R-:W-:Y:S05]  /*2630*/  BSYNC.RECONVERGENT B0 ;  /* 0x0000000000007941 */ /* 0x000fea0003800200 */
.L_x_304:
        /* <DEDUP_REMOVED lines=8> */
[----:B----4-:R-:W-:-:S02]  /*26c0*/  MOV R24, RZ ;  /* 0x000000ff00187202 */ /* 0x010fc40000000f00 */
        /* <DEDUP_REMOVED lines=9> */
.L_x_311:
[----:B------:R-:W-:Y:S05]  /*2760*/  BSYNC.RECONVERGENT B1 ;  /* 0x0000000000017941 */ /* 0x000fea0003800200 */
.L_x_310:
[----:B------:R4:W-:Y:S02]  /*2770*/  STS [R7], R24 ;  /* 0x0000001807007388 */ /* 0x0009e40000000800 */
.L_x_309:
[----:B------:R-:W-:Y:S05]  /*2780*/  BSYNC.RECONVERGENT B0 ;  /* 0x0000000000007941 */ /* 0x000fea0003800200 */
.L_x_308:
[----:B------:R-:W-:Y:S04]  /*2790*/  BSSY.RECONVERGENT B0, `(.L_x_312) ;  /* 0x0000014000007945 */ /* 0x000fe80003800200 */
[----:B------:R-:W-:Y:S05]  /*27a0*/  @P1 BRA `(.L_x_313) ;  /* 0x0000000000481947 */ /* 0x000fea0003800000 */
[----:B------:R-:W-:Y:S01]  /*27b0*/  IADD3 R20, P2, PT, R4, UR4, RZ ;  /* 0x0000000404147c10 */ /* 0x000fe2000ff5e0ff */
[----:B------:R-:W-:Y:S01]  /*27c0*/  BSSY.RECONVERGENT B1, `(.L_x_314) ;  /* 0x000000f000017945 */ /* 0x000fe20003800200 */
[----:B------:R-:W-:Y:S01]  /*27d0*/  ISETP.GE.U32.AND P1, PT, R120, UR34, PT ;  /* 0x0000002278007c0c */ /* 0x000fe2000bf26070 */
[----:B0-----:R-:W-:Y:S01]  /*27e0*/  HFMA2 R25, -RZ, RZ, 0, 0 ;  /* 0x00000000ff197431 */ /* 0x001fe200000001ff */
[----:B------:R-:W-:Y:S02]  /*27f0*/  ISETP.GE.U32.AND P0, PT, R20, UR18, PT ;  /* 0x0000001214007c0c */ /* 0x000fe4000bf06070 */
[----:B------:R-:W-:Y:S02]  /*2800*/  ISETP.GE.U32.AND.EX P1, PT, R121, UR35, PT, P1 ;  /* 0x0000002379007c0c */ /* 0x000fe4000bf26110 */
[----:B------:R-:W-:-:S04]  /*2810*/  IADD3.X R20, PT, PT, RZ, UR5, RZ, P2, !PT ;  /* 0x00000005ff147c10 */ /* 0x000fc800097fe4ff */
[----:B------:R-:W-:-:S13]  /*2820*/  ISETP.GE.OR.EX P0, PT, R20, UR19, P1, P0 ;  /* 0x0000001314007c0c */ /* 0x000fda0008f06700 */
[----:B------:R-:W-:Y:S05]  /*2830*/  @P0 BRA `(.L_x_315) ;  /* 0x00000000001c0947 */ /* 0x000fea0003800000 */
[-C--:B------:R-:W-:Y:S02]  /*2840*/  IADD3 R20, P1, PT, R118, R2.reuse, RZ ;  /* 0x0000000276147210 */ /* 0x080fe40007f3e0ff */
[----:B-12---:R-:W-:Y:S02]  /*2850*/  IADD3 R22, P0, PT, R116, R2, RZ ;  /* 0x0000000274167210 */ /* 0x006fe40007f1e0ff */
[-C--:B---3--:R-:W-:Y:S02]  /*2860*/  IADD3.X R21, PT, PT, R119, R0.reuse, RZ, P1, !PT ;  /* 0x0000000077157210 */ /* 0x088fe40000ffe4ff */
[----:B------:R-:W-:-:S04]  /*2870*/  IADD3.X R23, PT, PT, R117, R0, RZ, P0, !PT ;  /* 0x0000000075177210 */ /* 0x000fc800007fe4ff */
[----:B------:R-:W2:Y:S04]  /*2880*/  LDG.E R21, desc[UR24][R20.64] ;  /* 0x0000001814157981 */ /* 0x000ea8000c1e1900 */
[----:B------:R-:W2:Y:S02]  /*2890*/  LDG.E R22, desc[UR24][R22.64] ;  /* 0x0000001816167981 */ /* 0x000ea4000c1e1900 */
[----:B--2---:R-:W-:-:S07]  /*28a0*/  FADD R25, R22, R21 ;  /* 0x0000001516197221 */ /* 0x004fce0000000000 */
.L_x_315:
[----:B------:R-:W-:Y:S05]  /*28b0*/  BSYNC.RECONVERGENT B1 ;  /* 0x0000000000017941 */ /* 0x000fea0003800200 */
.L_x_314:
[----:B------:R0:W-:Y:S02]  /*28c0*/  STS [R8], R25 ;  /* 0x0000001908007388 */ /* 0x0001e40000000800 */
.L_x_313:
[----:B------:R-:W-:Y:S05]  /*28d0*/  BSYNC.RECONVERGENT B0 ;  /* 0x0000000000007941 */ /* 0x000fea0003800200 */
.L_x_312:
[----:B------:R-:W5:Y:S08]  /*28e0*/  S2UR UR13, SR_CgaCtaId ;  /* 0x00000000000d79c3 */ /* 0x000f700000008800 */
[----:B------:R-:W-:Y:S01]  /*28f0*/  BAR.SYNC.DEFER_BLOCKING 0x0 ;  /* 0x0000000000007b1d */ /* 0x000fe20000010000 */
[----:B------:R-:W-:Y:S01]  /*2900*/  UIADD3 UR4, UP0, UPT, UR4, 0x10, URZ ;  /* 0x0000001004047890 */ /* 0x000fe2000ff1e0ff */
[----:B------:R-:W-:Y:S01]  /*2910*/  IADD3 R2, P0, PT, R2, 0x40, RZ ;  /* 0x0000004002027810 */ /* 0x000fe20007f1e0ff */
[----:B------:R-:W-:-:S02]  /*2920*/  UIADD3 UR15, UP1, UPT, UR15, 0x40, URZ ;  /* 0x000000400f0f7890 */ /* 0x000fc4000ff3e0ff */
[----:B------:R-:W-:Y:S01]  /*2930*/  UIADD3.X UR5, UPT, UPT, URZ, UR5, URZ, UP0, !UPT ;  /* 0x00000005ff057290 */ /* 0x000fe200087fe4ff */
[----:B------:R-:W-:Y:S01]  /*2940*/  IADD3.X R0, PT, PT, RZ, R0, RZ, P0, !PT ;  /* 0x00000000ff007210 */ /* 0x000fe200007fe4ff */
[----:B------:R-:W-:Y:S01]  /*2950*/  UMOV UR12, 0x400 ;  /* 0x00000400000c7882 */ /* 0x000fe20000000000 */
[----:B------:R-:W-:Y:S02]  /*2960*/  UIADD3.X UR16, UPT, UPT, URZ, UR16, URZ, UP1, !UPT ;  /* 0x00000010ff107290 */ /* 0x000fe40008ffe4ff */
[----:B------:R-:W-:Y:S02]  /*2970*/  UIADD3 UR17, UPT, UPT, UR12, 0x1000, URZ ;  /* 0x000010000c117890 */ /* 0x000fe4000fffe0ff */
[----:B-----5:R-:W-:Y:S02]  /*2980*/  ULEA UR12, UR13, UR12, 0x18 ;  /* 0x0000000c0d0c7291 */ /* 0x020fe4000f8ec0ff */
[----:B------:R-:W-:-:S03]  /*2990*/  ULEA UR17, UR13, UR17, 0x18 ;  /* 0x000000110d117291 */ /* 0x000fc6000f8ec0ff */
[----:B------:R-:W-:Y:S01]  /*29a0*/  UMOV UR13, UR19 ;  /* 0x00000013000d7c82 */ /* 0x000fe20008000000 */
[----:B------:R-:W-:Y:S01]  /*29b0*/  LEA R67, R82, UR12, 0x8 ;  /* 0x0000000c52437c11 */ /* 0x000fe2000f8e40ff */
[----:B------:R-:W-:Y:S01]  /*29c0*/  UMOV UR12, UR18 ;  /* 0x00000012000c7c82 */ /* 0x000fe20008000000 */
[----:B------:R-:W-:Y:S01]  /*29d0*/  LEA R66, R73, UR17, 0x4 ;  /* 0x0000001149427c11 */ /* 0x000fe2000f8e20ff */
[----:B------:R-:W-:Y:S02]  /*29e0*/  UISETP.GE.U32.AND UP0, UPT, UR4, UR12, UPT ;  /* 0x0000000c0400728c */ /* 0x000fe4000bf06070 */
[----:B------:R-:W-:Y:S02]  /*29f0*/  LDS.128 R60, [R67] ;  /* 0x00000000433c7984 */ /* 0x000fe40000000c00 */
[----:B------:R-:W-:Y:S02]  /*2a00*/  UISETP.GE.AND.EX UP0, UPT, UR5, UR13, UPT, UP0 ;  /* 0x0000000d0500728c */ /* 0x000fe4000bf06300 */
[----:B0---4-:R-:W0:Y:S04]  /*2a10*/  LDS.128 R24, [R66] ;  /* 0x0000000042187984 */ /* 0x011e280000000c00 */
[----:B-123--:R-:W1:Y:S04]  /*2a20*/  LDS.128 R20, [R67+0x40] ;  /* 0x0000400043147984 */ /* 0x00ee680000000c00 */
[----:B------:R-:W2:Y:S04]  /*2a30*/  LDS.128 R32, [R66+0x100] ;  /* 0x0001000042207984 */ /* 0x000ea80000000c00 */
[----:B------:R-:W3:Y:S04]  /*2a40*/  LDS.128 R40, [R67+0x80] ;  /* 0x0000800043287984 */ /* 0x000ee80000000c00 */
[----:B------:R-:W4:Y:S01]  /*2a50*/  LDS.128 R48, [R67+0xc0] ;  /* 0x0000c00043307984 */ /* 0x000f220000000c00 */
[C---:B0-----:R-:W-:Y:S01]  /*2a60*/  FFMA R123, R60.reuse, R24, R45 ;  /* 0x000000183c7b7223 */ /* 0x041fe2000000002d */
[C---:B------:R-:W-:Y:S01]  /*2a70*/  FFMA R68, R60.reuse, R25, R44 ;  /* 0x000000193c447223 */ /* 0x040fe2000000002c */
[CC--:B------:R-:W-:Y:S01]  /*2a80*/  FFMA R29, R60.reuse, R26.reuse, R29 ;  /* 0x0000001a3c1d7223 */ /* 0x0c0fe2000000001d */
[----:B------:R-:W0:Y:S01]  /*2a90*/  LDS.128 R44, [R66+0x200] ;  /* 0x00020000422c7984 */ /* 0x000e220000000c00 */
[----:B------:R-:W-:Y:S01]  /*2aa0*/  FFMA R28, R60, R27, R28 ;  /* 0x0000001b3c1c7223 */ /* 0x000fe2000000001c */
[----:B-1----:R-:W-:Y:S01]  /*2ab0*/  FFMA R31, R20, R26, R31 ;  /* 0x0000001a141f7223 */ /* 0x002fe2000000001f */
[----:B------:R-:W-:Y:S01]  /*2ac0*/  FFMA R125, R24, R20, R109 ;  /* 0x00000014187d7223 */ /* 0x000fe2000000006d */
[----:B------:R-:W-:Y:S01]  /*2ad0*/  FFMA R60, R20, R25, R83 ;  /* 0x00000019143c7223 */ /* 0x000fe20000000053 */
[C---:B--2---:R-:W-:Y:S01]  /*2ae0*/  FFMA R109, R61.reuse, R33, R68 ;  /* 0x000000213d6d7223 */ /* 0x044fe20000000044 */
[----:B------:R-:W-:Y:S01]  /*2af0*/  FFMA R123, R32, R61, R123 ;  /* 0x0000003d207b7223 */ /* 0x000fe2000000007b */
[C---:B------:R-:W-:Y:S01]  /*2b00*/  FFMA R83, R61.reuse, R34, R29 ;  /* 0x000000223d537223 */ /* 0x040fe2000000001d */
[----:B------:R-:W-:Y:S01]  /*2b10*/  FFMA R68, R61, R35, R28 ;  /* 0x000000233d447223 */ /* 0x000fe2000000001c */
[----:B------:R-:W-:Y:S01]  /*2b20*/  FFMA R70, R20, R27, R30 ;  /* 0x0000001b14467223 */ /* 0x000fe2000000001e */
[-C--:B------:R-:W-:Y:S01]  /*2b30*/  FFMA R61, R34, R21.reuse, R31 ;  /* 0x00000015223d7223 */ /* 0x080fe2000000001f */
[-C--:B------:R-:W-:Y:S01]  /*2b40*/  FFMA R125, R32, R21.reuse, R125 ;  /* 0x00000015207d7223 */ /* 0x080fe2000000007d */
[----:B------:R-:W1:Y:S01]  /*2b50*/  LDS.128 R28, [R66+0x300] ;  /* 0x00030000421c7984 */ /* 0x000e620000000c00 */
[-C--:B------:R-:W-:Y:S01]  /*2b60*/  FFMA R60, R33, R21.reuse, R60 ;  /* 0x00000015213c7223 */ /* 0x080fe2000000003c */
[----:B------:R-:W-:Y:S01]  /*2b70*/  FFMA R70, R35, R21, R70 ;  /* 0x0000001523467223 */ /* 0x000fe20000000046 */
[----:B---3--:R-:W-:Y:S01]  /*2b80*/  FFMA R20, R40, R25, R53 ;  /* 0x0000001928147223 */ /* 0x008fe20000000035 */
[----:B------:R-:W-:Y:S01]  /*2b90*/  FFMA R21, R24, R40, R111 ;  /* 0x0000002818157223 */ /* 0x000fe2000000006f */
[C---:B------:R-:W-:Y:S01]  /*2ba0*/  FFMA R53, R40.reuse, R26, R55 ;  /* 0x0000001a28357223 */ /* 0x040fe20000000037 */
[----:B------:R-:W-:Y:S01]  /*2bb0*/  FFMA R40, R40, R27, R52 ;  /* 0x0000001b28287223 */ /* 0x000fe20000000034 */
[-C--:B------:R-:W-:Y:S01]  /*2bc0*/  FFMA R20, R33, R41.reuse, R20 ;  /* 0x0000002921147223 */ /* 0x080fe20000000014 */
[-C--:B------:R-:W-:Y:S01]  /*2bd0*/  FFMA R21, R32, R41.reuse, R21 ;  /* 0x0000002920157223 */ /* 0x080fe20000000015 */
[-C--:B------:R-:W-:Y:S01]  /*2be0*/  FFMA R53, R34, R41.reuse, R53 ;  /* 0x0000002922357223 */ /* 0x080fe20000000035 */
[----:B------:R-:W-:Y:S01]  /*2bf0*/  FFMA R40, R35, R41, R40 ;  /* 0x0000002923287223 */ /* 0x000fe20000000028 */
[----:B----4-:R-:W-:Y:S01]  /*2c00*/  FFMA R55, R24, R48, R69 ;  /* 0x0000003018377223 */ /* 0x010fe20000000045 */
[C---:B------:R-:W-:Y:S01]  /*2c10*/  FFMA R52, R48.reuse, R25, R71 ;  /* 0x0000001930347223 */ /* 0x040fe20000000047 */
[C---:B------:R-:W-:Y:S01]  /*2c20*/  FFMA R41, R48.reuse, R26, R113 ;  /* 0x0000001a30297223 */ /* 0x040fe20000000071 */
[----:B------:R-:W-:Y:S01]  /*2c30*/  FFMA R72, R48, R27, R54 ;  /* 0x0000001b30487223 */ /* 0x000fe20000000036 */
[-C--:B------:R-:W-:Y:S01]  /*2c40*/  FFMA R55, R32, R49.reuse, R55 ;  /* 0x0000003120377223 */ /* 0x080fe20000000037 */
[-C--:B------:R-:W-:Y:S01]  /*2c50*/  FFMA R52, R33, R49.reuse, R52 ;  /* 0x0000003121347223 */ /* 0x080fe20000000034 */
[-C--:B------:R-:W-:Y:S01]  /*2c60*/  FFMA R41, R34, R49.reuse, R41 ;  /* 0x0000003122297223 */ /* 0x080fe20000000029 */
[----:B------:R-:W-:Y:S01]  /*2c70*/  FFMA R72, R35, R49, R72 ;  /* 0x0000003123487223 */ /* 0x000fe20000000048 */
[----:B------:R-:W-:Y:S04]  /*2c80*/  LDS.128 R24, [R66+0x400] ;  /* 0x0004000042187984 */ /* 0x000fe80000000c00 */
[----:B------:R-:W2:Y:S01]  /*2c90*/  LDS.128 R32, [R67+0x10] ;  /* 0x0000100043207984 */ /* 0x000ea20000000c00 */
[----:B0-----:R-:W-:Y:S01]  /*2ca0*/  FFMA R123, R44, R62, R123 ;  /* 0x0000003e2c7b7223 */ /* 0x001fe2000000007b */
        /* <DEDUP_REMOVED lines=19> */
[----:B------:R-:W0:Y:S01]  /*2de0*/  LDS.128 R52, [R67+0x50] ;  /* 0x0000500043347984 */ /* 0x000e220000000c00 */
[-C--:B------:R-:W-:Y:S01]  /*2df0*/  FFMA R111, R29, R23.reuse, R68 ;  /* 0x000000171d6f7223 */ /* 0x080fe20000000044 */
[-C--:B------:R-:W-:Y:S01]  /*2e00*/  FFMA R125, R28, R23.reuse, R125 ;  /* 0x000000171c7d7223 */ /* 0x080fe2000000007d */
[-C--:B------:R-:W-:Y:S01]  /*2e10*/  FFMA R69, R30, R23.reuse, R69 ;  /* 0x000000171e457223 */ /* 0x080fe20000000045 */
[----:B------:R-:W1:Y:S01]  /*2e20*/  LDS.128 R44, [R67+0x90] ;  /* 0x00009000432c7984 */ /* 0x000e620000000c00 */
[----:B------:R-:W-:Y:S01]  /*2e30*/  FFMA R68, R31, R23, R22 ;  /* 0x000000171f447223 */ /* 0x000fe20000000016 */
[-C--:B------:R-:W-:Y:S01]  /*2e40*/  FFMA R49, R28, R43.reuse, R49 ;  /* 0x0000002b1c317223 */ /* 0x080fe20000000031 */
[-C--:B------:R-:W-:Y:S01]  /*2e50*/  FFMA R113, R29, R43.reuse, R70 ;  /* 0x0000002b1d717223 */ /* 0x080fe20000000046 */
[----:B------:R-:W3:Y:S01]  /*2e60*/  LDS.128 R60, [R67+0xd0] ;  /* 0x0000d000433c7984 */ /* 0x000ee20000000c00 */
[-C--:B------:R-:W-:Y:S01]  /*2e70*/  FFMA R71, R30, R43.reuse, R71 ;  /* 0x0000002b1e477223 */ /* 0x080fe20000000047 */
[----:B------:R-:W-:Y:S01]  /*2e80*/  FFMA R40, R31, R43, R40 ;  /* 0x0000002b1f287223 */ /* 0x000fe20000000028 */
[-C--:B------:R-:W-:Y:S01]  /*2e90*/  FFMA R109, R28, R51.reuse, R109 ;  /* 0x000000331c6d7223 */ /* 0x080fe2000000006d */
[----:B------:R-:W4:Y:S01]  /*2ea0*/  LDS.128 R20, [R66+0x500] ;  /* 0x0005000042147984 */ /* 0x000f220000000c00 */
[-C--:B------:R-:W-:Y:S01]  /*2eb0*/  FFMA R43, R29, R51.reuse, R42 ;  /* 0x000000331d2b7223 */ /* 0x080fe2000000002a */
[-C--:B------:R-:W-:Y:S01]  /*2ec0*/  FFMA R41, R30, R51.reuse, R41 ;  /* 0x000000331e297223 */ /* 0x080fe20000000029 */
[----:B------:R-:W-:Y:S01]  /*2ed0*/  FFMA R72, R31, R51, R72 ;  /* 0x000000331f487223 */ /* 0x000fe20000000048 */
[C---:B--2---:R-:W-:Y:S01]  /*2ee0*/  FFMA R123, R32.reuse, R24, R123 ;  /* 0x00000018207b7223 */ /* 0x044fe2000000007b */
[----:B------:R-:W2:Y:S01]  /*2ef0*/  LDS.128 R28, [R66+0x600] ;  /* 0x00060000421c7984 */ /* 0x000ea20000000c00 */
[C---:B------:R-:W-:Y:S01]  /*2f00*/  FFMA R48, R32.reuse, R25, R48 ;  /* 0x0000001920307223 */ /* 0x040fe20000000030 */
[C---:B------:R-:W-:Y:S01]  /*2f10*/  FFMA R83, R32.reuse, R26, R83 ;  /* 0x0000001a20537223 */ /* 0x040fe20000000053 */
[----:B------:R-:W-:Y:S01]  /*2f20*/  FFMA R50, R32, R27, R50 ;  /* 0x0000001b20327223 */ /* 0x000fe20000000032 */
[----:B0-----:R-:W-:Y:S01]  /*2f30*/  FFMA R125, R24, R52, R125 ;  /* 0x00000034187d7223 */ /* 0x001fe2000000007d */
[C---:B------:R-:W-:Y:S01]  /*2f40*/  FFMA R32, R52.reuse, R25, R111 ;  /* 0x0000001934207223 */ /* 0x040fe2000000006f */
[C---:B------:R-:W-:Y:S01]  /*2f50*/  FFMA R69, R52.reuse, R26, R69 ;  /* 0x0000001a34457223 */ /* 0x040fe20000000045 */
[----:B------:R-:W-:Y:S01]  /*2f60*/  FFMA R68, R52, R27, R68 ;  /* 0x0000001b34447223 */ /* 0x000fe20000000044 */
[----:B-1----:R-:W-:Y:S01]  /*2f70*/  FFMA R49, R24, R44, R49 ;  /* 0x0000002c18317223 */ /* 0x002fe20000000031 */
[C---:B------:R-:W-:Y:S01]  /*2f80*/  FFMA R52, R44.reuse, R25, R113 ;  /* 0x000000192c347223 */ /* 0x040fe20000000071 */
[C---:B------:R-:W-:Y:S01]  /*2f90*/  FFMA R71, R44.reuse, R26, R71 ;  /* 0x0000001a2c477223 */ /* 0x040fe20000000047 */
[----:B------:R-:W-:Y:S01]  /*2fa0*/  FFMA R44, R44, R27, R40 ;  /* 0x0000001b2c2c7223 */ /* 0x000fe20000000028 */
[----:B---3--:R-:W-:Y:S01]  /*2fb0*/  FFMA R109, R24, R60, R109 ;  /* 0x0000003c186d7223 */ /* 0x008fe2000000006d */
[C---:B------:R-:W-:Y:S01]  /*2fc0*/  FFMA R24, R60.reuse, R25, R43 ;  /* 0x000000193c187223 */ /* 0x040fe2000000002b */
[C---:B------:R-:W-:Y:S01]  /*2fd0*/  FFMA R25, R60.reuse, R26, R41 ;  /* 0x0000001a3c197223 */ /* 0x040fe20000000029 */
[----:B------:R-:W-:Y:S01]  /*2fe0*/  FFMA R72, R60, R27, R72 ;  /* 0x0000001b3c487223 */ /* 0x000fe20000000048 */
[----:B------:R-:W0:Y:S01]  /*2ff0*/  LDS.128 R40, [R66+0x700] ;  /* 0x0007000042287984 */ /* 0x000e220000000c00 */
[C---:B----4-:R-:W-:Y:S01]  /*3000*/  FFMA R123, R20.reuse, R33, R123 ;  /* 0x00000021147b7223 */ /* 0x050fe2000000007b */
[C---:B------:R-:W-:Y:S01]  /*3010*/  FFMA R27, R33.reuse, R21, R48 ;  /* 0x00000015211b7223 */ /* 0x040fe20000000030 */
[C---:B------:R-:W-:Y:S01]  /*3020*/  FFMA R83, R33.reuse, R22, R83 ;  /* 0x0000001621537223 */ /* 0x040fe20000000053 */
[----:B------:R-:W-:Y:S01]  /*3030*/  FFMA R50, R33, R23, R50 ;  /* 0x0000001721327223 */ /* 0x000fe20000000032 */
[-C--:B------:R-:W-:Y:S01]  /*3040*/  FFMA R49, R20, R45.reuse, R49 ;  /* 0x0000002d14317223 */ /* 0x080fe20000000031 */
[-C--:B------:R-:W-:Y:S01]  /*3050*/  FFMA R26, R21, R45.reuse, R52 ;  /* 0x0000002d151a7223 */ /* 0x080fe20000000034 */
[CC--:B------:R-:W-:Y:S01]  /*3060*/  FFMA R33, R22.reuse, R45.reuse, R71 ;  /* 0x0000002d16217223 */ /* 0x0c0fe20000000047 */
[C---:B------:R-:W-:Y:S01]  /*3070*/  FFMA R48, R23.reuse, R45, R44 ;  /* 0x0000002d17307223 */ /* 0x040fe2000000002c */
[CC--:B------:R-:W-:Y:S01]  /*3080*/  FFMA R113, R22.reuse, R53.reuse, R69 ;  /* 0x0000003516717223 */ /* 0x0c0fe20000000045 */
[----:B------:R-:W-:Y:S01]  /*3090*/  FFMA R68, R23, R53, R68 ;  /* 0x0000003517447223 */ /* 0x000fe20000000044 */
[CC--:B------:R-:W-:Y:S01]  /*30a0*/  FFMA R24, R21.reuse, R61.reuse, R24 ;  /* 0x0000003d15187223 */ /* 0x0c0fe20000000018 */
[----:B------:R-:W-:Y:S01]  /*30b0*/  FFMA R25, R22, R61, R25 ;  /* 0x0000003d16197223 */ /* 0x000fe20000000019 */
[----:B--2---:R-:W-:Y:S01]  /*30c0*/  FFMA R71, R28, R34, R123 ;  /* 0x000000221c477223 */ /* 0x004fe2000000007b */
[C---:B------:R-:W-:Y:S01]  /*30d0*/  FFMA R60, R34.reuse, R29, R27 ;  /* 0x0000001d223c7223 */ /* 0x040fe2000000001b */
[----:B------:R-:W-:Y:S01]  /*30e0*/  FFMA R83, R34, R30, R83 ;  /* 0x0000001e22537223 */ /* 0x000fe20000000053 */
[----:B------:R-:W-:Y:S01]  /*30f0*/  FFMA R32, R21, R53, R32 ;  /* 0x0000003515207223 */ /* 0x000fe20000000020 */
[-C--:B------:R-:W-:Y:S01]  /*3100*/  FFMA R69, R20, R61.reuse, R109 ;  /* 0x0000003d14457223 */ /* 0x080fe2000000006d */
[----:B------:R-:W-:Y:S01]  /*3110*/  FFMA R72, R23, R61, R72 ;  /* 0x0000003d17487223 */ /* 0x000fe20000000048 */
[----:B------:R-:W-:Y:S01]  /*3120*/  FFMA R34, R34, R31, R50 ;  /* 0x0000001f22227223 */ /* 0x000fe20000000032 */
[----:B------:R-:W-:Y:S01]  /*3130*/  FFMA R125, R20, R53, R125 ;  /* 0x00000035147d7223 */ /* 0x000fe2000000007d */
[-C--:B------:R-:W-:Y:S01]  /*3140*/  FFMA R61, R28, R46.reuse, R49 ;  /* 0x0000002e1c3d7223 */ /* 0x080fe20000000031 */
[-C--:B------:R-:W-:Y:S01]  /*3150*/  FFMA R44, R29, R46.reuse, R26 ;  /* 0x0000002e1d2c7223 */ /* 0x080fe2000000001a */
[----:B------:R-:W-:Y:S01]  /*3160*/  FFMA R45, R30, R46, R33 ;  /* 0x0000002e1e2d7223 */ /* 0x000fe20000000021 */
[C---:B------:R-:W-:Y:S01]  /*3170*/  FFMA R70, R31.reuse, R54, R68 ;  /* 0x000000361f467223 */ /* 0x040fe20000000044 */
[----:B------:R-:W-:Y:S01]  /*3180*/  FFMA R46, R31, R46, R48 ;  /* 0x0000002e1f2e7223 */ /* 0x000fe20000000030 */
[----:B------:R-:W-:Y:S01]  /*3190*/  LDS.128 R20, [R67+0x20] ;  /* 0x0000200043147984 */ /* 0x000fe20000000c00 */
[-C--:B------:R-:W-:Y:S01]  /*31a0*/  FFMA R69, R28, R62.reuse, R69 ;  /* 0x0000003e1c457223 */ /* 0x080fe20000000045 */
[-C--:B------:R-:W-:Y:S01]  /*31b0*/  FFMA R68, R29, R62.reuse, R24 ;  /* 0x0000003e1d447223 */ /* 0x080fe20000000018 */
[-C--:B------:R-:W-:Y:S01]  /*31c0*/  FFMA R123, R30, R62.reuse, R25 ;  /* 0x0000003e1e7b7223 */ /* 0x080fe20000000019 */
[----:B------:R-:W1:Y:S01]  /*31d0*/  LDS.128 R48, [R66+0x800] ;  /* 0x0008000042307984 */ /* 0x000e620000000c00 */
[----:B------:R-:W-:Y:S01]  /*31e0*/  FFMA R72, R31, R62, R72 ;  /* 0x0000003e1f487223 */ /* 0x000fe20000000048 */
[-C--:B------:R-:W-:Y:S01]  /*31f0*/  FFMA R109, R28, R54.reuse, R125 ;  /* 0x000000361c6d7223 */ /* 0x080fe2000000007d */
[-C--:B------:R-:W-:Y:S01]  /*3200*/  FFMA R52, R29, R54.reuse, R32 ;  /* 0x000000361d347223 */ /* 0x080fe20000000020 */
[----:B------:R-:W-:Y:S01]  /*3210*/  FFMA R113, R30, R54, R113 ;  /* 0x000000361e717223 */ /* 0x000fe20000000071 */
[----:B------:R-:W2:Y:S04]  /*3220*/  LDS.128 R24, [R67+0x60] ;  /* 0x0000600043187984 */ /* 0x000ea80000000c00 */
[----:B------:R-:W3:Y:S01]  /*3230*/  LDS.128 R28, [R67+0xa0] ;  /* 0x0000a000431c7984 */ /* 0x000ee20000000c00 */
        /* <DEDUP_REMOVED lines=10> */
[----:B------:R-:W4:Y:S01]  /*32e0*/  LDS.128 R52, [R66+0x900] ;  /* 0x0009000042347984 */ /* 0x000f220000000c00 */
[-C--:B------:R-:W-:Y:S01]  /*32f0*/  FFMA R125, R41, R47.reuse, R44 ;  /* 0x0000002f297d7223 */ /* 0x080fe2000000002c */
[-C--:B------:R-:W-:Y:S01]  /*3300*/  FFMA R45, R42, R47.reuse, R45 ;  /* 0x0000002f2a2d7223 */ /* 0x080fe2000000002d */
[----:B------:R-:W-:Y:S01]  /*3310*/  FFMA R46, R43, R47, R46 ;  /* 0x0000002f2b2e7223 */ /* 0x000fe2000000002e */
[-C--:B------:R-:W-:Y:S01]  /*3320*/  FFMA R69, R40, R63.reuse, R69 ;  /* 0x0000003f28457223 */ /* 0x080fe20000000045 */
[-C--:B------:R-:W-:Y:S01]  /*3330*/  FFMA R47, R41, R63.reuse, R68 ;  /* 0x0000003f292f7223 */ /* 0x080fe20000000044 */
[-C--:B------:R-:W-:Y:S01]  /*3340*/  FFMA R123, R42, R63.reuse, R123 ;  /* 0x0000003f2a7b7223 */ /* 0x080fe2000000007b */
[----:B------:R-:W-:-:S02]  /*3350*/  FFMA R72, R43, R63, R72 ;  /* 0x0000003f2b487223 */ /* 0x000fc40000000048 */
[----:B------:R-:W5:Y:S01]  /*3360*/  LDS.128 R40, [R66+0xa00] ;  /* 0x000a000042287984 */ /* 0x000f620000000c00 */
[C---:B-1----:R-:W-:Y:S01]  /*3370*/  FFMA R71, R20.reuse, R48, R71 ;  /* 0x0000003014477223 */ /* 0x042fe20000000047 */
        /* <DEDUP_REMOVED lines=9> */
[C---:B------:R-:W-:Y:S01]  /*3410*/  FFMA R63, R28.reuse, R50, R45 ;  /* 0x000000321c3f7223 */ /* 0x040fe2000000002d */
[----:B------:R-:W-:Y:S01]  /*3420*/  FFMA R28, R28, R51, R46 ;  /* 0x000000331c1c7223 */ /* 0x000fe2000000002e */
[----:B0-----:R-:W-:Y:S01]  /*3430*/  FFMA R69, R48, R32, R69 ;  /* 0x0000002030457223 */ /* 0x001fe20000000045 */
[C---:B------:R-:W-:Y:S01]  /*3440*/  FFMA R48, R32.reuse, R49, R47 ;  /* 0x0000003120307223 */ /* 0x040fe2000000002f */
[C---:B------:R-:W-:Y:S01]  /*3450*/  FFMA R123, R32.reuse, R50, R123 ;  /* 0x00000032207b7223 */ /* 0x040fe2000000007b */
[----:B------:R-:W0:Y:S01]  /*3460*/  LDS.128 R44, [R66+0xb00] ;  /* 0x000b0000422c7984 */ /* 0x000e220000000c00 */
[----:B------:R-:W-:Y:S01]  /*3470*/  FFMA R72, R32, R51, R72 ;  /* 0x0000003320487223 */ /* 0x000fe20000000048 */
[C---:B----4-:R-:W-:Y:S01]  /*3480*/  FFMA R49, R21.reuse, R53, R60 ;  /* 0x0000003515317223 */ /* 0x050fe2000000003c */
        /* <DEDUP_REMOVED lines=15> */
[C---:B-----5:R-:W-:Y:S01]  /*3580*/  FFMA R32, R22.reuse, R41, R49 ;  /* 0x0000002916207223 */ /* 0x060fe20000000031 */
[----:B------:R-:W-:Y:S01]  /*3590*/  LDS.128 R52, [R66+0xc00] ;  /* 0x000c000042347984 */ /* 0x000fe20000000c00 */
[----:B------:R-:W-:Y:S01]  /*35a0*/  FFMA R109, R22, R42, R83 ;  /* 0x0000002a166d7223 */ /* 0x000fe20000000053 */
[C---:B------:R-:W-:Y:S01]  /*35b0*/  FFMA R33, R40.reuse, R22, R71 ;  /* 0x0000001628217223 */ /* 0x040fe20000000047 */
[-C--:B------:R-:W-:Y:S01]  /*35c0*/  FFMA R125, R40, R30.reuse, R61 ;  /* 0x0000001e287d7223 */ /* 0x080fe2000000003d */
[----:B------:R-:W1:Y:S01]  /*35d0*/  LDS.128 R48, [R67+0x30] ;  /* 0x0000300043307984 */ /* 0x000e620000000c00 */
[CC--:B------:R-:W-:Y:S01]  /*35e0*/  FFMA R24, R41.reuse, R30.reuse, R24 ;  /* 0x0000001e29187223 */ /* 0x0c0fe20000000018 */
[----:B------:R-:W-:Y:S01]  /*35f0*/  FFMA R83, R42, R30, R63 ;  /* 0x0000001e2a537223 */ /* 0x000fe2000000003f */
[----:B------:R-:W-:Y:S01]  /*3600*/  FFMA R22, R22, R43, R62 ;  /* 0x0000002b16167223 */ /* 0x000fe2000000003e */
[-C--:B------:R-:W-:Y:S01]  /*3610*/  FFMA R111, R40, R26.reuse, R111 ;  /* 0x0000001a286f7223 */ /* 0x080fe2000000006f */
[-C--:B------:R-:W-:Y:S01]  /*3620*/  FFMA R20, R41, R26.reuse, R20 ;  /* 0x0000001a29147223 */ /* 0x080fe20000000014 */
[----:B------:R-:W-:Y:S01]  /*3630*/  FFMA R123, R42, R26, R113 ;  /* 0x0000001a2a7b7223 */ /* 0x000fe20000000071 */
[C---:B------:R-:W-:Y:S01]  /*3640*/  FFMA R30, R43.reuse, R30, R60 ;  /* 0x0000001e2b1e7223 */ /* 0x040fe2000000003c */
[----:B------:R-:W-:Y:S01]  /*3650*/  FFMA R26, R43, R26, R70 ;  /* 0x0000001a2b1a7223 */ /* 0x000fe20000000046 */
[----:B------:R-:W2:Y:S01]  /*3660*/  LDS.128 R60, [R67+0x70] ;  /* 0x00007000433c7984 */ /* 0x000ea20000000c00 */
[-C--:B------:R-:W-:Y:S01]  /*3670*/  FFMA R25, R40, R34.reuse, R25 ;  /* 0x0000002228197223 */ /* 0x080fe20000000019 */
[-C--:B------:R-:W-:Y:S01]  /*3680*/  FFMA R28, R41, R34.reuse, R28 ;  /* 0x00000022291c7223 */ /* 0x080fe2000000001c */
[-C--:B------:R-:W-:Y:S01]  /*3690*/  FFMA R29, R42, R34.reuse, R29 ;  /* 0x000000222a1d7223 */ /* 0x080fe2000000001d */
[----:B------:R-:W3:Y:S01]  /*36a0*/  LDS.128 R68, [R66+0xd00] ;  /* 0x000d000042447984 */ /* 0x000ee20000000c00 */
[----:B------:R-:W-:Y:S01]  /*36b0*/  FFMA R72, R43, R34, R72 ;  /* 0x000000222b487223 */ /* 0x000fe20000000048 */
[C---:B0-----:R-:W-:Y:S01]  /*36c0*/  FFMA R33, R44.reuse, R23, R33 ;  /* 0x000000172c217223 */ /* 0x041fe20000000021 */
[C---:B------:R-:W-:Y:S01]  /*36d0*/  FFMA R32, R23.reuse, R45, R32 ;  /* 0x0000002d17207223 */ /* 0x040fe20000000020 */
[C---:B------:R-:W-:Y:S01]  /*36e0*/  FFMA R109, R23.reuse, R46, R109 ;  /* 0x0000002e176d7223 */ /* 0x040fe2000000006d */
[----:B------:R-:W-:Y:S01]  /*36f0*/  FFMA R34, R23, R47, R22 ;  /* 0x0000002f17227223 */ /* 0x000fe20000000016 */
[----:B------:R-:W-:Y:S01]  /*3700*/  FFMA R113, R45, R27, R20 ;  /* 0x0000001b2d717223 */ /* 0x000fe20000000014 */
[C---:B------:R-:W-:Y:S01]  /*3710*/  FFMA R41, R44.reuse, R31, R125 ;  /* 0x0000001f2c297223 */ /* 0x040fe2000000007d */
[----:B------:R-:W0:Y:S01]  /*3720*/  LDS.128 R20, [R67+0xb0] ;  /* 0x0000b00043147984 */ /* 0x000e220000000c00 */
[-C--:B------:R-:W-:Y:S01]  /*3730*/  FFMA R111, R44, R27.reuse, R111 ;  /* 0x0000001b2c6f7223 */ /* 0x080fe2000000006f */
[-C--:B------:R-:W-:Y:S01]  /*3740*/  FFMA R123, R46, R27.reuse, R123 ;  /* 0x0000001b2e7b7223 */ /* 0x080fe2000000007b */
[----:B------:R-:W-:Y:S01]  /*3750*/  FFMA R42, R47, R27, R26 ;  /* 0x0000001b2f2a7223 */ /* 0x000fe2000000001a */
[----:B------:R-:W-:Y:S01]  /*3760*/  FFMA R43, R45, R31, R24 ;  /* 0x0000001f2d2b7223 */ /* 0x000fe20000000018 */
[----:B------:R-:W-:Y:S01]  /*3770*/  FFMA R125, R44, R35, R25 ;  /* 0x000000232c7d7223 */ /* 0x000fe20000000019 */
[CC--:B------:R-:W-:Y:S01]  /*3780*/  FFMA R83, R46.reuse, R31.reuse, R83 ;  /* 0x0000001f2e537223 */ /* 0x0c0fe20000000053 */
[----:B------:R4:W5:Y:S01]  /*3790*/  LDS.128 R24, [R67+0xf0] ;  /* 0x0000f00043187984 */ /* 0x0009620000000c00 */
[----:B------:R-:W-:Y:S01]  /*37a0*/  FFMA R40, R47, R31, R30 ;  /* 0x0000001f2f287223 */ /* 0x000fe2000000001e */
[-C--:B------:R-:W-:Y:S01]  /*37b0*/  FFMA R45, R45, R35.reuse, R28 ;  /* 0x000000232d2d7223 */ /* 0x080fe2000000001c */
[-C--:B------:R-:W-:Y:S01]  /*37c0*/  FFMA R46, R46, R35.reuse, R29 ;  /* 0x000000232e2e7223 */ /* 0x080fe2000000001d */
[----:B------:R-:W-:Y:S01]  /*37d0*/  FFMA R72, R47, R35, R72 ;  /* 0x000000232f487223 */ /* 0x000fe20000000048 */
[----:B------:R-:W5:Y:S01]  /*37e0*/  LDS.128 R28, [R66+0xe00] ;  /* 0x000e0000421c7984 */ /* 0x000f620000000c00 */
[C---:B-1----:R-:W-:Y:S01]  /*37f0*/  FFMA R33, R48.reuse, R52, R33 ;  /* 0x0000003430217223 */ /* 0x042fe20000000021 */
[C---:B------:R-:W-:Y:S01]  /*3800*/  FFMA R32, R48.reuse, R53, R32 ;  /* 0x0000003530207223 */ /* 0x040fe20000000020 */
[CC--:B------:R-:W-:Y:S01]  /*3810*/  FFMA R34, R48.reuse, R55.reuse, R34 ;  /* 0x0000003730227223 */ /* 0x0c0fe20000000022 */
[----:B------:R-:W-:Y:S01]  /*3820*/  FFMA R109, R48, R54, R109 ;  /* 0x00000036306d7223 */ /* 0x000fe2000000006d */
[----:B--2---:R-:W-:Y:S01]  /*3830*/  FFMA R48, R60, R55, R42 ;  /* 0x000000373c307223 */ /* 0x004fe2000000002a */
[----:B------:R-:W-:Y:S01]  /*3840*/  FFMA R111, R52, R60, R111 ;  /* 0x0000003c346f7223 */ /* 0x000fe2000000006f */
[C---:B------:R-:W-:Y:S01]  /*3850*/  FFMA R44, R60.reuse, R53, R113 ;  /* 0x000000353c2c7223 */ /* 0x040fe20000000071 */
[----:B------:R-:W-:Y:S01]  /*3860*/  FFMA R123, R60, R54, R123 ;  /* 0x000000363c7b7223 */ /* 0x000fe2000000007b */
[C---:B---3--:R-:W-:Y:S01]  /*3870*/  FFMA R47, R68.reuse, R49, R33 ;  /* 0x00000031442f7223 */ /* 0x048fe20000000021 */
[C---:B----4-:R-:W-:Y:S01]  /*3880*/  FFMA R67, R49.reuse, R69, R32 ;  /* 0x0000004531437223 */ /* 0x050fe20000000020 */
[C---:B------:R-:W-:Y:S01]  /*3890*/  FFMA R42, R49.reuse, R71, R34 ;  /* 0x00000047312a7223 */ /* 0x040fe20000000022 */
[----:B------:R-:W-:Y:S01]  /*38a0*/  FFMA R109, R49, R70, R109 ;  /* 0x00000046316d7223 */ /* 0x000fe2000000006d */
[----:B------:R-:W1:Y:S01]  /*38b0*/  LDS.128 R32, [R66+0xf00] ;  /* 0x000f000042207984 */ /* 0x000e620000000c00 */
[-C--:B------:R-:W-:Y:S01]  /*38c0*/  FFMA R111, R68, R61.reuse, R111 ;  /* 0x0000003d446f7223 */ /* 0x080fe2000000006f */
[-C--:B------:R-:W-:Y:S01]  /*38d0*/  FFMA R44, R69, R61.reuse, R44 ;  /* 0x0000003d452c7223 */ /* 0x080fe2000000002c */
[-C--:B------:R-:W-:Y:S01]  /*38e0*/  FFMA R123, R70, R61.reuse, R123 ;  /* 0x0000003d467b7223 */ /* 0x080fe2000000007b */
[----:B------:R-:W-:Y:S01]  /*38f0*/  FFMA R48, R71, R61, R48 ;  /* 0x0000003d47307223 */ /* 0x000fe20000000030 */
[----:B0-----:R-:W-:Y:S01]  /*3900*/  FFMA R60, R20, R53, R43 ;  /* 0x00000035143c7223 */ /* 0x001fe2000000002b */
[----:B------:R-:W-:Y:S01]  /*3910*/  FFMA R41, R52, R20, R41 ;  /* 0x0000001434297223 */ /* 0x000fe20000000029 */
[C---:B------:R-:W-:Y:S01]  /*3920*/  FFMA R43, R20.reuse, R54, R83 ;  /* 0x00000036142b7223 */ /* 0x040fe20000000053 */
[----:B------:R-:W-:Y:S01]  /*3930*/  FFMA R40, R20, R55, R40 ;  /* 0x0000003714287223 */ /* 0x000fe20000000028 */
[-C--:B------:R-:W-:Y:S01]  /*3940*/  FFMA R20, R69, R21.reuse, R60 ;  /* 0x0000001545147223 */ /* 0x080fe2000000003c */
[-C--:B------:R-:W-:Y:S01]  /*3950*/  FFMA R41, R68, R21.reuse, R41 ;  /* 0x0000001544297223 */ /* 0x080fe20000000029 */
[-C--:B------:R-:W-:Y:S01]  /*3960*/  FFMA R43, R70, R21.reuse, R43 ;  /* 0x00000015462b7223 */ /* 0x080fe2000000002b */
[----:B------:R-:W-:Y:S01]  /*3970*/  FFMA R40, R71, R21, R40 ;  /* 0x0000001547287223 */ /* 0x000fe20000000028 */
[----:B-----5:R-:W-:Y:S01]  /*3980*/  FFMA R125, R52, R24, R125 ;  /* 0x00000018347d7223 */ /* 0x020fe2000000007d */
[C---:B------:R-:W-:Y:S01]  /*3990*/  FFMA R52, R24.reuse, R53, R45 ;  /* 0x0000003518347223 */ /* 0x040fe2000000002d */
[C---:B------:R-:W-:Y:S01]  /*39a0*/  FFMA R21, R24.reuse, R54, R46 ;  /* 0x0000003618157223 */ /* 0x040fe2000000002e */
[----:B------:R-:W-:Y:S01]  /*39b0*/  FFMA R72, R24, R55, R72 ;  /* 0x0000003718487223 */ /* 0x000fe20000000048 */
[-C--:B------:R-:W-:Y:S01]  /*39c0*/  FFMA R125, R68, R25.reuse, R125 ;  /* 0x00000019447d7223 */ /* 0x080fe2000000007d */
[-C--:B------:R-:W-:Y:S01]  /*39d0*/  FFMA R52, R69, R25.reuse, R52 ;  /* 0x0000001945347223 */ /* 0x080fe20000000034 */
[-C--:B------:R-:W-:Y:S01]  /*39e0*/  FFMA R21, R70, R25.reuse, R21 ;  /* 0x0000001946157223 */ /* 0x080fe20000000015 */
[----:B------:R-:W-:Y:S01]  /*39f0*/  FFMA R72, R71, R25, R72 ;  /* 0x0000001947487223 */ /* 0x000fe20000000048 */
[----:B------:R-:W-:Y:S01]  /*3a00*/  FFMA R109, R50, R30, R109 ;  /* 0x0000001e326d7223 */ /* 0x000fe2000000006d */
[C---:B------:R-:W-:Y:S01]  /*3a10*/  FFMA R111, R28.reuse, R62, R111 ;  /* 0x0000003e1c6f7223 */ /* 0x040fe2000000006f */
[-C--:B------:R-:W-:Y:S01]  /*3a20*/  FFMA R41, R28, R22.reuse, R41 ;  /* 0x000000161c297223 */ /* 0x080fe20000000029 */
        /* <DEDUP_REMOVED lines=29> */
[----:B------:R-:W-:Y:S06]  /*3c00*/  BAR.SYNC.DEFER_BLOCKING 0x0 ;  /* 0x0000000000007b1d */ /* 0x000fec0000010000 */
[----:B------:R-:W-:Y:S05]  /*3c10*/  BRA.U !UP0, `(.L_x_316) ;  /* 0xffffffd508187547 */ /* 0x000fea000b83ffff */
.L_x_271:
[----:B------:R-:W0:Y:S01]  /*3c20*/  LDC.64 R20, c[0x0][0x3d0] ;  /* 0x0000f400ff147b82 */ /* 0x000e220000000a00 */
[----:B------:R-:W1:Y:S01]  /*3c30*/  LDCU.64 UR16, c[0x0][0x3a8] ;  /* 0x00007500ff1077ac */ /* 0x000e620008000a00 */
[----:B------:R-:W-:Y:S01]  /*3c40*/  IADD3 R4, P6, PT, R65, 0x3, RZ ;  /* 0x0000000341047810 */ /* 0x000fe20007fde0ff */
[----:B------:R-:W-:Y:S01]  /*3c50*/  BSSY.RECONVERGENT B0, `(.L_x_317) ;  /* 0x0000032000007945 */ /* 0x000fe20003800200 */
[----:B------:R-:W-:Y:S01]  /*3c60*/  ISETP.GE.U32.AND P5, PT, R86, UR12, PT ;  /* 0x0000000c56007c0c */ /* 0x000fe2000bfa6070 */
[----:B------:R-:W2:Y:S01]  /*3c70*/  LDCU.64 UR4, c[0x0][0x3c0] ;  /* 0x00007800ff0477ac */ /* 0x000ea20008000a00 */
[----:B------:R-:W-:Y:S02]  /*3c80*/  IADD3.X R12, PT, PT, RZ, RZ, RZ, P6, !PT ;  /* 0x000000ffff0c7210 */ /* 0x000fe400037fe4ff */
[----:B------:R-:W-:Y:S01]  /*3c90*/  ISETP.GE.AND.EX P5, PT, R87, UR13, PT, P5 ;  /* 0x0000000d57007c0c */ /* 0x000fe2000bfa6350 */
[C---:B0-----:R-:W-:Y:S01]  /*3ca0*/  IMAD R0, R20.reuse, UR11, RZ ;  /* 0x0000000b14007c24 */ /* 0x041fe2000f8e02ff */
[----:B------:R-:W-:Y:S01]  /*3cb0*/  ISETP.GE.U32.AND P6, PT, R65, R20, PT ;  /* 0x000000144100720c */ /* 0x000fe20003fc6070 */
[----:B------:R-:W-:-:S03]  /*3cc0*/  IMAD.WIDE.U32 R2, R20, UR6, RZ ;  /* 0x0000000614027c25 */ /* 0x000fc6000f8e00ff */
[----:B------:R-:W-:Y:S01]  /*3cd0*/  ISETP.GE.OR.EX P5, PT, RZ, R21, P5, P6 ;  /* 0x00000015ff00720c */ /* 0x000fe20002fa6760 */
[----:B------:R-:W-:Y:S01]  /*3ce0*/  IMAD R5, R21, UR6, R0 ;  /* 0x0000000615057c24 */ /* 0x000fe2000f8e0200 */
[----:B------:R-:W-:Y:S02]  /*3cf0*/  IADD3 R0, P1, PT, R65, 0x1, RZ ;  /* 0x0000000141007810 */ /* 0x000fe40007f3e0ff */
[----:B--2---:R-:W-:Y:S02]  /*3d00*/  ISETP.GE.U32.AND P6, PT, R4, UR4, PT ;  /* 0x0000000404007c0c */ /* 0x004fe4000bfc6070 */
[----:B------:R-:W-:Y:S02]  /*3d10*/  IADD3 R3, PT, PT, R3, R5, RZ ;  /* 0x0000000503037210 */ /* 0x000fe40007ffe0ff */
[----:B------:R-:W-:Y:S02]  /*3d20*/  IADD3 R5, P4, PT, R86, 0x2, RZ ;  /* 0x0000000256057810 */ /* 0x000fe40007f9e0ff */
[----:B------:R-:W-:Y:S01]  /*3d30*/  IADD3.X R9, PT, PT, RZ, RZ, RZ, P1, !PT ;  /* 0x000000ffff097210 */ /* 0x000fe20000ffe4ff */
[----:B------:R-:W-:Y:S01]  /*3d40*/  IMAD.WIDE.U32 R2, R65, R20, R2 ;  /* 0x0000001441027225 */ /* 0x000fe200078e0002 */
[----:B------:R-:W-:-:S02]  /*3d50*/  IADD3.X R8, PT, PT, RZ, R87, RZ, P4, !PT ;  /* 0x00000057ff087210 */ /* 0x000fc400027fe4ff */
[----:B------:R-:W-:Y:S01]  /*3d60*/  ISETP.GE.U32.AND P1, PT, R5, R20, PT ;  /* 0x000000140500720c */ /* 0x000fe20003f26070 */
[-C--:B------:R-:W-:Y:S01]  /*3d70*/  IMAD R3, R65, R21.reuse, R3 ;  /* 0x0000001541037224 */ /* 0x080fe200078e0203 */
[----:B------:R-:W-:Y:S02]  /*3d80*/  IADD3 R2, P0, PT, R86, R2, RZ ;  /* 0x0000000256027210 */ /* 0x000fe40007f1e0ff */
[----:B------:R-:W-:Y:S02]  /*3d90*/  ISETP.GE.AND.EX P1, PT, R8, R21, PT, P1 ;  /* 0x000000150800720c */ /* 0x000fe40003f26310 */
[----:B------:R-:W-:Y:S02]  /*3da0*/  IADD3.X R3, PT, PT, R87, R3, RZ, P0, !PT ;  /* 0x0000000357037210 */ /* 0x000fe400007fe4ff */
[----:B-1----:R-:W-:Y:S02]  /*3db0*/  LEA R18, P0, R2, UR16, 0x2 ;  /* 0x0000001002127c11 */ /* 0x002fe4000f8010ff */
[----:B------:R-:W-:-:S02]  /*3dc0*/  ISETP.GE.AND.EX P6, PT, R12, UR5, PT, P6 ;  /* 0x000000050c007c0c */ /* 0x000fc4000bfc6360 */
[----:B------:R-:W-:Y:S02]  /*3dd0*/  LEA.HI.X R19, R2, UR17, R3, 0x2, P0 ;  /* 0x0000001102137c11 */ /* 0x000fe400080f1403 */
[C---:B------:R-:W-:Y:S02]  /*3de0*/  IADD3 R7, P0, PT, R86.reuse, 0x3, RZ ;  /* 0x0000000356077810 */ /* 0x040fe40007f1e0ff */
[----:B------:R-:W-:Y:S01]  /*3df0*/  IADD3 R2, P2, PT, R65, 0x2, RZ ;  /* 0x0000000241027810 */ /* 0x000fe20007f5e0ff */
[----:B------:R0:W-:Y:S01]  /*3e00*/  STG.E desc[UR24][R18.64], R45 ;  /* 0x0000002d12007986 */ /* 0x0001e2000c101918 */
[----:B------:R-:W-:Y:S02]  /*3e10*/  IADD3 R3, P3, PT, R86, 0x1, RZ ;  /* 0x0000000156037810 */ /* 0x000fe40007f7e0ff */
[----:B------:R-:W-:Y:S01]  /*3e20*/  IADD3.X R10, PT, PT, RZ, R87, RZ, P0, !PT ;  /* 0x00000057ff0a7210 */ /* 0x000fe200007fe4ff */
[----:B------:R0:W-:Y:S01]  /*3e30*/  @!P1 STG.E desc[UR24][R18.64+0x8], R29 ;  /* 0x0000081d12009986 */ /* 0x0001e2000c101918 */
[----:B------:R-:W-:-:S02]  /*3e40*/  IADD3.X R11, PT, PT, RZ, RZ, RZ, P2, !PT ;  /* 0x000000ffff0b7210 */ /* 0x000fc400017fe4ff */
[----:B------:R-:W-:Y:S02]  /*3e50*/  IADD3.X R6, PT, PT, RZ, R87, RZ, P3, !PT ;  /* 0x00000057ff067210 */ /* 0x000fe40001ffe4ff */
[-C--:B------:R-:W-:Y:S02]  /*3e60*/  ISETP.GE.U32.AND P2, PT, R3, R20.reuse, PT ;  /* 0x000000140300720c */ /* 0x080fe40003f46070 */
[----:B------:R-:W-:Y:S02]  /*3e70*/  ISETP.GE.U32.AND P0, PT, R7, R20, PT ;  /* 0x000000140700720c */ /* 0x000fe40003f06070 */
[-C--:B------:R-:W-:Y:S02]  /*3e80*/  ISETP.GE.AND.EX P2, PT, R6, R21.reuse, PT, P2 ;  /* 0x000000150600720c */ /* 0x080fe40003f46320 */
[----:B------:R-:W-:Y:S02]  /*3e90*/  ISETP.GE.AND.EX P0, PT, R10, R21, PT, P0 ;  /* 0x000000150a00720c */ /* 0x000fe40003f06300 */
[----:B------:R-:W-:-:S02]  /*3ea0*/  ISETP.GE.U32.AND P3, PT, R0, UR4, PT ;  /* 0x0000000400007c0c */ /* 0x000fc4000bf66070 */
[----:B------:R-:W-:Y:S02]  /*3eb0*/  ISETP.GE.U32.AND P4, PT, R2, UR4, PT ;  /* 0x0000000402007c0c */ /* 0x000fe4000bf86070 */
[----:B------:R-:W-:Y:S02]  /*3ec0*/  ISETP.GE.AND.EX P3, PT, R9, UR5, PT, P3 ;  /* 0x0000000509007c0c */ /* 0x000fe4000bf66330 */
[----:B------:R-:W-:-:S03]  /*3ed0*/  ISETP.GE.AND.EX P4, PT, R11, UR5, PT, P4 ;  /* 0x000000050b007c0c */ /* 0x000fc6000bf86340 */
[----:B------:R0:W-:Y:S04]  /*3ee0*/  @!P2 STG.E desc[UR24][R18.64+0x4], R44 ;  /* 0x0000042c1200a986 */ /* 0x0001e8000c101918 */
[----:B------:R0:W-:Y:S04]  /*3ef0*/  @!P0 STG.E desc[UR24][R18.64+0xc], R28 ;  /* 0x00000c1c12008986 */ /* 0x0001e8000c101918 */
[----:B------:R-:W-:Y:S05]  /*3f00*/  @P3 BRA `(.L_x_318) ;  /* 0x0000000000183947 */ /* 0x000fea0003800000 */
[----:B------:R-:W-:-:S04]  /*3f10*/  LEA R14, P3, R20, R18, 0x2 ;  /* 0x00000012140e7211 */ /* 0x000fc800078610ff */
[----:B------:R-:W-:-:S05]  /*3f20*/  LEA.HI.X R15, R20, R19, R21, 0x2, P3 ;  /* 0x00000013140f7211 */ /* 0x000fca00018f1415 */
[----:B------:R1:W-:Y:S04]  /*3f30*/  STG.E desc[UR24][R14.64], R109 ;  /* 0x0000006d0e007986 */ /* 0x0003e8000c101918 */
[----:B------:R1:W-:Y:S04]  /*3f40*/  @!P2 STG.E desc[UR24][R14.64+0x4], R83 ;  /* 0x000004530e00a986 */ /* 0x0003e8000c101918 */
[----:B------:R1:W-:Y:S04]  /*3f50*/  @!P1 STG.E desc[UR24][R14.64+0x8], R31 ;  /* 0x0000081f0e009986 */ /* 0x0003e8000c101918 */
[----:B------:R1:W-:Y:S02]  /*3f60*/  @!P0 STG.E desc[UR24][R14.64+0xc], R30 ;  /* 0x00000c1e0e008986 */ /* 0x0003e4000c101918 */
.L_x_318:
[----:B------:R-:W-:Y:S05]  /*3f70*/  BSYNC.RECONVERGENT B0 ;  /* 0x0000000000007941 */ /* 0x000fea0003800200 */
.L_x_317:
[----:B------:R-:W-:Y:S04]  /*3f80*/  BSSY.RECONVERGENT B0, `(.L_x_319) ;  /* 0x0000008000007945 */ /* 0x000fe80003800200 */
[----:B------:R-:W-:Y:S05]  /*3f90*/  @P4 BRA `(.L_x_320) ;  /* 0x0000000000184947 */ /* 0x000fea0003800000 */
[----:B-1----:R-:W-:-:S04]  /*3fa0*/  LEA R14, P3, R20, R18, 0x3 ;  /* 0x00000012140e7211 */ /* 0x002fc800078618ff */
[----:B------:R-:W-:-:S05]  /*3fb0*/  LEA.HI.X R15, R20, R19, R21, 0x3, P3 ;  /* 0x00000013140f7211 */ /* 0x000fca00018f1c15 */
[----:B------:R2:W-:Y:S04]  /*3fc0*/  STG.E desc[UR24][R14.64], R111 ;  /* 0x0000006f0e007986 */ /* 0x0005e8000c101918 */
[----:B------:R2:W-:Y:S04]  /*3fd0*/  @!P2 STG.E desc[UR24][R14.64+0x4], R53 ;  /* 0x000004350e00a986 */ /* 0x0005e8000c101918 */
[----:B------:R2:W-:Y:S04]  /*3fe0*/  @!P1 STG.E desc[UR24][R14.64+0x8], R55 ;  /* 0x000008370e009986 */ /* 0x0005e8000c101918 */
[----:B------:R2:W-:Y:S02]  /*3ff0*/  @!P0 STG.E desc[UR24][R14.64+0xc], R52 ;  /* 0x00000c340e008986 */ /* 0x0005e4000c101918 */
.L_x_320:
[----:B------:R-:W-:Y:S05]  /*4000*/  BSYNC.RECONVERGENT B0 ;  /* 0x0000000000007941 */ /* 0x000fea0003800200 */
.L_x_319:
[----:B------:R-:W-:Y:S04]  /*4010*/  BSSY.RECONVERGENT B0, `(.L_x_321) ;  /* 0x0000009000007945 */ /* 0x000fe80003800200 */
[----:B------:R-:W-:Y:S05]  /*4020*/  @P6 BRA `(.L_x_322) ;  /* 0x00000000001c6947 */ /* 0x000fea0003800000 */
[----:B-12---:R-:W-:-:S04]  /*4030*/  IMAD.WIDE.U32 R14, R20, 0xc, R18 ;  /* 0x0000000c140e7825 */ /* 0x006fc800078e0012 */
[----:B------:R-:W-:-:S05]  /*4040*/  IMAD R17, R21, 0xc, RZ ;  /* 0x0000000c15117824 */ /* 0x000fca00078e02ff */
[----:B------:R-:W-:-:S05]  /*4050*/  IADD3 R15, PT, PT, R15, R17, RZ ;  /* 0x000000110f0f7210 */ /* 0x000fca0007ffe0ff */
[----:B------:R3:W-:Y:S04]  /*4060*/  STG.E desc[UR24][R14.64], R69 ;  /* 0x000000450e007986 */ /* 0x0007e8000c101918 */
[----:B------:R3:W-:Y:S04]  /*4070*/  @!P2 STG.E desc[UR24][R14.64+0x4], R71 ;  /* 0x000004470e00a986 */ /* 0x0007e8000c101918 */
[----:B------:R3:W-:Y:S04]  /*4080*/  @!P1 STG.E desc[UR24][R14.64+0x8], R113 ;  /* 0x000008710e009986 */ /* 0x0007e8000c101918 */
[----:B------:R3:W-:Y:S02]  /*4090*/  @!P0 STG.E desc[UR24][R14.64+0xc], R54 ;  /* 0x00000c360e008986 */ /* 0x0007e4000c101918 */
.L_x_322:
[----:B------:R-:W-:Y:S05]  /*40a0*/  BSYNC.RECONVERGENT B0 ;  /* 0x0000000000007941 */ /* 0x000fea0003800200 */
.L_x_321:
[----:B------:R-:W-:Y:S05]  /*40b0*/  @P5 EXIT ;  /* 0x000000000000594d */ /* 0x000fea0003800000 */
[----:B------:R-:W-:Y:S01]  /*40c0*/  UISETP.GT.U32.AND UP0, UPT, UR4, URZ, UPT ;  /* 0x000000ff0400728c */ /* 0x000fe2000bf04070 */
[----:B------:R-:W-:Y:S01]  /*40d0*/  HFMA2 R119, -RZ, RZ, 0, 0 ;  /* 0x00000000ff777431 */ /* 0x000fe200000001ff */
[----:B---3--:R-:W-:Y:S01]  /*40e0*/  CS2R R112, SRZ ;  /* 0x0000000000707805 */ /* 0x008fe2000001ff00 */
[----:B------:R-:W-:Y:S01]  /*40f0*/  HFMA2 R121, -RZ, RZ, 0, 0 ;  /* 0x00000000ff797431 */ /* 0x000fe200000001ff */
[----:B------:R-:W-:Y:S01]  /*4100*/  UISETP.GT.AND.EX UP0, UPT, UR5, URZ, UPT, UP0 ;  /* 0x000000ff0500728c */ /* 0x000fe2000bf04300 */
[----:B------:R-:W-:Y:S01]  /*4110*/  HFMA2 R115, -RZ, RZ, 0, 0 ;  /* 0x00000000ff737431 */ /* 0x000fe200000001ff */
[----:B------:R-:W-:Y:S02]  /*4120*/  MOV R123, RZ ;  /* 0x000000ff007b7202 */ /* 0x000fe40000000f00 */
[----:B--2---:R-:W-:Y:S02]  /*4130*/  CS2R R110, SRZ ;  /* 0x00000000006e7805 */ /* 0x004fe4000001ff00 */
[----:B------:R-:W-:-:S02]  /*4140*/  MOV R117, RZ ;  /* 0x000000ff00757202 */ /* 0x000fc40000000f00 */
[----:B------:R-:W-:Y:S02]  /*4150*/  CS2R R50, SRZ ;  /* 0x0000000000327805 */ /* 0x000fe4000001ff00 */
[----:B-1----:R-:W-:Y:S02]  /*4160*/  MOV R83, RZ ;  /* 0x000000ff00537202 */ /* 0x002fe40000000f00 */
[----:B------:R-:W-:Y:S02]  /*4170*/  CS2R R48, SRZ ;  /* 0x0000000000307805 */ /* 0x000fe4000001ff00 */
[----:B0-----:R-:W-:Y:S01]  /*4180*/  CS2R R44, SRZ ;  /* 0x00000000002c7805 */ /* 0x001fe2000001ff00 */
[----:B------:R-:W-:Y:S06]  /*4190*/  BRA.U !UP0, `(.L_x_323) ;  /* 0x0000003108047547 */ /* 0x000fec000b800000 */
[----:B------:R-:W0:Y:S01]  /*41a0*/  LDCU.64 UR16, c[0x0][0x3e8] ;  /* 0x00007d00ff1077ac */ /* 0x000e220008000a00 */
[----:B------:R-:W-:Y:S01]  /*41b0*/  LOP3.LUT R14, R73, 0xf, RZ, 0xc0, !PT ;  /* 0x0000000f490e7812 */ /* 0x000fe200078ec0ff */
[----:B------:R-:W1:Y:S01]  /*41c0*/  LDC.64 R102, c[0x0][0x390] ;  /* 0x0000e400ff667b82 */ /* 0x000e620000000a00 */
[----:B------:R-:W-:Y:S01]  /*41d0*/  LEA R15, R82, R73, 0x4 ;  /* 0x00000049520f7211 */ /* 0x000fe200078e20ff */
[----:B------:R-:W-:Y:S01]  /*41e0*/  USHF.L.U64.HI UR7, UR4, 0x2, UR5 ;  /* 0x0000000204077899 */ /* 0x000fe20008010205 */
[----:B------:R-:W-:Y:S01]  /*41f0*/  IADD3 R17, P0, PT, R14, UR6, RZ ;  /* 0x000000060e117c10 */ /* 0x000fe2000ff1e0ff */
[----:B------:R-:W-:Y:S01]  /*4200*/  USHF.L.U32 UR6, UR4, 0x2, URZ ;  /* 0x0000000204067899 */ /* 0x000fe200080006ff */
[C---:B------:R-:W-:Y:S01]  /*4210*/  LOP3.LUT R88, R15.reuse, 0x3f, RZ, 0xc0, !PT ;  /* 0x0000003f0f587812 */ /* 0x040fe200078ec0ff */
[----:B------:R-:W-:Y:S01]  /*4220*/  UMOV UR5, 0x400 ;  /* 0x0000040000057882 */ /* 0x000fe20000000000 */
[----:B------:R-:W-:Y:S01]  /*4230*/  MOV R89, RZ ;  /* 0x000000ff00597202 */ /* 0x000fe20000000f00 */
[----:B------:R-:W-:Y:S01]  /*4240*/  UIADD3 UR4, UPT, UPT, UR5, 0x2000, URZ ;  /* 0x0000200005047890 */ /* 0x000fe2000fffe0ff */
[C---:B------:R-:W-:Y:S01]  /*4250*/  IADD3 R28, PT, PT, R15.reuse, 0x300, RZ ;  /* 0x000003000f1c7810 */ /* 0x040fe20007ffe0ff */
[----:B------:R-:W-:Y:S01]  /*4260*/  UIADD3 UR5, UPT, UPT, UR5, 0x3000, URZ ;  /* 0x0000300005057890 */ /* 0x000fe2000fffe0ff */
[----:B------:R-:W-:Y:S01]  /*4270*/  IADD3 R26, PT, PT, R15, 0x200, RZ ;  /* 0x000002000f1a7810 */ /* 0x000fe20007ffe0ff */
[----:B------:R-:W-:Y:S01]  /*4280*/  IMAD.WIDE.U32 R88, R13, 0x40, R88 ;  /* 0x000000400d587825 */ /* 0x000fe200078e0058 */
[----:B------:R-:W-:-:S02]  /*4290*/  IADD3 R24, PT, PT, R15, 0x100, RZ ;  /* 0x000001000f187810 */ /* 0x000fc40007ffe0ff */
[----:B------:R-:W-:Y:S02]  /*42a0*/  CS2R R112, SRZ ;  /* 0x0000000000707805 */ /* 0x000fe4000001ff00 */
[----:B------:R-:W-:Y:S01]  /*42b0*/  SHF.L.U64.HI R72, R20, 0x6, R21 ;  /* 0x0000000614487819 */ /* 0x000fe20000010215 */
[----:B0-----:R-:W-:Y:S01]  /*42c0*/  IMAD R19, R79, UR16, RZ ;  /* 0x000000104f137c24 */ /* 0x001fe2000f8e02ff */
[----:B------:R-:W-:Y:S02]  /*42d0*/  SHF.L.U32 R22, R15, 0x2, RZ ;  /* 0x000000020f167819 */ /* 0x000fe400000006ff */
[----:B------:R-:W-:Y:S02]  /*42e0*/  CS2R R110, SRZ ;  /* 0x00000000006e7805 */ /* 0x000fe4000001ff00 */
[----:B------:R-:W-:Y:S01]  /*42f0*/  SHF.R.U32.HI R81, RZ, 0x4, R15 ;  /* 0x00000004ff517819 */ /* 0x000fe2000001160f */
[C---:B------:R-:W-:Y:S01]  /*4300*/  IMAD R23, R78.reuse, UR17, R19 ;  /* 0x000000114e177c24 */ /* 0x040fe2000f8e0213 */
[----:B------:R-:W-:Y:S01]  /*4310*/  IADD3.X R19, PT, PT, RZ, UR11, RZ, P0, !PT ;  /* 0x0000000bff137c10 */ /* 0x000fe200087fe4ff */
[----:B------:R-:W0:Y:S01]  /*4320*/  S2UR UR11, SR_CgaCtaId ;  /* 0x00000000000b79c3 */ /* 0x000e220000008800 */
[----:B------:R-:W-:Y:S01]  /*4330*/  IMAD.WIDE.U32 R78, R78, UR16, RZ ;  /* 0x000000104e4e7c25 */ /* 0x000fe2000f8e00ff */
[----:B------:R-:W-:-:S02]  /*4340*/  LOP3.LUT R22, R22, 0xfc, RZ, 0xc0, !PT ;  /* 0x000000fc16167812 */ /* 0x000fc400078ec0ff */
[----:B------:R-:W-:Y:S02]  /*4350*/  CS2R R50, SRZ ;  /* 0x0000000000327805 */ /* 0x000fe4000001ff00 */
[----:B------:R-:W-:Y:S01]  /*4360*/  SHF.R.U32.HI R31, RZ, 0x4, R28 ;  /* 0x00000004ff1f7819 */ /* 0x000fe2000001161c */
[----:B------:R-:W-:Y:S01]  /*4370*/  IMAD R18, R19, R20, RZ ;  /* 0x0000001413127224 */ /* 0x000fe200078e02ff */
[----:B------:R-:W-:Y:S01]  /*4380*/  IADD3 R79, PT, PT, R79, R23, RZ ;  /* 0x000000174f4f7210 */ /* 0x000fe20007ffe0ff */
[----:B------:R-:W-:Y:S01]  /*4390*/  IMAD R19, R16, R76, RZ ;  /* 0x0000004c10137224 */ /* 0x000fe200078e02ff */
[----:B------:R-:W-:Y:S01]  /*43a0*/  SHF.R.U32.HI R29, RZ, 0x4, R24 ;  /* 0x00000004ff1d7819 */ /* 0x000fe20000011618 */
[----:B------:R-:W-:Y:S01]  /*43b0*/  IMAD R13, R17, R21, R18 ;  /* 0x00000015110d7224 */ /* 0x000fe200078e0212 */
[----:B------:R-:W-:Y:S01]  /*43c0*/  SHF.L.U32 R21, R73, 0x2, RZ ;  /* 0x0000000249157819 */ /* 0x000fe200000006ff */
[----:B------:R-:W-:Y:S01]  /*43d0*/  IMAD.WIDE.U32 R16, R17, R20, RZ ;  /* 0x0000001411107225 */ /* 0x000fe200078e00ff */
[----:B------:R-:W-:-:S02]  /*43e0*/  SHF.R.U32.HI R18, RZ, 0x6, R24 ;  /* 0x00000006ff127819 */ /* 0x000fc40000011618 */
[----:B------:R-:W-:Y:S02]  /*43f0*/  CS2R R48, SRZ ;  /* 0x0000000000307805 */ /* 0x000fe4000001ff00 */
[----:B------:R-:W-:Y:S01]  /*4400*/  LOP3.LUT R21, R21, 0x3c, RZ, 0xc0, !PT ;  /* 0x0000003c15157812 */ /* 0x000fe200078ec0ff */
[-C--:B------:R-:W-:Y:S01]  /*4410*/  IMAD R67, R77, R74.reuse, R19 ;  /* 0x0000004a4d437224 */ /* 0x080fe200078e0213 */
[----:B------:R-:W-:Y:S01]  /*4420*/  IADD3 R13, PT, PT, R17, R13, RZ ;  /* 0x0000000d110d7210 */ /* 0x000fe20007ffe0ff */
[----:B------:R-:W-:Y:S01]  /*4430*/  IMAD.WIDE.U32 R90, R76, R74, R78 ;  /* 0x0000004a4c5a7225 */ /* 0x000fe200078e004e */
[C---:B------:R-:W-:Y:S02]  /*4440*/  SHF.L.U32 R23, R16.reuse, 0x2, RZ ;  /* 0x0000000210177819 */ /* 0x040fe400000006ff */
[----:B------:R-:W-:Y:S02]  /*4450*/  CS2R R44, SRZ ;  /* 0x00000000002c7805 */ /* 0x000fe4000001ff00 */
[----:B------:R-:W-:Y:S01]  /*4460*/  SHF.L.U64.HI R13, R16, 0x2, R13 ;  /* 0x00000002100d7819 */ /* 0x000fe2000001020d */
[----:B------:R-:W-:Y:S01]  /*4470*/  IMAD.WIDE.U32 R94, R18, UR12, R88 ;  /* 0x0000000c125e7c25 */ /* 0x000fe2000f8e0058 */
[----:B------:R-:W-:Y:S01]  /*4480*/  SHF.R.U32.HI R16, RZ, 0x6, R28 ;  /* 0x00000006ff107819 */ /* 0x000fe2000001161c */
[----:B------:R-:W-:Y:S01]  /*4490*/  USHF.L.U64.HI UR20, UR12, 0x6, UR13 ;  /* 0x000000060c147899 */ /* 0x000fe2000801020d */
[--C-:B------:R-:W-:Y:S01]  /*44a0*/  SHF.R.U32.HI R17, RZ, 0x6, R26.reuse ;  /* 0x00000006ff117819 */ /* 0x100fe2000001161a */
[----:B0-----:R-:W-:Y:S01]  /*44b0*/  ULEA UR4, UR11, UR4, 0x18 ;  /* 0x000000040b047291 */ /* 0x001fe2000f8ec0ff */
[----:B------:R-:W-:Y:S01]  /*44c0*/  SHF.R.U32.HI R19, RZ, 0x6, R15 ;  /* 0x00000006ff137819 */ /* 0x000fe2000001160f */
[----:B------:R-:W-:Y:S01]  /*44d0*/  ULEA UR5, UR11, UR5, 0x18 ;  /* 0x000000050b057291 */ /* 0x000fe2000f8ec0ff */
[----:B------:R-:W-:Y:S01]  /*44e0*/  SHF.R.U32.HI R79, RZ, 0x4, R26 ;  /* 0x00000004ff4f7819 */ /* 0x000fe2000001161a */
[--C-:B------:R-:W-:Y:S01]  /*44f0*/  IMAD.WIDE.U32 R98, R16, UR12, R88.reuse ;  /* 0x0000000c10627c25 */ /* 0x100fe2000f8e0058 */
[----:B------:R-:W-:Y:S01]  /*4500*/  IADD3 R66, PT, PT, R81, UR9, RZ ;  /* 0x0000000951427c10 */ /* 0x000fe2000fffe0ff */
[----:B------:R-:W-:Y:S01]  /*4510*/  USHF.L.U32 UR15, UR12, 0x6, URZ ;  /* 0x000000060c0f7899 */ /* 0x000fe200080006ff */
[----:B------:R-:W-:Y:S01]  /*4520*/  IADD3 R78, PT, PT, R21, UR4, RZ ;  /* 0x00000004154e7c10 */ /* 0x000fe2000fffe0ff */
[--C-:B------:R-:W-:Y:S01]  /*4530*/  IMAD.WIDE.U32 R96, R17, UR12, R88.reuse ;  /* 0x0000000c11607c25 */ /* 0x100fe2000f8e0058 */
[----:B------:R-:W-:Y:S01]  /*4540*/  IADD3 R77, PT, PT, R22, UR5, RZ ;  /* 0x00000005164d7c10 */ /* 0x000fe2000fffe0ff */
[----:B------:R-:W0:Y:S01]  /*4550*/  LDCU UR21, c[0x0][0x3f4] ;  /* 0x00007e80ff1577ac */ /* 0x000e220008000800 */
[----:B------:R-:W-:Y:S01]  /*4560*/  IADD3 R22, PT, PT, R79, UR9, RZ ;  /* 0x000000094f167c10 */ /* 0x000fe2000fffe0ff */
[----:B------:R-:W-:Y:S01]  /*4570*/  IMAD.WIDE.U32 R92, R19, UR12, R88 ;  /* 0x0000000c135c7c25 */ /* 0x000fe2000f8e0058 */
[----:B------:R-:W-:Y:S01]  /*4580*/  IADD3 R21, PT, PT, R31, UR9, RZ ;  /* 0x000000091f157c10 */ /* 0x000fe2000fffe0ff */
[----:B------:R-:W2:Y:S01]  /*4590*/  LDCU UR22, c[0x0][0x3f0] ;  /* 0x00007e00ff1677ac */ /* 0x000ea20008000800 */
[----:B------:R-:W-:Y:S01]  /*45a0*/  IADD3 R64, PT, PT, R29, UR9, RZ ;  /* 0x000000091d407c10 */ /* 0x000fe2000fffe0ff */
[----:B------:R-:W-:Y:S01]  /*45b0*/  IMAD R27, R16, UR13, R99 ;  /* 0x0000000d101b7c24 */ /* 0x000fe2000f8e0263 */
[-C--:B------:R-:W-:Y:S01]  /*45c0*/  LEA R81, R81, R78.reuse, 0x6 ;  /* 0x0000004e51517211 */ /* 0x080fe200078e30ff */
[----:B------:R-:W-:Y:S01]  /*45d0*/  IMAD R69, R17, UR13, R97 ;  /* 0x0000000d11457c24 */ /* 0x000fe2000f8e0261 */
[-C--:B------:R-:W-:Y:S01]  /*45e0*/  LEA R80, R29, R78.reuse, 0x6 ;  /* 0x0000004e1d507211 */ /* 0x080fe200078e30ff */
[C---:B------:R-:W-:Y:S01]  /*45f0*/  IMAD R25, R18.reuse, UR13, R95 ;  /* 0x0000000d12197c24 */ /* 0x040fe2000f8e025f */
[----:B------:R-:W-:Y:S01]  /*4600*/  LEA R79, R79, R78, 0x6 ;  /* 0x0000004e4f4f7211 */ /* 0x000fe200078e30ff */
[----:B------:R-:W-:Y:S01]  /*4610*/  IMAD R71, R19, UR13, R93 ;  /* 0x0000000d13477c24 */ /* 0x000fe2000f8e025d */
[-C--:B------:R-:W-:Y:S01]  /*4620*/  LEA R76, R18, R77.reuse, 0x8 ;  /* 0x0000004d124c7211 */ /* 0x080fe200078e40ff */
[--C-:B-1----:R-:W-:Y:S01]  /*4630*/  IMAD.WIDE.U32 R100, R66, 0x4, R102.reuse ;  /* 0x0000000442647825 */ /* 0x102fe200078e0066 */
[-C--:B------:R-:W-:Y:S01]  /*4640*/  LEA R75, R17, R77.reuse, 0x8 ;  /* 0x0000004d114b7211 */ /* 0x080fe200078e40ff */
[----:B------:R-:W1:Y:S01]  /*4650*/  LDCU.64 UR12, c[0x0][0x3d0] ;  /* 0x00007a00ff0c77ac */ /* 0x000e620008000a00 */
[----:B------:R-:W-:Y:S01]  /*4660*/  LEA R74, R16, R77, 0x8 ;  /* 0x0000004d104a7211 */ /* 0x000fe200078e40ff */
[--C-:B------:R-:W-:Y:S01]  /*4670*/  IMAD.WIDE.U32 R106, R21, 0x4, R102.reuse ;  /* 0x00000004156a7825 */ /* 0x100fe200078e0066 */
[----:B------:R-:W-:Y:S01]  /*4680*/  MOV R119, RZ ;  /* 0x000000ff00777202 */ /* 0x000fe20000000f00 */
[----:B------:R-:W3:Y:S01]  /*4690*/  LDCU.64 UR30, c[0x0][0x3c0] ;  /* 0x00007800ff1e77ac */ /* 0x000ee20008000a00 */
[----:B------:R-:W-:Y:S01]  /*46a0*/  MOV R123, RZ ;  /* 0x000000ff007b7202 */ /* 0x000fe20000000f00 */
[--C-:B------:R-:W-:Y:S01]  /*46b0*/  IMAD.WIDE.U32 R104, R22, 0x4, R102.reuse ;  /* 0x0000000416687825 */ /* 0x100fe200078e0066 */
[----:B------:R-:W-:Y:S01]  /*46c0*/  MOV R121, RZ ;  /* 0x000000ff00797202 */ /* 0x000fe20000000f00 */
[----:B------:R-:W4:Y:S01]  /*46d0*/  LDCU.64 UR28, c[0x0][0x3d8] ;  /* 0x00007b00ff1c77ac */ /* 0x000f220008000a00 */
[----:B------:R-:W-:Y:S01]  /*46e0*/  MOV R117, RZ ;  /* 0x000000ff00757202 */ /* 0x000fe20000000f00 */
[----:B------:R-:W-:Y:S01]  /*46f0*/  IMAD.WIDE.U32 R102, R64, 0x4, R102 ;  /* 0x0000000440667825 */ /* 0x000fe200078e0066 */
[----:B------:R-:W-:Y:S01]  /*4700*/  MOV R115, RZ ;  /* 0x000000ff00737202 */ /* 0x000fe20000000f00 */
[----:B------:R-:W0:Y:S01]  /*4710*/  LDCU.128 UR16, c[0x0][0x3c0] ;  /* 0x00007800ff1077ac */ /* 0x000e220008000c00 */
[----:B------:R-:W-:-:S02]  /*4720*/  MOV R83, RZ ;  /* 0x000000ff00537202 */ /* 0x000fc40000000f00 */
[----:B------:R-:W-:Y:S02]  /*4730*/  LEA R78, R31, R78, 0x6 ;  /* 0x0000004e1f4e7211 */ /* 0x000fe400078e30ff */
[----:B------:R-:W-:Y:S02]  /*4740*/  LEA R77, R19, R77, 0x8 ;  /* 0x0000004d134d7211 */ /* 0x000fe400078e40ff */
[----:B------:R-:W-:Y:S02]  /*4750*/  IADD3 R67, PT, PT, R67, R91, RZ ;  /* 0x0000005b43437210 */ /* 0x000fe40007ffe0ff */
[----:B------:R-:W-:Y:S02]  /*4760*/  SHF.L.U64.HI R68, R98, 0x2, R27 ;  /* 0x0000000262447819 */ /* 0x000fe4000001021b */
[----:B------:R-:W-:Y:S02]  /*4770*/  SHF.L.U64.HI R69, R96, 0x2, R69 ;  /* 0x0000000260457819 */ /* 0x000fe40000010245 */
[----:B------:R-:W-:-:S02]  /*4780*/  SHF.L.U64.HI R70, R94, 0x2, R25 ;  /* 0x000000025e467819 */ /* 0x000fc40000010219 */
[----:B------:R-:W-:Y:S02]  /*4790*/  SHF.L.U64.HI R71, R92, 0x2, R71 ;  /* 0x000000025c477819 */ /* 0x000fe40000010247 */
[----:B------:R-:W-:Y:S01]  /*47a0*/  LEA R82, R82, UR4, 0x8 ;  /* 0x0000000452527c11 */ /* 0x000fe2000f8e40ff */
[----:B------:R-:W-:Y:S01]  /*47b0*/  UMOV UR4, URZ ;  /* 0x000000ff00047c82 */ /* 0x000fe20008000000 */
[----:B------:R-:W-:Y:S01]  /*47c0*/  LEA R73, R73, UR5, 0x4 ;  /* 0x0000000549497c11 */ /* 0x000fe2000f8e20ff */
[----:B01234-:R-:W-:-:S06]  /*47d0*/  UMOV UR5, URZ ;  /* 0x000000ff00057c82 */ /* 0x01ffcc0008000000 */
.L_x_368:
[----:B------:R-:W-:Y:S01]  /*47e0*/  ISETP.GT.U32.AND P2, PT, R15, 0x3ff, PT ;  /* 0x000003ff0f00780c */ /* 0x000fe20003f44070 */
[----:B------:R-:W-:Y:S01]  /*47f0*/  BSSY.RECONVERGENT B0, `(.L_x_324) ;  /* 0x0000012000007945 */ /* 0x000fe20003800200 */
[----:B------:R-:W-:Y:S02]  /*4800*/  IADD3 R26, P0, PT, R14, UR4, RZ ;  /* 0x000000040e1a7c10 */ /* 0x000fe4000ff1e0ff */
[----:B------:R-:W-:Y:S02]  /*4810*/  MOV R108, R36 ;  /* 0x00000024006c7202 */ /* 0x000fe40000000f00 */
[----:B------:R-:W-:Y:S02]  /*4820*/  IADD3.X R27, PT, PT, RZ, UR5, RZ, P0, !PT ;  /* 0x00000005ff1b7c10 */ /* 0x000fe400087fe4ff */
[----:B------:R-:W-:-:S05]  /*4830*/  MOV R109, R57 ;  /* 0x00000039006d7202 */ /* 0x000fca0000000f00 */
[----:B------:R-:W-:Y:S05]  /*4840*/  @P2 BRA `(.L_x_325) ;  /* 0x0000000000302947 */ /* 0x000fea0003800000 */
[----:B------:R-:W-:Y:S01]  /*4850*/  ISETP.GE.U32.AND P0, PT, R26, UR30, PT ;  /* 0x0000001e1a007c0c */ /* 0x000fe2000bf06070 */
[----:B------:R-:W-:Y:S01]  /*4860*/  BSSY.RECONVERGENT B1, `(.L_x_326) ;  /* 0x0000009000017945 */ /* 0x000fe20003800200 */
[----:B------:R-:W-:Y:S01]  /*4870*/  ISETP.GE.U32.AND P1, PT, R66, UR12, PT ;  /* 0x0000000c42007c0c */ /* 0x000fe2000bf26070 */
[----:B------:R-:W-:Y:S01]  /*4880*/  HFMA2 R24, -RZ, RZ, 0, 0 ;  /* 0x00000000ff187431 */ /* 0x000fe200000001ff */
[----:B------:R-:W-:-:S04]  /*4890*/  ISETP.GE.AND.EX P0, PT, R27, UR31, PT, P0 ;  /* 0x0000001f1b007c0c */ /* 0x000fc8000bf06300 */
[----:B------:R-:W-:-:S13]  /*48a0*/  ISETP.GE.OR.EX P0, PT, RZ, UR13, P0, P1 ;  /* 0x0000000dff007c0c */ /* 0x000fda0008706710 */
[----:B------:R-:W-:Y:S05]  /*48b0*/  @P0 BRA `(.L_x_327) ;  /* 0x00000000000c0947 */ /* 0x000fea0003800000 */
[----:B------:R-:W-:-:S04]  /*48c0*/  IADD3 R24, P0, PT, R100, R23, RZ ;  /* 0x0000001764187210 */ /* 0x000fc80007f1e0ff */
[----:B------:R-:W-:-:S05]  /*48d0*/  IADD3.X R25, PT, PT, R101, R13, RZ, P0, !PT ;  /* 0x0000000d65197210 */ /* 0x000fca00007fe4ff */
[----:B------:R0:W5:Y:S04]  /*48e0*/  LDG.E R24, desc[UR24][R24.64] ;  /* 0x0000001818187981 */ /* 0x000168000c1e1900 */
.L_x_327:
[----:B------:R-:W-:Y:S05]  /*48f0*/  BSYNC.RECONVERGENT B1 ;  /* 0x0000000000017941 */ /* 0x000fea0003800200 */
.L_x_326:
[----:B-----5:R1:W-:Y:S02]  /*4900*/  STS [R81], R24 ;  /* 0x0000001851007388 */ /* 0x0203e40000000800 */
.L_x_325:
[----:B------:R-:W-:Y:S05]  /*4910*/  BSYNC.RECONVERGENT B0 ;  /* 0x0000000000007941 */ /* 0x000fea0003800200 */
.L_x_324:
        /* <DEDUP_REMOVED lines=8> */
[----:B------:R-:W-:-:S13]  /*49a0*/  ISETP.GE.OR.EX P0, PT, RZ, UR13, P1, P0 ;  /* 0x0000000dff007c0c */ /* 0x000fda0008f06700 */
[----:B------:R-:W-:Y:S05]  /*49b0*/  @P0 BRA `(.L_x_331) ;  /* 0x00000000000c0947 */ /* 0x000fea0003800000 */
[----:B-1----:R-:W-:-:S04]  /*49c0*/  IADD3 R24, P0, PT, R102, R23, RZ ;  /* 0x0000001766187210 */ /* 0x002fc80007f1e0ff */
[----:B------:R-:W-:-:S06]  /*49d0*/  IADD3.X R25, PT, PT, R103, R13, RZ, P0, !PT ;  /* 0x0000000d67197210 */ /* 0x000fcc00007fe4ff */
[----:B------:R0:W5:Y:S03]  /*49e0*/  LDG.E R25, desc[UR24][R24.64] ;  /* 0x0000001818197981 */ /* 0x000166000c1e1900 */
.L_x_331:
[----:B------:R-:W-:Y:S05]  /*49f0*/  BSYNC.RECONVERGENT B1 ;  /* 0x0000000000017941 */ /* 0x000fea0003800200 */
.L_x_330:
[----:B-----5:R2:W-:Y:S02]  /*4a00*/  STS [R80], R25 ;  /* 0x0000001950007388 */ /* 0x0205e40000000800 */
.L_x_329:
[----:B------:R-:W-:Y:S05]  /*4a10*/  BSYNC.RECONVERGENT B0 ;  /* 0x0000000000007941 */ /* 0x000fea0003800200 */
.L_x_328:
        /* <DEDUP_REMOVED lines=8> */
[----:B------:R-:W-:-:S13]  /*4aa0*/  ISETP.GE.OR.EX P1, PT, RZ, UR13, P3, P1 ;  /* 0x0000000dff007c0c */ /* 0x000fda0009f26710 */
[----:B------:R-:W-:Y:S05]  /*4ab0*/  @P1 BRA `(.L_x_335) ;  /* 0x00000000000c1947 */ /* 0x000fea0003800000 */
[----:B------:R-:W-:-:S04]  /*4ac0*/  IADD3 R24, P1, PT, R104, R23, RZ ;  /* 0x0000001768187210 */ /* 0x000fc80007f3e0ff */
[----:B--2---:R-:W-:-:S05]  /*4ad0*/  IADD3.X R25, PT, PT, R105, R13, RZ, P1, !PT ;  /* 0x0000000d69197210 */ /* 0x004fca0000ffe4ff */
[----:B------:R0:W5:Y:S04]  /*4ae0*/  LDG.E R24, desc[UR24][R24.64] ;  /* 0x0000001818187981 */ /* 0x000168000c1e1900 */
.L_x_335:
[----:B------:R-:W-:Y:S05]  /*4af0*/  BSYNC.RECONVERGENT B1 ;  /* 0x0000000000017941 */ /* 0x000fea0003800200 */
.L_x_334:
[----:B-----5:R3:W-:Y:S02]  /*4b00*/  STS [R79], R24 ;  /* 0x000000184f007388 */ /* 0x0207e40000000800 */
.L_x_333:
[----:B------:R-:W-:Y:S05]  /*4b10*/  BSYNC.RECONVERGENT B0 ;  /* 0x0000000000007941 */ /* 0x000fea0003800200 */
.L_x_332:
[----:B------:R-:W-:Y:S01]  /*4b20*/  ISETP.GT.U32.AND P1, PT, R15, 0xff, PT ;  /* 0x000000ff0f00780c */ /* 0x000fe20003f24070 */
[----:B------:R-:W-:-:S12]  /*4b30*/  BSSY.RECONVERGENT B0, `(.L_x_336) ;  /* 0x000000e000007945 */ /* 0x000fd80003800200 */
[----:B------:R-:W-:Y:S05]  /*4b40*/  @P1 BRA `(.L_x_337) ;  /* 0x0000000000301947 */ /* 0x000fea0003800000 */
[----:B------:R-:W-:Y:S01]  /*4b50*/  ISETP.GE.U32.AND P4, PT, R26, UR30, PT ;  /* 0x0000001e1a007c0c */ /* 0x000fe2000bf86070 */
[----:B------:R-:W-:Y:S01]  /*4b60*/  BSSY.RECONVERGENT B1, `(.L_x_338) ;  /* 0x0000009000017945 */ /* 0x000fe20003800200 */
[----:B------:R-:W-:Y:S02]  /*4b70*/  ISETP.GE.U32.AND P3, PT, R21, UR12, PT ;  /* 0x0000000c15007c0c */ /* 0x000fe4000bf66070 */
[----:B------:R-:W-:Y:S02]  /*4b80*/  ISETP.GE.AND.EX P4, PT, R27, UR31, PT, P4 ;  /* 0x0000001f1b007c0c */ /* 0x000fe4000bf86340 */
[----:B0-2---:R-:W-:Y:S02]  /*4b90*/  MOV R25, RZ ;  /* 0x000000ff00197202 */ /* 0x005fe40000000f00 */
[----:B------:R-:W-:-:S13]  /*4ba0*/  ISETP.GE.OR.EX P3, PT, RZ, UR13, P4, P3 ;  /* 0x0000000dff007c0c */ /* 0x000fda000a766730 */
[----:B------:R-:W-:Y:S05]  /*4bb0*/  @P3 BRA `(.L_x_339) ;  /* 0x00000000000c3947 */ /* 0x000fea0003800000 */
[----:B-1-3--:R-:W-:-:S04]  /*4bc0*/  IADD3 R24, P3, PT, R106, R23, RZ ;  /* 0x000000176a187210 */ /* 0x00afc80007f7e0ff */
[----:B------:R-:W-:-:S06]  /*4bd0*/  IADD3.X R25, PT, PT, R107, R13, RZ, P3, !PT ;  /* 0x0000000d6b197210 */ /* 0x000fcc0001ffe4ff */
[----:B------:R0:W5:Y:S03]  /*4be0*/  LDG.E R25, desc[UR24][R24.64] ;  /* 0x0000001818197981 */ /* 0x000166000c1e1900 */
.L_x_339:
[----:B------:R-:W-:Y:S05]  /*4bf0*/  BSYNC.RECONVERGENT B1 ;  /* 0x0000000000017941 */ /* 0x000fea0003800200 */
.L_x_338:
[----:B-----5:R4:W-:Y:S02]  /*4c00*/  STS [R78], R25 ;  /* 0x000000194e007388 */ /* 0x0209e40000000800 */
.L_x_337:
[----:B------:R-:W-:Y:S05]  /*4c10*/  BSYNC.RECONVERGENT B0 ;  /* 0x0000000000007941 */ /* 0x000fea0003800200 */
.L_x_336:
[----:B------:R-:W-:Y:S04]  /*4c20*/  BSSY.RECONVERGENT B0, `(.L_x_340) ;  /* 0x000004a000007945 */ /* 0x000fe80003800200 */
[----:B------:R-:W-:Y:S05]  /*4c30*/  @P2 BRA `(.L_x_341) ;  /* 0x0000000400202947 */ /* 0x000fea0003800000 */
[----:B01-3--:R-:W-:Y:S01]  /*4c40*/  IADD3 R24, P4, PT, R19, UR4, RZ ;  /* 0x0000000413187c10 */ /* 0x00bfe2000ff9e0ff */
[----:B------:R-:W-:Y:S01]  /*4c50*/  BSSY.RECONVERGENT B1, `(.L_x_342) ;  /* 0x0000045000017945 */ /* 0x000fe20003800200 */
[----:B------:R-:W-:Y:S02]  /*4c60*/  ISETP.GE.U32.AND P2, PT, R88, UR18, PT ;  /* 0x0000001258007c0c */ /* 0x000fe4000bf46070 */
[----:B------:R-:W-:Y:S02]  /*4c70*/  ISETP.GE.U32.AND P3, PT, R24, UR16, PT ;  /* 0x0000001018007c0c */ /* 0x000fe4000bf66070 */
[----:B------:R-:W-:Y:S02]  /*4c80*/  ISETP.GE.AND.EX P2, PT, R89, UR19, PT, P2 ;  /* 0x0000001359007c0c */ /* 0x000fe4000bf46320 */
[----:B------:R-:W-:-:S04]  /*4c90*/  IADD3.X R24, PT, PT, RZ, UR5, RZ, P4, !PT ;  /* 0x00000005ff187c10 */ /* 0x000fc8000a7fe4ff */
[----:B------:R-:W-:Y:S01]  /*4ca0*/  ISETP.GE.OR.EX P2, PT, R24, UR17, P2, P3 ;  /* 0x0000001118007c0c */ /* 0x000fe20009746730 */
[----:B------:R-:W-:-:S12]  /*4cb0*/  HFMA2 R24, -RZ, RZ, 0, 0 ;  /* 0x00000000ff187431 */ /* 0x000fd800000001ff */
[----:B------:R-:W-:Y:S05]  /*4cc0*/  @P2 BRA `(.L_x_343) ;  /* 0x0000000000f42947 */ /* 0x000fea0003800000 */
[----:B------:R-:W-:Y:S01]  /*4cd0*/  LOP3.LUT R24, R89, UR21, RZ, 0xfc, !PT ;  /* 0x0000001559187c12 */ /* 0x000fe2000f8efcff */
[----:B------:R-:W-:Y:S03]  /*4ce0*/  BSSY.RECONVERGENT B2, `(.L_x_344) ;  /* 0x000001e000027945 */ /* 0x000fe60003800200 */
[----:B------:R-:W-:-:S13]  /*4cf0*/  ISETP.NE.U32.AND P2, PT, R24, RZ, PT ;  /* 0x000000ff1800720c */ /* 0x000fda0003f45070 */
[----:B------:R-:W-:Y:S05]  /*4d00*/  @P2 BRA `(.L_x_345) ;  /* 0x0000000000502947 */ /* 0x000fea0003800000 */
[----:B------:R-:W0:Y:S01]  /*4d10*/  I2F.U32.RP R27, UR22 ;  /* 0x00000016001b7d06 */ /* 0x000e220008209000 */
[----:B------:R-:W-:Y:S02]  /*4d20*/  MOV R24, RZ ;  /* 0x000000ff00187202 */ /* 0x000fe40000000f00 */
[----:B------:R-:W-:-:S05]  /*4d30*/  ISETP.NE.U32.AND P4, PT, RZ, UR22, PT ;  /* 0x00000016ff007c0c */ /* 0x000fca000bf85070 */
[----:B0-----:R-:W0:Y:S02]  /*4d40*/  MUFU.RCP R27, R27 ;  /* 0x0000001b001b7308 */ /* 0x001e240000001000 */
[----:B0-----:R-:W-:Y:S01]  /*4d50*/  IADD3 R28, PT, PT, R27, 0xffffffe, RZ ;  /* 0x0ffffffe1b1c7810 */ /* 0x001fe20007ffe0ff */
[----:B------:R-:W-:-:S05]  /*4d60*/  HFMA2 R27, -RZ, RZ, 0, 0 ;  /* 0x00000000ff1b7431 */ /* 0x000fca00000001ff */
[----:B--2-4-:R-:W0:Y:S02]  /*4d70*/  F2I.FTZ.U32.TRUNC.NTZ R25, R28 ;  /* 0x0000001c00197305 */ /* 0x014e24000021f000 */
[----:B0-----:R-:W-:-:S05]  /*4d80*/  IADD3 R29, PT, PT, RZ, -R25, RZ ;  /* 0x80000019ff1d7210 */ /* 0x001fca0007ffe0ff */
        /* <DEDUP_REMOVED lines=12> */
.L_x_345:
[----:B------:R-:W0:Y:S01]  /*4e50*/  LDCU.64 UR26, c[0x0][0x3f0] ;  /* 0x00007e00ff1a77ac */ /* 0x000e220008000a00 */
[----:B------:R-:W-:Y:S02]  /*4e60*/  MOV R32, R88 ;  /* 0x0000005800207202 */ /* 0x000fe40000000f00 */
[----:B------:R-:W-:Y:S02]  /*4e70*/  MOV R35, R89 ;  /* 0x0000005900237202 */ /* 0x000fe40000000f00 */
[----:B------:R-:W-:Y:S02]  /*4e80*/  MOV R34, 0x4ec0 ;  /* 0x00004ec000227802 */ /* 0x000fe40000000f00 */
[----:B0-----:R-:W-:Y:S02]  /*4e90*/  MOV R40, UR26 ;  /* 0x0000001a00287c02 */ /* 0x001fe40008000f00 */
[----:B------:R-:W-:-:S07]  /*4ea0*/  MOV R33, UR27 ;  /* 0x0000001b00217c02 */ /* 0x000fce0008000f00 */
[----:B--2-4-:R-:W-:Y:S05]  /*4eb0*/  CALL.REL.NOINC `($__internal_3_$__cuda_sm20_div_s64) ;  /* 0x0000002400a87944 */ /* 0x014fea0003c00000 */
.L_x_346:
[----:B------:R-:W-:Y:S05]  /*4ec0*/  BSYNC.RECONVERGENT B2 ;  /* 0x0000000000027941 */ /* 0x000fea0003800200 */
.L_x_344:
[----:B------:R-:W-:Y:S02]  /*4ed0*/  IADD3 R29, P2, PT, R26, R90, RZ ;  /* 0x0000005a1a1d7210 */ /* 0x000fe40007f5e0ff */
[----:B------:R-:W-:Y:S02]  /*4ee0*/  MOV R24, R84 ;  /* 0x0000005400187202 */ /* 0x000fe40000000f00 */
[----:B------:R-:W-:Y:S02]  /*4ef0*/  IADD3.X R26, PT, PT, R27, R67, RZ, P2, !PT ;  /* 0x000000431b1a7210 */ /* 0x000fe400017fe4ff */
[----:B------:R-:W-:-:S03]  /*4f00*/  MOV R25, R85 ;  /* 0x0000005500197202 */ /* 0x000fc60000000f00 */
[----:B------:R-:W-:Y:S02]  /*4f10*/  IMAD R26, R26, UR28, RZ ;  /* 0x0000001c1a1a7c24 */ /* 0x000fe4000f8e02ff */
[----:B------:R-:W-:-:S04]  /*4f20*/  IMAD.WIDE.U32 R24, R29, UR28, R24 ;  /* 0x0000001c1d187c25 */ /* 0x000fc8000f8e0018 */
[----:B------:R-:W-:Y:S02]  /*4f30*/  IMAD R29, R29, UR29, R26 ;  /* 0x0000001d1d1d7c24 */ /* 0x000fe4000f8e021a */
[----:B------:R-:W-:-:S03]  /*4f40*/  IMAD.WIDE.U32 R26, R19, 0x4, R108 ;  /* 0x00000004131a7825 */ /* 0x000fc600078e006c */
[----:B------:R-:W-:Y:S01]  /*4f50*/  IADD3 R25, PT, PT, R25, R29, RZ ;  /* 0x0000001d19197210 */ /* 0x000fe20007ffe0ff */
[C---:B------:R-:W-:Y:S02]  /*4f60*/  IMAD R28, R24.reuse, UR7, RZ ;  /* 0x00000007181c7c24 */ /* 0x040fe4000f8e02ff */
[----:B------:R-:W-:-:S04]  /*4f70*/  IMAD.WIDE.U32 R26, R24, UR6, R26 ;  /* 0x00000006181a7c25 */ /* 0x000fc8000f8e001a */
[----:B------:R-:W-:-:S05]  /*4f80*/  IMAD R25, R25, UR6, R28 ;  /* 0x0000000619197c24 */ /* 0x000fca000f8e021c */
[----:B------:R-:W-:-:S05]  /*4f90*/  IADD3 R27, PT, PT, R27, R25, RZ ;  /* 0x000000191b1b7210 */ /* 0x000fca0007ffe0ff */
[----:B------:R-:W2:Y:S01]  /*4fa0*/  LDG.E R26, desc[UR24][R26.64] ;  /* 0x000000181a1a7981 */ /* 0x000ea2000c1e1900 */
[----:B------:R-:W-:-:S04]  /*4fb0*/  LEA R24, P2, R92, UR10, 0x2 ;  /* 0x0000000a5c187c11 */ /* 0x000fc8000f8410ff */
[----:B------:R-:W-:-:S06]  /*4fc0*/  IADD3.X R25, PT, PT, R71, UR14, RZ, P2, !PT ;  /* 0x0000000e47197c10 */ /* 0x000fcc00097fe4ff */
[----:B------:R-:W3:Y:S01]  /*4fd0*/  LDG.E R25, desc[UR24][R24.64] ;  /* 0x0000001818197981 */ /* 0x000ee2000c1e1900 */
[----:B------:R-:W-:Y:S01]  /*4fe0*/  HFMA2 R29, -RZ, RZ, 0.96630859375, -0.0022525787353515625 ;  /* 0x3bbb989dff1d7431 */ /* 0x000fe200000001ff */
        /* <DEDUP_REMOVED lines=11> */
.L_x_343:
[----:B------:R-:W-:Y:S05]  /*50a0*/  BSYNC.RECONVERGENT B1 ;  /* 0x0000000000017941 */ /* 0x000fea0003800200 */
.L_x_342:
[----:B------:R0:W-:Y:S02]  /*50b0*/  STS [R77], R24 ;  /* 0x000000184d007388 */ /* 0x0001e40000000800 */
.L_x_341:
[----:B------:R-:W-:Y:S05]  /*50c0*/  BSYNC.RECONVERGENT B0 ;  /* 0x0000000000007941 */ /* 0x000fea0003800200 */
.L_x_340:
[----:B------:R-:W-:Y:S04]  /*50d0*/  BSSY.RECONVERGENT B0, `(.L_x_347) ;  /* 0x000004a000007945 */ /* 0x000fe80003800200 */
[----:B------:R-:W-:Y:S05]  /*50e0*/  @P5 BRA `(.L_x_348) ;  /* 0x0000000400205947 */ /* 0x000fea0003800000 */
[----:B01-3--:R-:W-:Y:S01]  /*50f0*/  IADD3 R24, P4, PT, R18, UR4, RZ ;  /* 0x0000000412187c10 */ /* 0x00bfe2000ff9e0ff */
[----:B------:R-:W-:Y:S01]  /*5100*/  BSSY.RECONVERGENT B1, `(.L_x_349) ;  /* 0x0000045000017945 */ /* 0x000fe20003800200 */
[----:B------:R-:W-:Y:S01]  /*5110*/  ISETP.GE.U32.AND P3, PT, R88, UR18, PT ;  /* 0x0000001258007c0c */ /* 0x000fe2000bf66070 */
[----:B--2-4-:R-:W-:Y:S01]  /*5120*/  HFMA2 R25, -RZ, RZ, 0, 0 ;  /* 0x00000000ff197431 */ /* 0x014fe200000001ff */
[----:B------:R-:W-:Y:S02]  /*5130*/  ISETP.GE.U32.AND P2, PT, R24, UR16, PT ;  /* 0x0000001018007c0c */ /* 0x000fe4000bf46070 */
[----:B------:R-:W-:Y:S02]  /*5140*/  ISETP.GE.AND.EX P3, PT, R89, UR19, PT, P3 ;  /* 0x0000001359007c0c */ /* 0x000fe4000bf66330 */
[----:B------:R-:W-:-:S04]  /*5150*/  IADD3.X R24, PT, PT, RZ, UR5, RZ, P4, !PT ;  /* 0x00000005ff187c10 */ /* 0x000fc8000a7fe4ff */
[----:B------:R-:W-:-:S13]  /*5160*/  ISETP.GE.OR.EX P2, PT, R24, UR17, P3, P2 ;  /* 0x0000001118007c0c */ /* 0x000fda0009f46720 */
        /* <DEDUP_REMOVED lines=10> */
[----:B0-----:R-:W-:Y:S02]  /*5210*/  MOV R24, RZ ;  /* 0x000000ff00187202 */ /* 0x001fe40000000f00 */
[----:B-1----:R-:W-:-:S05]  /*5220*/  IADD3 R27, PT, PT, RZ, -R25, RZ ;  /* 0x80000019ff1b7210 */ /* 0x002fca0007ffe0ff */
[----:B------:R-:W-:-:S04]  /*5230*/  IMAD R27, R27, UR22, RZ ;  /* 0x000000161b1b7c24 */ /* 0x000fc8000f8e02ff */
[----:B------:R-:W-:-:S06]  /*5240*/  IMAD.HI.U32 R27, R25, R27, R24 ;  /* 0x0000001b191b7227 */ /* 0x000fcc00078e0018 */
[----:B------:R-:W-:-:S04]  /*5250*/  IMAD.HI.U32 R26, R27, R88, RZ ;  /* 0x000000581b1a7227 */ /* 0x000fc800078e00ff */
[----:B------:R-:W-:Y:S01]  /*5260*/  HFMA2 R27, -RZ, RZ, 0, 0 ;  /* 0x00000000ff1b7431 */ /* 0x000fe200000001ff */
        /* <DEDUP_REMOVED lines=9> */
.L_x_352:
[----:B------:R-:W0:Y:S01]  /*5300*/  LDCU.64 UR26, c[0x0][0x3f0] ;  /* 0x00007e00ff1a77ac */ /* 0x000e220008000a00 */
[----:B------:R-:W-:Y:S02]  /*5310*/  MOV R32, R88 ;  /* 0x0000005800207202 */ /* 0x000fe40000000f00 */
[----:B------:R-:W-:Y:S02]  /*5320*/  MOV R35, R89 ;  /* 0x0000005900237202 */ /* 0x000fe40000000f00 */
[----:B------:R-:W-:Y:S02]  /*5330*/  MOV R34, 0x5370 ;  /* 0x0000537000227802 */ /* 0x000fe40000000f00 */
[----:B0-----:R-:W-:Y:S02]  /*5340*/  MOV R40, UR26 ;  /* 0x0000001a00287c02 */ /* 0x001fe40008000f00 */
[----:B------:R-:W-:-:S07]  /*5350*/  MOV R33, UR27 ;  /* 0x0000001b00217c02 */ /* 0x000fce0008000f00 */
[----:B------:R-:W-:Y:S05]  /*5360*/  CALL.REL.NOINC `($__internal_3_$__cuda_sm20_div_s64) ;  /* 0x00000020007c7944 */ /* 0x000fea0003c00000 */
.L_x_353:
[----:B------:R-:W-:Y:S05]  /*5370*/  BSYNC.RECONVERGENT B2 ;  /* 0x0000000000027941 */ /* 0x000fea0003800200 */
.L_x_351:
        /* <DEDUP_REMOVED lines=29> */
.L_x_350:
[----:B------:R-:W-:Y:S05]  /*5550*/  BSYNC.RECONVERGENT B1 ;  /* 0x0000000000017941 */ /* 0x000fea0003800200 */
.L_x_349:
[----:B------:R0:W-:Y:S02]  /*5560*/  STS [R76], R25 ;  /* 0x000000194c007388 */ /* 0x0001e40000000800 */
.L_x_348:
[----:B------:R-:W-:Y:S05]  /*5570*/  BSYNC.RECONVERGENT B0 ;  /* 0x0000000000007941 */ /* 0x000fea0003800200 */
.L_x_347:
        /* <DEDUP_REMOVED lines=19> */
[----:B--2-4-:R0:W1:Y:S02]  /*56b0*/  F2I.FTZ.U32.TRUNC.NTZ R25, R24 ;  /* 0x0000001800197305 */ /* 0x014064000021f000 */
        /* <DEDUP_REMOVED lines=15> */
.L_x_359:
[----:B------:R-:W0:Y:S01]  /*57b0*/  LDCU.64 UR26, c[0x0][0x3f0] ;  /* 0x00007e00ff1a77ac */ /* 0x000e220008000a00 */
[----:B------:R-:W-:Y:S02]  /*57c0*/  MOV R32, R88 ;  /* 0x0000005800207202 */ /* 0x000fe40000000f00 */
[----:B------:R-:W-:Y:S02]  /*57d0*/  MOV R35, R89 ;  /* 0x0000005900237202 */ /* 0x000fe40000000f00 */
[----:B------:R-:W-:Y:S02]  /*57e0*/  MOV R34, 0x5820 ;  /* 0x0000582000227802 */ /* 0x000fe40000000f00 */
[----:B0-----:R-:W-:Y:S02]  /*57f0*/  MOV R40, UR26 ;  /* 0x0000001a00287c02 */ /* 0x001fe40008000f00 */
[----:B------:R-:W-:-:S07]  /*5800*/  MOV R33, UR27 ;  /* 0x0000001b00217c02 */ /* 0x000fce0008000f00 */
[----:B--2-4-:R-:W-:Y:S05]  /*5810*/  CALL.REL.NOINC `($__internal_3_$__cuda_sm20_div_s64) ;  /* 0x0000001c00507944 */ /* 0x014fea0003c00000 */
.L_x_360:
[----:B------:R-:W-:Y:S05]  /*5820*/  BSYNC.RECONVERGENT B2 ;  /* 0x0000000000027941 */ /* 0x000fea0003800200 */
.L_x_358:
        /* <DEDUP_REMOVED lines=29> */
.L_x_357:
[----:B------:R-:W-:Y:S05]  /*5a00*/  BSYNC.RECONVERGENT B1 ;  /* 0x0000000000017941 */ /* 0x000fea0003800200 */
.L_x_356:
[----:B------:R0:W-:Y:S02]  /*5a10*/  STS [R75], R24 ;  /* 0x000000184b007388 */ /* 0x0001e40000000800 */
.L_x_355:
[----:B------:R-:W-:Y:S05]  /*5a20*/  BSYNC.RECONVERGENT B0 ;  /* 0x0000000000007941 */ /* 0x000fea0003800200 */
.L_x_354:
        /* <DEDUP_REMOVED lines=35> */
.L_x_366:
[----:B------:R-:W0:Y:S01]  /*5c60*/  LDCU.64 UR26, c[0x0][0x3f0] ;  /* 0x00007e00ff1a77ac */ /* 0x000e220008000a00 */
[----:B------:R-:W-:Y:S02]  /*5c70*/  MOV R32, R88 ;  /* 0x0000005800207202 */ /* 0x000fe40000000f00 */
[----:B------:R-:W-:Y:S02]  /*5c80*/  MOV R35, R89 ;  /* 0x0000005900237202 */ /* 0x000fe40000000f00 */
[----:B------:R-:W-:Y:S02]  /*5c90*/  MOV R34, 0x5cd0 ;  /* 0x00005cd000227802 */ /* 0x000fe40000000f00 */
[----:B0-----:R-:W-:Y:S02]  /*5ca0*/  MOV R40, UR26 ;  /* 0x0000001a00287c02 */ /* 0x001fe40008000f00 */
[----:B------:R-:W-:-:S07]  /*5cb0*/  MOV R33, UR27 ;  /* 0x0000001b00217c02 */ /* 0x000fce0008000f00 */
[----:B------:R-:W-:Y:S05]  /*5cc0*/  CALL.REL.NOINC `($__internal_3_$__cuda_sm20_div_s64) ;  /* 0x0000001800247944 */ /* 0x000fea0003c00000 */
.L_x_367:
[----:B------:R-:W-:Y:S05]  /*5cd0*/  BSYNC.RECONVERGENT B2 ;  /* 0x0000000000027941 */ /* 0x000fea0003800200 */
.L_x_365:
        /* <DEDUP_REMOVED lines=29> */
.L_x_364:
[----:B------:R-:W-:Y:S05]  /*5eb0*/  BSYNC.RECONVERGENT B1 ;  /* 0x0000000000017941 */ /* 0x000fea0003800200 */
.L_x_363:
[----:B------:R0:W-:Y:S02]  /*5ec0*/  STS [R74], R25 ;  /* 0x000000194a007388 */ /* 0x0001e40000000800 */
.L_x_362:
[----:B------:R-:W-:Y:S05]  /*5ed0*/  BSYNC.RECONVERGENT B0 ;  /* 0x0000000000007941 */ /* 0x000fea0003800200 */
.L_x_361:
[----:B------:R-:W-:Y:S01]  /*5ee0*/  BAR.SYNC.DEFER_BLOCKING 0x0 ;  /* 0x0000000000007b1d */ /* 0x000fe20000010000 */
[----:B------:R-:W-:Y:S02]  /*5ef0*/  UIADD3 UR4, UP0, UPT, UR4, 0x10, URZ ;  /* 0x0000001004047890 */ /* 0x000fe4000ff1e0ff */
[----:B------:R-:W-:Y:S02]  /*5f00*/  UIADD3 UR10, UP1, UPT, UR10, UR15, URZ ;  /* 0x0000000f0a0a7290 */ /* 0x000fe4000ff3e0ff */
[----:B------:R-:W-:Y:S02]  /*5f10*/  UIADD3.X UR5, UPT, UPT, URZ, UR5, URZ, UP0, !UPT ;  /* 0x00000005ff057290 */ /* 0x000fe400087fe4ff */
[----:B------:R-:W-:Y:S02]  /*5f20*/  UISETP.GE.U32.AND UP0, UPT, UR4, UR30, UPT ;  /* 0x0000001e0400728c */ /* 0x000fe4000bf06070 */
[----:B------:R-:W-:Y:S02]  /*5f30*/  UIADD3.X UR14, UPT, UPT, UR14, UR20, URZ, UP1, !UPT ;  /* 0x000000140e0e7290 */ /* 0x000fe40008ffe4ff */
[----:B------:R-:W-:Y:S01]  /*5f40*/  UISETP.GE.AND.EX UP0, UPT, UR5, UR31, UPT, UP0 ;  /* 0x0000001f0500728c */ /* 0x000fe2000bf06300 */
[----:B01234-:R-:W-:Y:S04]  /*5f50*/  LDS.128 R24, [R82] ;  /* 0x0000000052187984 */ /* 0x01ffe80000000c00 */
[----:B------:R-:W0:Y:S04]  /*5f60*/  LDS.128 R32, [R73] ;  /* 0x0000000049207984 */ /* 0x000e280000000c00 */
[----:B------:R-:W1:Y:S04]  /*5f70*/  LDS.128 R56, [R82+0x40] ;  /* 0x0000400052387984 */ /* 0x000e680000000c00 */
[----:B------:R-:W2:Y:S04]  /*5f80*/  LDS.128 R60, [R82+0x80] ;  /* 0x00008000523c7984 */ /* 0x000ea80000000c00 */
[----:B------:R-:W3:Y:S04]  /*5f90*/  LDS.128 R52, [R82+0xc0] ;  /* 0x0000c00052347984 */ /* 0x000ee80000000c00 */
[----:B------:R-:W4:Y:S04]  /*5fa0*/  LDS.128 R36, [R73+0x100] ;  /* 0x0001000049247984 */ /* 0x000f280000000c00 */
[----:B------:R-:W5:Y:S01]  /*5fb0*/  LDS.128 R28, [R73+0x200] ;  /* 0x00020000491c7984 */ /* 0x000f620000000c00 */
[C---:B0-----:R-:W-:Y:S01]  /*5fc0*/  FFMA R41, R24.reuse, R32, R45 ;  /* 0x0000002018297223 */ /* 0x041fe2000000002d */
[CC--:B------:R-:W-:Y:S01]  /*5fd0*/  FFMA R40, R24.reuse, R33.reuse, R44 ;  /* 0x0000002118287223 */ /* 0x0c0fe2000000002c */
[----:B------:R-:W-:Y:S01]  /*5fe0*/  FFMA R49, R24, R34, R49 ;  /* 0x0000002218317223 */ /* 0x000fe20000000031 */
[----:B------:R-:W0:Y:S01]  /*5ff0*/  LDS.128 R44, [R73+0x300] ;  /* 0x00030000492c7984 */ /* 0x000e220000000c00 */
[----:B-1----:R-:W-:Y:S01]  /*6000*/  FFMA R51, R32, R56, R51 ;  /* 0x0000003820337223 */ /* 0x002fe20000000033 */
[C---:B------:R-:W-:Y:S01]  /*6010*/  FFMA R42, R56.reuse, R33, R83 ;  /* 0x00000021382a7223 */ /* 0x040fe20000000053 */
[C---:B------:R-:W-:Y:S01]  /*6020*/  FFMA R111, R56.reuse, R34, R111 ;  /* 0x00000022386f7223 */ /* 0x040fe2000000006f */
[-C--:B------:R-:W-:Y:S01]  /*6030*/  FFMA R50, R56, R35.reuse, R50 ;  /* 0x0000002338327223 */ /* 0x080fe20000000032 */
        /* <DEDUP_REMOVED lines=9> */
[C---:B----4-:R-:W-:Y:S01]  /*60d0*/  FFMA R43, R25.reuse, R37, R40 ;  /* 0x00000025192b7223 */ /* 0x050fe20000000028 */
[----:B------:R-:W-:Y:S01]  /*60e0*/  FFMA R41, R36, R25, R41 ;  /* 0x0000001924297223 */ /* 0x000fe20000000029 */
[C---:B------:R-:W-:Y:S01]  /*60f0*/  FFMA R49, R25.reuse, R38, R49 ;  /* 0x0000002619317223 */ /* 0x040fe20000000031 */
[----:B------:R-:W-:Y:S01]  /*6100*/  FFMA R40, R25, R39, R24 ;  /* 0x0000002719287223 */ /* 0x000fe20000000018 */
[----:B------:R-:W-:Y:S01]  /*6110*/  FFMA R35, R38, R57, R111 ;  /* 0x0000003926237223 */ /* 0x000fe2000000006f */
[CC--:B------:R-:W-:Y:S01]  /*6120*/  FFMA R25, R36.reuse, R61.reuse, R113 ;  /* 0x0000003d24197223 */ /* 0x0c0fe20000000071 */
[----:B------:R-:W-:Y:S01]  /*6130*/  FFMA R32, R39, R61, R60 ;  /* 0x0000003d27207223 */ /* 0x000fe2000000003c */
[-C--:B------:R-:W-:Y:S01]  /*6140*/  FFMA R33, R36, R57.reuse, R51 ;  /* 0x0000003924217223 */ /* 0x080fe20000000033 */
[-C--:B------:R-:W-:Y:S01]  /*6150*/  FFMA R52, R37, R57.reuse, R42 ;  /* 0x0000003925347223 */ /* 0x080fe2000000002a */
[----:B------:R-:W-:Y:S01]  /*6160*/  FFMA R34, R39, R57, R50 ;  /* 0x0000003927227223 */ /* 0x000fe20000000032 */
[CC--:B------:R-:W-:Y:S01]  /*6170*/  FFMA R56, R37.reuse, R61.reuse, R56 ;  /* 0x0000003d25387223 */ /* 0x0c0fe20000000038 */
[----:B------:R-:W-:Y:S01]  /*6180*/  FFMA R83, R38, R61, R83 ;  /* 0x0000003d26537223 */ /* 0x000fe20000000053 */
[-C--:B------:R-:W-:Y:S01]  /*6190*/  FFMA R113, R36, R53.reuse, R121 ;  /* 0x0000003524717223 */ /* 0x080fe20000000079 */
[-C--:B------:R-:W-:Y:S01]  /*61a0*/  FFMA R60, R37, R53.reuse, R48 ;  /* 0x00000035253c7223 */ /* 0x080fe20000000030 */
[-C--:B------:R-:W-:Y:S01]  /*61b0*/  FFMA R111, R38, R53.reuse, R119 ;  /* 0x00000035266f7223 */ /* 0x080fe20000000077 */
[----:B------:R-:W-:Y:S01]  /*61c0*/  FFMA R24, R39, R53, R112 ;  /* 0x0000003527187223 */ /* 0x000fe20000000070 */
[-C--:B-----5:R-:W-:Y:S01]  /*61d0*/  FFMA R53, R28, R58.reuse, R33 ;  /* 0x0000003a1c357223 */ /* 0x0a0fe20000000021 */
[CC--:B------:R-:W-:Y:S01]  /*61e0*/  FFMA R52, R29.reuse, R58.reuse, R52 ;  /* 0x0000003a1d347223 */ /* 0x0c0fe20000000034 */
        /* <DEDUP_REMOVED lines=9> */
[C---:B------:R-:W-:Y:S01]  /*6280*/  FFMA R117, R26.reuse, R30, R49 ;  /* 0x0000001e1a757223 */ /* 0x040fe20000000031 */
[----:B------:R-:W-:Y:S01]  /*6290*/  FFMA R112, R26, R31, R40 ;  /* 0x0000001f1a707223 */ /* 0x000fe20000000028 */
[C---:B------:R-:W-:Y:S01]  /*62a0*/  FFMA R58, R31.reuse, R58, R34 ;  /* 0x0000003a1f3a7223 */ /* 0x040fe20000000022 */
[C---:B------:R-:W-:Y:S01]  /*62b0*/  FFMA R62, R31.reuse, R62, R32 ;  /* 0x0000003e1f3e7223 */ /* 0x040fe20000000020 */
[----:B------:R-:W-:Y:S01]  /*62c0*/  FFMA R54, R31, R54, R24 ;  /* 0x000000361f367223 */ /* 0x000fe20000000018 */
[----:B------:R-:W-:Y:S01]  /*62d0*/  LDS.128 R40, [R82+0x10] ;  /* 0x0000100052287984 */ /* 0x000fe20000000c00 */
[C---:B0-----:R-:W-:Y:S01]  /*62e0*/  FFMA R115, R44.reuse, R27, R115 ;  /* 0x0000001b2c737223 */ /* 0x041fe20000000073 */
[C---:B------:R-:W-:Y:S01]  /*62f0*/  FFMA R110, R27.reuse, R45, R110 ;  /* 0x0000002d1b6e7223 */ /* 0x040fe2000000006e */
[C---:B------:R-:W-:Y:S01]  /*6300*/  FFMA R117, R27.reuse, R46, R117 ;  /* 0x0000002e1b757223 */ /* 0x040fe20000000075 */
[----:B------:R-:W0:Y:S01]  /*6310*/  LDS.128 R48, [R73+0x400] ;  /* 0x0004000049307984 */ /* 0x000e220000000c00 */
[----:B------:R-:W-:Y:S01]  /*6320*/  FFMA R112, R27, R47, R112 ;  /* 0x0000002f1b707223 */ /* 0x000fe20000000070 */
[-C--:B------:R-:W-:Y:S01]  /*6330*/  FFMA R53, R44, R59.reuse, R53 ;  /* 0x0000003b2c357223 */ /* 0x080fe20000000035 */
[-C--:B------:R-:W-:Y:S01]  /*6340*/  FFMA R119, R45, R59.reuse, R52 ;  /* 0x0000003b2d777223 */ /* 0x080fe20000000034 */
[----:B------:R-:W1:Y:S01]  /*6350*/  LDS.128 R36, [R82+0x50] ;  /* 0x0000500052247984 */ /* 0x000e620000000c00 */
[-C--:B------:R-:W-:Y:S01]  /*6360*/  FFMA R57, R46, R59.reuse, R57 ;  /* 0x0000003b2e397223 */ /* 0x080fe20000000039 */
[----:B------:R-:W-:Y:S01]  /*6370*/  FFMA R58, R47, R59, R58 ;  /* 0x0000003b2f3a7223 */ /* 0x000fe2000000003a */
[-C--:B------:R-:W-:Y:S01]  /*6380*/  FFMA R121, R45, R63.reuse, R56 ;  /* 0x0000003f2d797223 */ /* 0x080fe20000000038 */
[----:B------:R-:W2:Y:S01]  /*6390*/  LDS.128 R32, [R82+0x90] ;  /* 0x0000900052207984 */ /* 0x000ea20000000c00 */
[-C--:B------:R-:W-:Y:S01]  /*63a0*/  FFMA R59, R44, R63.reuse, R61 ;  /* 0x0000003f2c3b7223 */ /* 0x080fe2000000003d */
[-C--:B------:R-:W-:Y:S01]  /*63b0*/  FFMA R83, R46, R63.reuse, R83 ;  /* 0x0000003f2e537223 */ /* 0x080fe20000000053 */
[----:B------:R-:W-:Y:S01]  /*63c0*/  FFMA R52, R47, R63, R62 ;  /* 0x0000003f2f347223 */ /* 0x000fe2000000003e */
[----:B------:R-:W3:Y:S01]  /*63d0*/  LDS.128 R28, [R82+0xd0] ;  /* 0x0000d000521c7984 */ /* 0x000ee20000000c00 */
[-C--:B------:R-:W-:Y:S01]  /*63e0*/  FFMA R45, R45, R55.reuse, R60 ;  /* 0x000000372d2d7223 */ /* 0x080fe2000000003c */
[-C--:B------:R-:W-:Y:S01]  /*63f0*/  FFMA R113, R44, R55.reuse, R113 ;  /* 0x000000372c717223 */ /* 0x080fe20000000071 */
[-C--:B------:R-:W-:Y:S01]  /*6400*/  FFMA R111, R46, R55.reuse, R111 ;  /* 0x000000372e6f7223 */ /* 0x080fe2000000006f */
[----:B------:R-:W4:Y:S01]  /*6410*/  LDS.128 R24, [R73+0x500] ;  /* 0x0005000049187984 */ /* 0x000f220000000c00 */
[----:B------:R-:W-:-:S03]  /*6420*/  FFMA R54, R47, R55, R54 ;  /* 0x000000372f367223 */ /* 0x000fc60000000036 */
[----:B------:R-:W5:Y:S01]  /*6430*/  LDS.128 R60, [R73+0x600] ;  /* 0x00060000493c7984 */ /* 0x000f620000000c00 */
        /* <DEDUP_REMOVED lines=33> */
[-C--:B-----5:R-:W-:Y:S01]  /*6650*/  FFMA R29, R60, R38.reuse, R41 ;  /* 0x000000263c1d7223 */ /* 0x0a0fe20000000029 */
[-C--:B------:R-:W-:Y:S01]  /*6660*/  FFMA R28, R61, R38.reuse, R28 ;  /* 0x000000263d1c7223 */ /* 0x080fe2000000001c */
[-C--:B------:R-:W-:Y:S01]  /*6670*/  FFMA R33, R62, R38.reuse, R57 ;  /* 0x000000263e217223 */ /* 0x080fe20000000039 */
[----:B------:R-:W-:Y:S01]  /*6680*/  FFMA R38, R63, R38, R58 ;  /* 0x000000263f267223 */ /* 0x000fe2000000003a */
[----:B------:R-:W-:Y:S01]  /*6690*/  LDS.128 R52, [R73+0x800] ;  /* 0x0008000049347984 */ /* 0x000fe20000000c00 */
[----:B------:R-:W-:Y:S01]  /*66a0*/  FFMA R115, R60, R42, R115 ;  /* 0x0000002a3c737223 */ /* 0x000fe20000000073 */
[C---:B------:R-:W-:Y:S01]  /*66b0*/  FFMA R110, R42.reuse, R61, R49 ;  /* 0x0000003d2a6e7223 */ /* 0x040fe20000000031 */
[C---:B------:R-:W-:Y:S01]  /*66c0*/  FFMA R117, R42.reuse, R62, R117 ;  /* 0x0000003e2a757223 */ /* 0x040fe20000000075 */
[----:B------:R-:W1:Y:S01]  /*66d0*/  LDS.128 R56, [R82+0x60] ;  /* 0x0000600052387984 */ /* 0x000e620000000c00 */
[----:B------:R-:W-:Y:S01]  /*66e0*/  FFMA R112, R42, R63, R112 ;  /* 0x0000003f2a707223 */ /* 0x000fe20000000070 */
[-C--:B------:R-:W-:Y:S01]  /*66f0*/  FFMA R37, R60, R34.reuse, R37 ;  /* 0x000000223c257223 */ /* 0x080fe20000000025 */
[CC--:B------:R-:W-:Y:S01]  /*6700*/  FFMA R32, R61.reuse, R34.reuse, R32 ;  /* 0x000000223d207223 */ /* 0x0c0fe20000000020 */
[----:B------:R-:W2:Y:S01]  /*6710*/  LDS.128 R24, [R82+0xa0] ;  /* 0x0000a00052187984 */ /* 0x000ea20000000c00 */
[----:B------:R-:W-:Y:S01]  /*6720*/  FFMA R83, R62, R34, R83 ;  /* 0x000000223e537223 */ /* 0x000fe20000000053 */
[-C--:B------:R-:W-:Y:S01]  /*6730*/  FFMA R113, R60, R30.reuse, R113 ;  /* 0x0000001e3c717223 */ /* 0x080fe20000000071 */
[-C--:B------:R-:W-:Y:S01]  /*6740*/  FFMA R36, R61, R30.reuse, R36 ;  /* 0x0000001e3d247223 */ /* 0x080fe20000000024 */
[----:B------:R-:W-:Y:S01]  /*6750*/  FFMA R111, R62, R30, R111 ;  /* 0x0000001e3e6f7223 */ /* 0x000fe2000000006f */
[----:B------:R-:W3:Y:S01]  /*6760*/  LDS.128 R48, [R82+0x20] ;  /* 0x0000200052307984 */ /* 0x000ee20000000c00 */
[C---:B------:R-:W-:Y:S01]  /*6770*/  FFMA R34, R63.reuse, R34, R114 ;  /* 0x000000223f227223 */ /* 0x040fe20000000072 */
[----:B------:R-:W-:-:S02]  /*6780*/  FFMA R30, R63, R30, R40 ;  /* 0x0000001e3f1e7223 */ /* 0x000fc40000000028 */
[----:B------:R-:W4:Y:S01]  /*6790*/  LDS.128 R60, [R82+0xe0] ;  /* 0x0000e000523c7984 */ /* 0x000f220000000c00 */
        /* <DEDUP_REMOVED lines=14> */
[----:B------:R-:W5:Y:S01]  /*6880*/  LDS.128 R32, [R73+0xa00] ;  /* 0x000a000049207984 */ /* 0x000f620000000c00 */
[-C--:B------:R-:W-:Y:S01]  /*6890*/  FFMA R36, R47, R31.reuse, R30 ;  /* 0x0000001f2f247223 */ /* 0x080fe2000000001e */
[-C--:B------:R-:W-:Y:S01]  /*68a0*/  FFMA R113, R44, R31.reuse, R113 ;  /* 0x0000001f2c717223 */ /* 0x080fe20000000071 */
[----:B------:R-:W-:Y:S01]  /*68b0*/  FFMA R111, R46, R31, R111 ;  /* 0x0000001f2e6f7223 */ /* 0x000fe2000000006f */
[----:B-1----:R-:W-:Y:S01]  /*68c0*/  FFMA R47, R52, R56, R29 ;  /* 0x00000038342f7223 */ /* 0x002fe2000000001d */
[C---:B------:R-:W-:Y:S01]  /*68d0*/  FFMA R44, R56.reuse, R53, R119 ;  /* 0x00000035382c7223 */ /* 0x040fe20000000077 */
[CC--:B------:R-:W-:Y:S01]  /*68e0*/  FFMA R46, R56.reuse, R55.reuse, R38 ;  /* 0x00000037382e7223 */ /* 0x0c0fe20000000026 */
[----:B------:R-:W-:Y:S01]  /*68f0*/  FFMA R121, R56, R54, R121 ;  /* 0x0000003638797223 */ /* 0x000fe20000000079 */
[----:B--2---:R-:W-:Y:S01]  /*6900*/  FFMA R114, R24, R55, R28 ;  /* 0x0000003718727223 */ /* 0x004fe2000000001c */
[----:B------:R-:W-:Y:S01]  /*6910*/  FFMA R119, R52, R24, R37 ;  /* 0x0000001834777223 */ /* 0x000fe20000000025 */
[----:B------:R-:W1:Y:S01]  /*6920*/  LDS.128 R28, [R73+0xb00] ;  /* 0x000b0000491c7984 */ /* 0x000e620000000c00 */
[CC--:B------:R-:W-:Y:S01]  /*6930*/  FFMA R38, R24.reuse, R53.reuse, R39 ;  /* 0x0000003518267223 */ /* 0x0c0fe20000000027 */
[----:B------:R-:W-:Y:S01]  /*6940*/  FFMA R37, R24, R54, R83 ;  /* 0x0000003618257223 */ /* 0x000fe20000000053 */
[C---:B---3--:R-:W-:Y:S01]  /*6950*/  FFMA R115, R48.reuse, R52, R115 ;  /* 0x0000003430737223 */ /* 0x048fe20000000073 */
[C---:B------:R-:W-:Y:S01]  /*6960*/  FFMA R110, R48.reuse, R53, R110 ;  /* 0x00000035306e7223 */ /* 0x040fe2000000006e */
[C---:B------:R-:W-:Y:S01]  /*6970*/  FFMA R117, R48.reuse, R54, R117 ;  /* 0x0000003630757223 */ /* 0x040fe20000000075 */
[----:B------:R-:W-:Y:S01]  /*6980*/  FFMA R112, R48, R55, R112 ;  /* 0x0000003730707223 */ /* 0x000fe20000000070 */
[----:B----4-:R-:W-:Y:S01]  /*6990*/  FFMA R113, R52, R60, R113 ;  /* 0x0000003c34717223 */ /* 0x010fe20000000071 */
[C---:B------:R-:W-:Y:S01]  /*69a0*/  FFMA R48, R60.reuse, R53, R45 ;  /* 0x000000353c307223 */ /* 0x040fe2000000002d */
[C---:B------:R-:W-:Y:S01]  /*69b0*/  FFMA R39, R60.reuse, R54, R111 ;  /* 0x000000363c277223 */ /* 0x040fe2000000006f */
[----:B------:R-:W-:Y:S01]  /*69c0*/  FFMA R52, R60, R55, R36 ;  /* 0x000000373c347223 */ /* 0x000fe20000000024 */
[C---:B0-----:R-:W-:Y:S01]  /*69d0*/  FFMA R45, R40.reuse, R49, R115 ;  /* 0x00000031282d7223 */ /* 0x041fe20000000073 */
        /* <DEDUP_REMOVED lines=8> */
[CC--:B------:R-:W-:Y:S01]  /*6a60*/  FFMA R24, R41.reuse, R25.reuse, R38 ;  /* 0x0000001929187223 */ /* 0x0c0fe20000000026 */
[----:B------:R-:W-:Y:S01]  /*6a70*/  FFMA R49, R42, R25, R37 ;  /* 0x000000192a317223 */ /* 0x000fe20000000025 */
[-C--:B------:R-:W-:Y:S01]  /*6a80*/  FFMA R111, R40, R61.reuse, R113 ;  /* 0x0000003d286f7223 */ /* 0x080fe20000000071 */
[-C--:B------:R-:W-:Y:S01]  /*6a90*/  FFMA R60, R41, R61.reuse, R48 ;  /* 0x0000003d293c7223 */ /* 0x080fe20000000030 */
[----:B------:R-:W-:Y:S01]  /*6aa0*/  FFMA R115, R42, R61, R39 ;  /* 0x0000003d2a737223 */ /* 0x000fe20000000027 */
[C---:B------:R-:W-:Y:S01]  /*6ab0*/  FFMA R114, R43.reuse, R25, R114 ;  /* 0x000000192b727223 */ /* 0x040fe20000000072 */
[----:B------:R-:W-:Y:S01]  /*6ac0*/  FFMA R48, R43, R61, R52 ;  /* 0x0000003d2b307223 */ /* 0x000fe20000000034 */
[-C--:B-----5:R-:W-:Y:S01]  /*6ad0*/  FFMA R83, R32, R58.reuse, R83 ;  /* 0x0000003a20537223 */ /* 0x0a0fe20000000053 */
[-C--:B------:R-:W-:Y:S01]  /*6ae0*/  FFMA R56, R33, R58.reuse, R56 ;  /* 0x0000003a21387223 */ /* 0x080fe20000000038 */
[----:B------:R-:W-:Y:S01]  /*6af0*/  FFMA R25, R34, R58, R121 ;  /* 0x0000003a22197223 */ /* 0x000fe20000000079 */
[----:B------:R-:W-:Y:S01]  /*6b00*/  FFMA R113, R32, R50, R45 ;  /* 0x0000003220717223 */ /* 0x000fe2000000002d */
[C---:B------:R-:W-:Y:S01]  /*6b10*/  FFMA R110, R50.reuse, R33, R53 ;  /* 0x00000021326e7223 */ /* 0x040fe20000000035 */
[C---:B------:R-:W-:Y:S01]  /*6b20*/  FFMA R117, R50.reuse, R34, R117 ;  /* 0x0000002232757223 */ /* 0x040fe20000000075 */
[----:B------:R-:W-:Y:S01]  /*6b30*/  FFMA R112, R50, R35, R112 ;  /* 0x0000002332707223 */ /* 0x000fe20000000070 */
[----:B------:R-:W-:Y:S01]  /*6b40*/  FFMA R58, R35, R58, R36 ;  /* 0x0000003a233a7223 */ /* 0x000fe20000000024 */
[-C--:B------:R-:W-:Y:S01]  /*6b50*/  FFMA R57, R32, R26.reuse, R57 ;  /* 0x0000001a20397223 */ /* 0x080fe20000000039 */
[CC--:B------:R-:W-:Y:S01]  /*6b60*/  FFMA R24, R33.reuse, R26.reuse, R24 ;  /* 0x0000001a21187223 */ /* 0x0c0fe20000000018 */
[----:B------:R-:W-:Y:S01]  /*6b70*/  FFMA R61, R34, R26, R49 ;  /* 0x0000001a223d7223 */ /* 0x000fe20000000031 */
[-C--:B------:R-:W-:Y:S01]  /*6b80*/  FFMA R111, R32, R62.reuse, R111 ;  /* 0x0000003e206f7223 */ /* 0x080fe2000000006f */
[-C--:B------:R-:W-:Y:S01]  /*6b90*/  FFMA R60, R33, R62.reuse, R60 ;  /* 0x0000003e213c7223 */ /* 0x080fe2000000003c */
[----:B------:R-:W-:Y:S01]  /*6ba0*/  FFMA R115, R34, R62, R115 ;  /* 0x0000003e22737223 */ /* 0x000fe20000000073 */
[----:B------:R-:W-:Y:S01]  /*6bb0*/  LDS.128 R52, [R82+0x30] ;  /* 0x0000300052347984 */ /* 0x000fe20000000c00 */
[C---:B------:R-:W-:Y:S01]  /*6bc0*/  FFMA R26, R35.reuse, R26, R114 ;  /* 0x0000001a231a7223 */ /* 0x040fe20000000072 */
[----:B------:R-:W-:Y:S01]  /*6bd0*/  FFMA R62, R35, R62, R48 ;  /* 0x0000003e233e7223 */ /* 0x000fe20000000030 */
[C---:B-1----:R-:W-:Y:S01]  /*6be0*/  FFMA R113, R28.reuse, R51, R113 ;  /* 0x000000331c717223 */ /* 0x042fe20000000071 */
[----:B------:R-:W0:Y:S01]  /*6bf0*/  LDS.128 R44, [R73+0xc00] ;  /* 0x000c0000492c7984 */ /* 0x000e220000000c00 */
[C---:B------:R-:W-:Y:S01]  /*6c00*/  FFMA R110, R51.reuse, R29, R110 ;  /* 0x0000001d336e7223 */ /* 0x040fe2000000006e */
[C---:B------:R-:W-:Y:S01]  /*6c10*/  FFMA R117, R51.reuse, R30, R117 ;  /* 0x0000001e33757223 */ /* 0x040fe20000000075 */
[----:B------:R-:W-:Y:S01]  /*6c20*/  FFMA R112, R51, R31, R112 ;  /* 0x0000001f33707223 */ /* 0x000fe20000000070 */
[----:B------:R-:W1:Y:S01]  /*6c30*/  LDS.128 R36, [R82+0x70] ;  /* 0x0000700052247984 */ /* 0x000e620000000c00 */
[-C--:B------:R-:W-:Y:S01]  /*6c40*/  FFMA R83, R28, R59.reuse, R83 ;  /* 0x0000003b1c537223 */ /* 0x080fe20000000053 */
[-C--:B------:R-:W-:Y:S01]  /*6c50*/  FFMA R119, R29, R59.reuse, R56 ;  /* 0x0000003b1d777223 */ /* 0x080fe20000000038 */
[-C--:B------:R-:W-:Y:S01]  /*6c60*/  FFMA R121, R30, R59.reuse, R25 ;  /* 0x0000003b1e797223 */ /* 0x080fe20000000019 */
[----:B------:R-:W2:Y:S01]  /*6c70*/  LDS.128 R40, [R82+0xb0] ;  /* 0x0000b00052287984 */ /* 0x000ea20000000c00 */
        /* <DEDUP_REMOVED lines=11> */
[----:B------:R-:W5:Y:S04]  /*6d30*/  LDS.128 R24, [R73+0xe00] ;  /* 0x000e000049187984 */ /* 0x000f680000000c00 */
        /* <DEDUP_REMOVED lines=17> */
[----:B------:R-:W-:Y:S01]  /*6e50*/  IADD3 R36, P0, PT, R108, 0x40, RZ ;  /* 0x000000406c247810 */ /* 0x000fe20007f1e0ff */
[C---:B----4-:R-:W-:Y:S01]  /*6e60*/  FFMA R113, R48.reuse, R53, R113 ;  /* 0x0000003530717223 */ /* 0x050fe20000000071 */
[C---:B------:R-:W-:Y:S01]  /*6e70*/  FFMA R117, R53.reuse, R50, R117 ;  /* 0x0000003235757223 */ /* 0x040fe20000000075 */
[C---:B------:R-:W-:Y:S01]  /*6e80*/  FFMA R112, R53.reuse, R51, R112 ;  /* 0x0000003335707223 */ /* 0x040fe20000000070 */
[-C--:B------:R-:W-:Y:S01]  /*6e90*/  FFMA R83, R48, R37.reuse, R83 ;  /* 0x0000002530537223 */ /* 0x080fe20000000053 */
[----:B------:R-:W-:Y:S01]  /*6ea0*/  FFMA R121, R50, R37, R121 ;  /* 0x0000002532797223 */ /* 0x000fe20000000079 */
[----:B------:R-:W-:Y:S01]  /*6eb0*/  FFMA R45, R53, R49, R110 ;  /* 0x00000031352d7223 */ /* 0x000fe2000000006e */
        /* <DEDUP_REMOVED lines=10> */
[----:B------:R-:W-:Y:S01]  /*6f60*/  IADD3.X R57, PT, PT, RZ, R109, RZ, P0, !PT ;  /* 0x0000006dff397210 */ /* 0x000fe200007fe4ff */
[----:B-----5:R-:W-:Y:S01]  /*6f70*/  FFMA R113, R24, R54, R113 ;  /* 0x0000003618717223 */ /* 0x020fe20000000071 */
[C---:B------:R-:W-:Y:S01]  /*6f80*/  FFMA R117, R54.reuse, R26, R117 ;  /* 0x0000001a36757223 */ /* 0x040fe20000000075 */
[----:B------:R-:W-:Y:S01]  /*6f90*/  FFMA R112, R54, R27, R112 ;  /* 0x0000001b36707223 */ /* 0x000fe20000000070 */
[-C--:B------:R-:W-:Y:S01]  /*6fa0*/  FFMA R83, R24, R38.reuse, R83 ;  /* 0x0000002618537223 */ /* 0x080fe20000000053 */
[-C--:B------:R-:W-:Y:S01]  /*6fb0*/  FFMA R121, R26, R38.reuse, R121 ;  /* 0x000000261a797223 */ /* 0x080fe20000000079 */
        /* <DEDUP_REMOVED lines=11> */
[----:B------:R-:W-:Y:S01]  /*7070*/  LEA R23, P0, R20, R23, 0x6 ;  /* 0x0000001714177211 */ /* 0x000fe200078030ff */
[C---:B------:R-:W-:Y:S01]  /*7080*/  FFMA R45, R28.reuse, R55, R113 ;  /* 0x000000371c2d7223 */ /* 0x040fe20000000071 */
        /* <DEDUP_REMOVED lines=15> */
[----:B------:R-:W-:Y:S01]  /*7180*/  IADD3.X R13, PT, PT, R13, R72, RZ, P0, !PT ;  /* 0x000000480d0d7210 */ /* 0x000fe200007fe4ff */
[----:B------:R-:W-:Y:S06]  /*7190*/  BAR.SYNC.DEFER_BLOCKING 0x0 ;  /* 0x0000000000007b1d */ /* 0x000fec0000010000 */
[----:B------:R-:W-:Y:S05]  /*71a0*/  BRA.U !UP0, `(.L_x_368) ;  /* 0xffffffd5088c7547 */ /* 0x000fea000b83ffff */
.L_x_323:
[----:B------:R-:W0:Y:S01]  /*71b0*/  LDC.64 R18, c[0x0][0x3c8] ;  /* 0x0000f200ff127b82 */ /* 0x000e220000000a00 */
[----:B------:R-:W1:Y:S01]  /*71c0*/  LDCU.64 UR6, c[0x0][0x3d0] ;  /* 0x00007a00ff0677ac */ /* 0x000e620008000a00 */
[----:B------:R-:W-:Y:S01]  /*71d0*/  BSSY.RECONVERGENT B0, `(.L_x_369) ;  /* 0x0000025000007945 */ /* 0x000fe20003800200 */
[----:B------:R-:W2:Y:S01]  /*71e0*/  LDCU.64 UR4, c[0x0][0x3b0] ;  /* 0x00007600ff0477ac */ /* 0x000ea20008000a00 */
[----:B-1----:R-:W-:Y:S02]  /*71f0*/  ISETP.GE.U32.AND P5, PT, R0, UR6, PT ;  /* 0x0000000600007c0c */ /* 0x002fe4000bfa6070 */
[----:B------:R-:W-:Y:S02]  /*7200*/  ISETP.GE.U32.AND P4, PT, R4, UR6, PT ;  /* 0x0000000604007c0c */ /* 0x000fe4000bf86070 */
[----:B------:R-:W-:Y:S01]  /*7210*/  ISETP.GE.AND.EX P5, PT, R9, UR7, PT, P5 ;  /* 0x0000000709007c0c */ /* 0x000fe2000bfa6350 */
[----:B0-----:R-:W-:Y:S01]  /*7220*/  IMAD.WIDE.U32 R14, R18, UR8, RZ ;  /* 0x00000008120e7c25 */ /* 0x001fe2000f8e00ff */
[----:B------:R-:W-:-:S02]  /*7230*/  ISETP.GE.U32.AND P2, PT, R3, R18, PT ;  /* 0x000000120300720c */ /* 0x000fc40003f46070 */
[-C--:B------:R-:W-:Y:S01]  /*7240*/  ISETP.GE.U32.AND P1, PT, R5, R18.reuse, PT ;  /* 0x000000120500720c */ /* 0x080fe20003f26070 */
[----:B------:R-:W-:Y:S01]  /*7250*/  IMAD R13, R19, UR8, R15 ;  /* 0x00000008130d7c24 */ /* 0x000fe2000f8e020f */
[----:B------:R-:W-:Y:S01]  /*7260*/  ISETP.GE.U32.AND P0, PT, R7, R18, PT ;  /* 0x000000120700720c */ /* 0x000fe20003f06070 */
[----:B------:R-:W-:Y:S01]  /*7270*/  IMAD.WIDE.U32 R16, R14, UR6, RZ ;  /* 0x000000060e107c25 */ /* 0x000fe2000f8e00ff */
[-C--:B------:R-:W-:Y:S02]  /*7280*/  ISETP.GE.AND.EX P2, PT, R6, R19.reuse, PT, P2 ;  /* 0x000000130600720c */ /* 0x080fe40003f46320 */
[-C--:B------:R-:W-:Y:S01]  /*7290*/  ISETP.GE.AND.EX P1, PT, R8, R19.reuse, PT, P1 ;  /* 0x000000130800720c */ /* 0x080fe20003f26310 */
[----:B------:R-:W-:Y:S01]  /*72a0*/  IMAD R13, R13, UR6, RZ ;  /* 0x000000060d0d7c24 */ /* 0x000fe2000f8e02ff */
[----:B------:R-:W-:Y:S02]  /*72b0*/  ISETP.GE.AND.EX P0, PT, R10, R19, PT, P0 ;  /* 0x000000130a00720c */ /* 0x000fe40003f06300 */
[----:B------:R-:W-:Y:S01]  /*72c0*/  ISETP.GE.AND.EX P4, PT, R12, UR7, PT, P4 ;  /* 0x000000070c007c0c */ /* 0x000fe2000bf86340 */
[----:B------:R-:W-:-:S05]  /*72d0*/  IMAD R13, R14, UR7, R13 ;  /* 0x000000070e0d7c24 */ /* 0x000fca000f8e020d */
[----:B------:R-:W-:-:S03]  /*72e0*/  IADD3 R17, PT, PT, R17, R13, RZ ;  /* 0x0000000d11117210 */ /* 0x000fc60007ffe0ff */
[----:B------:R-:W-:-:S04]  /*72f0*/  IMAD.WIDE.U32 R14, R65, R18, R16 ;  /* 0x00000012410e7225 */ /* 0x000fc800078e0010 */
[----:B------:R-:W-:Y:S01]  /*7300*/  IMAD R65, R65, R19, R15 ;  /* 0x0000001341417224 */ /* 0x000fe200078e020f */
[----:B------:R-:W-:-:S04]  /*7310*/  IADD3 R14, P3, PT, R86, R14, RZ ;  /* 0x0000000e560e7210 */ /* 0x000fc80007f7e0ff */
[----:B------:R-:W-:Y:S02]  /*7320*/  IADD3.X R87, PT, PT, R87, R65, RZ, P3, !PT ;  /* 0x0000004157577210 */ /* 0x000fe40001ffe4ff */
[----:B--2---:R-:W-:Y:S02]  /*7330*/  LEA R6, P6, R14, UR4, 0x2 ;  /* 0x000000040e067c11 */ /* 0x004fe4000f8c10ff */
[----:B------:R-:W-:Y:S02]  /*7340*/  ISETP.GE.U32.AND P3, PT, R2, UR6, PT ;  /* 0x0000000602007c0c */ /* 0x000fe4000bf66070 */
[----:B------:R-:W-:Y:S02]  /*7350*/  LEA.HI.X R7, R14, UR5, R87, 0x2, P6 ;  /* 0x000000050e077c11 */ /* 0x000fe4000b0f1457 */
[----:B------:R-:W-:-:S03]  /*7360*/  ISETP.GE.AND.EX P3, PT, R11, UR7, PT, P3 ;  /* 0x000000070b007c0c */ /* 0x000fc6000bf66330 */
[----:B------:R0:W-:Y:S04]  /*7370*/  STG.E desc[UR24][R6.64], R45 ;  /* 0x0000002d06007986 */ /* 0x0001e8000c101918 */
[----:B------:R0:W-:Y:S04]  /*7380*/  @!P2 STG.E desc[UR24][R6.64+0x4], R44 ;  /* 0x0000042c0600a986 */ /* 0x0001e8000c101918 */
[----:B------:R0:W-:Y:S04]  /*7390*/  @!P1 STG.E desc[UR24][R6.64+0x8], R49 ;  /* 0x0000083106009986 */ /* 0x0001e8000c101918 */
[----:B------:R0:W-:Y:S01]  /*73a0*/  @!P0 STG.E desc[UR24][R6.64+0xc], R48 ;  /* 0x00000c3006008986 */ /* 0x0001e2000c101918 */
[----:B------:R-:W-:Y:S05]  /*73b0*/  @P5 BRA `(.L_x_370) ;  /* 0x0000000000185947 */ /* 0x000fea0003800000 */
[----:B------:R-:W-:-:S04]  /*73c0*/  LEA R2, P5, R18, R6, 0x2 ;  /* 0x0000000612027211 */ /* 0x000fc800078a10ff */
[----:B------:R-:W-:-:S05]  /*73d0*/  LEA.HI.X R3, R18, R7, R19, 0x2, P5 ;  /* 0x0000000712037211 */ /* 0x000fca00028f1413 */
[----:B------:R1:W-:Y:S04]  /*73e0*/  STG.E desc[UR24][R2.64], R51 ;  /* 0x0000003302007986 */ /* 0x0003e8000c101918 */
[----:B------:R1:W-:Y:S04]  /*73f0*/  @!P2 STG.E desc[UR24][R2.64+0x4], R83 ;  /* 0x000004530200a986 */ /* 0x0003e8000c101918 */
[----:B------:R1:W-:Y:S04]  /*7400*/  @!P1 STG.E desc[UR24][R2.64+0x8], R111 ;  /* 0x0000086f02009986 */ /* 0x0003e8000c101918 */
[----:B------:R1:W-:Y:S02]  /*7410*/  @!P0 STG.E desc[UR24][R2.64+0xc], R50 ;  /* 0x00000c3202008986 */ /* 0x0003e4000c101918 */
.L_x_370:
[----:B------:R-:W-:Y:S05]  /*7420*/  BSYNC.RECONVERGENT B0 ;  /* 0x0000000000007941 */ /* 0x000fea0003800200 */
.L_x_369:
        /* <DEDUP_REMOVED lines=8> */
.L_x_372:
[----:B------:R-:W-:Y:S05]  /*74b0*/  BSYNC.RECONVERGENT B0 ;  /* 0x0000000000007941 */ /* 0x000fea0003800200 */
.L_x_371:
[----:B------:R-:W-:Y:S05]  /*74c0*/  @P4 EXIT ;  /* 0x000000000000494d */ /* 0x000fea0003800000 */
[----:B-12---:R-:W-:-:S04]  /*74d0*/  IMAD.WIDE.U32 R2, R18, 0xc, R6 ;  /* 0x0000000c12027825 */ /* 0x006fc800078e0006 */
[----:B------:R-:W-:-:S05]  /*74e0*/  IMAD R5, R19, 0xc, RZ ;  /* 0x0000000c13057824 */ /* 0x000fca00078e02ff */
[----:B------:R-:W-:-:S05]  /*74f0*/  IADD3 R3, PT, PT, R3, R5, RZ ;  /* 0x0000000503037210 */ /* 0x000fca0007ffe0ff */
[----:B------:R1:W-:Y:S04]  /*7500*/  STG.E desc[UR24][R2.64], R121 ;  /* 0x0000007902007986 */ /* 0x0003e8000c101918 */
[----:B------:R1:W-:Y:S04]  /*7510*/  @!P2 STG.E desc[UR24][R2.64+0x4], R123 ;  /* 0x0000047b0200a986 */ /* 0x0003e8000c101918 */
[----:B------:R1:W-:Y:S01]  /*7520*/  @!P1 STG.E desc[UR24][R2.64+0x8], R119 ;  /* 0x0000087702009986 */ /* 0x0003e2000c101918 */
[----:B------:R-:W-:Y:S05]  /*7530*/  @P0 EXIT ;  /* 0x000000000000094d */ /* 0x000fea0003800000 */
[----:B------:R-:W-:Y:S01]  /*7540*/  STG.E desc[UR24][R2.64+0xc], R112 ;  /* 0x00000c7002007986 */ /* 0x000fe2000c101918 */
[----:B------:R-:W-:Y:S05]  /*7550*/  EXIT ;  /* 0x000000000000794d */ /* 0x000fea0003800000 */
        .weak           $__internal_3_$__cuda_sm20_div_s64
        .type           $__internal_3_$__cuda_sm20_div_s64,@function
        .size           $__internal_3_$__cuda_sm20_div_s64,(.L_x_601 - $__internal_3_$__cuda_sm20_div_s64)
$__internal_3_$__cuda_sm20_div_s64:
        /* <DEDUP_REMOVED lines=10> */
[C---:B------:R-:W-:Y:S01]  /*7600*/  IMAD R25, R60.reuse, R47, R43 ;  /* 0x0000002f3c197224 */ /* 0x040fe200078e022b */
[----:B------:R-:W-:Y:S02]  /*7610*/  IADD3 R27, P2, PT, RZ, -R42, RZ ;  /* 0x8000002aff1b7210 */ /* 0x000fe40007f5e0ff */
[----:B------:R-:W-:Y:S01]  /*7620*/  MOV R43, R60 ;  /* 0x0000003c002b7202 */ /* 0x000fe20000000f00 */
[----:B------:R-:W-:Y:S02]  /*7630*/  IMAD R25, R61, R46, R25 ;  /* 0x0000002e3d197224 */ /* 0x000fe400078e0219 */
[----:B------:R-:W-:-:S03]  /*7640*/  IMAD.HI.U32 R42, R60, R27, RZ ;  /* 0x0000001b3c2a7227 */ /* 0x000fc600078e00ff */
[----:B------:R-:W-:-:S05]  /*7650*/  IADD3.X R25, PT, PT, RZ, ~R25, RZ, P2, !PT ;  /* 0x80000019ff197210 */ /* 0x000fca00017fe4ff */
        /* <DEDUP_REMOVED lines=18> */
[----:B------:R-:W-:Y:S01]  /*7780*/  IMAD R24, R41, R24, RZ ;  /* 0x0000001829187224 */ /* 0x000fe200078e02ff */
[----:B------:R-:W-:Y:S01]  /*7790*/  IADD3.X R25, PT, PT, R25, R41, RZ, P4, !PT ;  /* 0x0000002919197210 */ /* 0x000fe200027fe4ff */
[----:B------:R-:W-:Y:S01]  /*77a0*/  IMAD.HI.U32 R41, P4, R41, R26, R42 ;  /* 0x0000001a29297227 */ /* 0x000fe2000788002a */
[----:B------:R-:W-:-:S03]  /*77b0*/  IADD3.X R26, PT, PT, RZ, ~R35, RZ, P3, !PT ;  /* 0x80000023ff1a7210 */ /* 0x000fc60001ffe4ff */
[----:B------:R-:W-:Y:S01]  /*77c0*/  HFMA2 R43, -RZ, RZ, 0, 0 ;  /* 0x00000000ff2b7431 */ /* 0x000fe200000001ff */
[----:B------:R-:W-:Y:S02]  /*77d0*/  IADD3 R41, P3, PT, R24, R41, RZ ;  /* 0x0000002918297210 */ /* 0x000fe40007f7e0ff */
[----:B------:R-:W-:Y:S02]  /*77e0*/  SEL R24, R26, R35, !P2 ;  /* 0x000000231a187207 */ /* 0x000fe40005000000 */
[----:B------:R-:W-:Y:S01]  /*77f0*/  IADD3.X R25, PT, PT, RZ, RZ, R25, P3, P4 ;  /* 0x000000ffff197210 */ /* 0x000fe20001fe8419 */
[----:B------:R-:W-:-:S04]  /*7800*/  IMAD.HI.U32 R42, R41, R27, RZ ;  /* 0x0000001b292a7227 */ /* 0x000fc800078e00ff */
[----:B------:R-:W-:-:S04]  /*7810*/  IMAD.WIDE.U32 R60, R41, R24, R42 ;  /* 0x00000018293c7225 */ /* 0x000fc800078e002a */
[C---:B------:R-:W-:Y:S02]  /*7820*/  IMAD R43, R25.reuse, R24, RZ ;  /* 0x00000018192b7224 */ /* 0x040fe400078e02ff */
[----:B------:R-:W-:-:S04]  /*7830*/  IMAD.HI.U32 R26, P2, R25, R27, R60 ;  /* 0x0000001b191a7227 */ /* 0x000fc8000784003c */
[----:B------:R-:W-:Y:S01]  /*7840*/  IMAD.HI.U32 R25, R25, R24, RZ ;  /* 0x0000001819197227 */ /* 0x000fe200078e00ff */
[----:B------:R-:W-:-:S04]  /*7850*/  IADD3 R43, P3, PT, R43, R26, RZ ;  /* 0x0000001a2b2b7210 */ /* 0x000fc80007f7e0ff */
[----:B------:R-:W-:Y:S01]  /*7860*/  IADD3.X R25, PT, PT, R25, RZ, RZ, P2, !PT ;  /* 0x000000ff19197210 */ /* 0x000fe200017fe4ff */
[CC--:B------:R-:W-:Y:S01]  /*7870*/  IMAD.WIDE.U32 R60, R43.reuse, R46.reuse, RZ ;  /* 0x0000002e2b3c7225 */ /* 0x0c0fe200078e00ff */
[C---:B------:R-:W-:Y:S02]  /*7880*/  IADD3 R32, P4, PT, R43.reuse, 0x1, RZ ;  /* 0x000000012b207810 */ /* 0x040fe40007f9e0ff */
[----:B------:R-:W-:Y:S01]  /*7890*/  IADD3.X R41, PT, PT, RZ, R25, RZ, P3, !PT ;  /* 0x00000019ff297210 */ /* 0x000fe20001ffe4ff */
[----:B------:R-:W-:Y:S01]  /*78a0*/  IMAD R26, R43, R47, R61 ;  /* 0x0000002f2b1a7224 */ /* 0x000fe200078e023d */
[----:B------:R-:W-:Y:S02]  /*78b0*/  IADD3 R25, P2, PT, -R60, R27, RZ ;  /* 0x0000001b3c197210 */ /* 0x000fe40007f5e1ff */
[----:B------:R-:W-:Y:S01]  /*78c0*/  IADD3.X R42, PT, PT, RZ, R41, RZ, P4, !PT ;  /* 0x00000029ff2a7210 */ /* 0x000fe200027fe4ff */
[-C--:B------:R-:W-:Y:S01]  /*78d0*/  IMAD R27, R41, R46.reuse, R26 ;  /* 0x0000002e291b7224 */ /* 0x080fe200078e021a */
[----:B------:R-:W-:-:S04]  /*78e0*/  ISETP.GE.U32.AND P3, PT, R25, R46, PT ;  /* 0x0000002e1900720c */ /* 0x000fc80003f66070 */
[----:B------:R-:W-:Y:S02]  /*78f0*/  IADD3.X R24, PT, PT, ~R27, R24, RZ, P2, !PT ;  /* 0x000000181b187210 */ /* 0x000fe400017fe5ff */
[----:B------:R-:W-:Y:S02]  /*7900*/  IADD3 R26, P2, PT, R25, -R46, RZ ;  /* 0x8000002e191a7210 */ /* 0x000fe40007f5e0ff */
[CC--:B------:R-:W-:Y:S02]  /*7910*/  ISETP.GE.U32.AND.EX P3, PT, R24.reuse, R47.reuse, PT, P3 ;  /* 0x0000002f1800720c */ /* 0x0c0fe40003f66130 */
[----:B------:R-:W-:Y:S02]  /*7920*/  IADD3.X R27, PT, PT, R24, ~R47, RZ, P2, !PT ;  /* 0x8000002f181b7210 */ /* 0x000fe400017fe4ff */
        /* <DEDUP_REMOVED lines=12> */
[----:B------:R-:W-:Y:S02]  /*79f0*/  ISETP.GE.AND P4, PT, R24, RZ, PT ;  /* 0x000000ff1800720c */ /* 0x000fe40003f86270 */
[----:B------:R-:W-:-:S02]  /*7a00*/  ISETP.NE.U32.AND P3, PT, R40, RZ, PT ;  /* 0x000000ff2800720c */ /* 0x000fc40003f65070 */
[-C--:B------:R-:W-:Y:S02]  /*7a10*/  IADD3.X R24, PT, PT, RZ, ~R27.reuse, RZ, P2, !PT ;  /* 0x8000001bff187210 */ /* 0x080fe400017fe4ff */
[----:B------:R-:W-:Y:S02]  /*7a20*/  ISETP.NE.AND.EX P3, PT, R33, RZ, PT, P3 ;  /* 0x000000ff2100720c */ /* 0x000fe40003f65330 */
[----:B------:R-:W-:Y:S02]  /*7a30*/  SEL R24, R24, R27, !P4 ;  /* 0x0000001b18187207 */ /* 0x000fe40006000000 */
[----:B------:R-:W-:Y:S01]  /*7a40*/  SEL R26, R26, R25, !P4 ;  /* 0x000000191a1a7207 */ /* 0x000fe20006000000 */
[----:B------:R-:W-:Y:S01]  /*7a50*/  HFMA2 R25, -RZ, RZ, 0, 0 ;  /* 0x00000000ff197431 */ /* 0x000fe200000001ff */
[----:B------:R-:W-:Y:S02]  /*7a60*/  SEL R27, R24, 0xffffffff, P3 ;  /* 0xffffffff181b7807 */ /* 0x000fe40001800000 */
[----:B------:R-:W-:-:S02]  /*7a70*/  MOV R24, R34 ;  /* 0x0000002200187202 */ /* 0x000fc40000000f00 */
[----:B------:R-:W-:Y:S02]  /*7a80*/  SEL R26, R26, 0xffffffff, P3 ;  /* 0xffffffff1a1a7807 */ /* 0x000fe40001800000 */
[----:B------:R-:W-:Y:S05]  /*7a90*/  RET.REL.NODEC R24 `(_Z31chunk_scan_bwd_dC_dstate_kernelPKfS0_S0_S0_S0_PfS1_llllllll) ;  /* 0xffffff8418587950 */ /* 0x000fea0003c3ffff */
.L_x_373:
        /* <DEDUP_REMOVED lines=14> */
.L_x_601:


//--------------------- .text._Z21chunk_scan_fwd_kernelPKfS0_S0_S0_S0_S0_S0_PKlllPflllllllll --------------------------
	.section	.text._Z21chunk_scan_fwd_kernelPKfS0_S0_S0_S0_S0_S0_PKlllPflllllllll,"ax",@progbits
	.align	128
        .global         _Z21chunk_scan_fwd_kernelPKfS0_S0_S0_S0_S0_S0_PKlllPflllllllll
        .type           _Z21chunk_scan_fwd_kernelPKfS0_S0_S0_S0_S0_S0_PKlllPflllllllll,@function
        .size           _Z21chunk_scan_fwd_kernelPKfS0_S0_S0_S0_S0_S0_PKlllPflllllllll,(.L_x_602 - _Z21chunk_scan_fwd_kernelPKfS0_S0_S0_S0_S0_S0_PKlllPflllllllll)
        .other          _Z21chunk_scan_fwd_kernelPKfS0_S0_S0_S0_S0_S0_PKlllPflllllllll,@"STO_CUDA_ENTRY STV_DEFAULT"
_Z21chunk_scan_fwd_kernelPKfS0_S0_S0_S0_S0_S0_PKlllPflllllllll:
.text._Z21chunk_scan_fwd_kernelPKfS0_S0_S0_S0_S0_S0_PKlllPflllllllll:
[----:B------:R-:W-:Y:S08]  /*0000*/  LDC R1, c[0x0][0x37c] ;  /* 0x0000df00ff017b82 */ /* 0x000ff00000000800 */
[----:B------:R-:W0:Y:S01]  /*0010*/  LDC.64 R14, c[0x0][0x3e0] ;  /* 0x0000f800ff0e7b82 */ /* 0x000e220000000a00 */
[----:B------:R-:W0:Y:S01]  /*0020*/  LDCU.64 UR6, c[0x0][0x3f0] ;  /* 0x00007e00ff0677ac */ /* 0x000e220008000a00 */
[----:B------:R-:W1:Y:S06]  /*0030*/  LDCU.64 UR22, c[0x0][0x358] ;  /* 0x00006b00ff1677ac */ /* 0x000e6c0008000a00 */
[----:B------:R-:W2:Y:S01]  /*0040*/  S2UR UR4, SR_CTAID.Z ;  /* 0x00000000000479c3 */ /* 0x000ea20000002700 */
[----:B------:R-:W3:Y:S01]  /*0050*/  LDCU.64 UR20, c[0x0][0x3a0] ;  /* 0x00007400ff1477ac */ /* 0x000ee20008000a00 */
[----:B0-----:R-:W-:-:S02]  /*0060*/  IMAD R0, R14, UR7, RZ ;  /* 0x000000070e007c24 */ /* 0x001fc4000f8e02ff */
[----:B------:R-:W-:-:S04]  /*0070*/  IMAD.WIDE.U32 R8, R14, UR6, RZ ;  /* 0x000000060e087c25 */ /* 0x000fc8000f8e00ff */
[----:B------:R-:W-:-:S05]  /*0080*/  IMAD R15, R15, UR6, R0 ;  /* 0x000000060f0f7c24 */ /* 0x000fca000f8e0200 */
[----:B------:R-:W-:-:S04]  /*0090*/  IADD3 R15, PT, PT, R9, R15, RZ ;  /* 0x0000000f090f7210 */ /* 0x000fc80007ffe0ff */
[----:B------:R-:W-:-:S13]  /*00a0*/  ISETP.NE.U32.AND P0, PT, R15, RZ, PT ;  /* 0x000000ff0f00720c */ /* 0x000fda0003f05070 */
[----:B-123--:R-:W-:Y:S05]  /*00b0*/  @P0 BRA `(.L_x_374) ;  /* 0x0000000000500947 */ /* 0x00efea0003800000 */
[----:B------:R-:W0:Y:S01]  /*00c0*/  I2F.U32.RP R0, R8 ;  /* 0x0000000800007306 */ /* 0x000e220000209000 */
[----:B------:R-:W-:-:S07]  /*00d0*/  ISETP.NE.U32.AND P2, PT, R8, RZ, PT ;  /* 0x000000ff0800720c */ /* 0x000fce0003f45070 */
[----:B0-----:R-:W0:Y:S02]  /*00e0*/  MUFU.RCP R0, R0 ;  /* 0x0000000000007308 */ /* 0x001e240000001000 */
[----:B0-----:R-:W-:-:S06]  /*00f0*/  IADD3 R2, PT, PT, R0, 0xffffffe, RZ ;  /* 0x0ffffffe00027810 */ /* 0x001fcc0007ffe0ff */
[----:B------:R0:W1:Y:S02]  /*0100*/  F2I.FTZ.U32.TRUNC.NTZ R3, R2 ;  /* 0x0000000200037305 */ /* 0x000064000021f000 */
[----:B0-----:R-:W-:Y:S01]  /*0110*/  HFMA2 R2, -RZ, RZ, 0, 0 ;  /* 0x00000000ff027431 */ /* 0x001fe200000001ff */
        /* <DEDUP_REMOVED lines=9> */
[----:B------:R-:W-:Y:S02]  /*01b0*/  ISETP.GE.U32.AND P1, PT, R3, R8, PT ;  /* 0x000000080300720c */ /* 0x000fe40003f26070 */
[----:B------:R-:W-:-:S11]  /*01c0*/  MOV R3, RZ ;  /* 0x000000ff00037202 */ /* 0x000fd60000000f00 */
[----:B------:R-:W-:Y:S02]  /*01d0*/  @P1 IADD3 R2, PT, PT, R2, 0x1, RZ ;  /* 0x0000000102021810 */ /* 0x000fe40007ffe0ff */
[----:B------:R-:W-:Y:S01]  /*01e0*/  @!P2 LOP3.LUT R2, RZ, R8, RZ, 0x33, !PT ;  /* 0x00000008ff02a212 */ /* 0x000fe200078e33ff */
[----:B------:R-:W-:Y:S06]  /*01f0*/  BRA `(.L_x_375) ;  /* 0x0000000000187947 */ /* 0x000fec0003800000 */
.L_x_374:
[----:B------:R-:W-:Y:S01]  /*0200*/  HFMA2 R22, -RZ, RZ, 0, 0 ;  /* 0x00000000ff167431 */ /* 0x000fe200000001ff */
[----:B------:R-:W-:Y:S02]  /*0210*/  MOV R20, UR4 ;  /* 0x0000000400147c02 */ /* 0x000fe40008000f00 */
[----:B------:R-:W-:-:S07]  /*0220*/  MOV R0, 0x240 ;  /* 0x0000024000007802 */ /* 0x000fce0000000f00 */
[----:B------:R-:W-:Y:S05]  /*0230*/  CALL.REL.NOINC `($__internal_4_$__cuda_sm20_div_s64) ;  /* 0x000000f400d47944 */ /* 0x000fea0003c00000 */
[----:B------:R-:W-:Y:S02]  /*0240*/  MOV R2, R14 ;  /* 0x0000000e00027202 */ /* 0x000fe40000000f00 */
[----:B------:R-:W-:-:S07]  /*0250*/  MOV R3, R15 ;  /* 0x0000000f00037202 */ /* 0x000fce0000000f00 */
.L_x_375:
[----:B------:R-:W0:Y:S01]  /*0260*/  LDC.64 R8, c[0x0][0x3e0] ;  /* 0x0000f800ff087b82 */ /* 0x000e220000000a00 */
[----:B------:R-:W-:Y:S02]  /*0270*/  MOV R10, UR4 ;  /* 0x00000004000a7c02 */ /* 0x000fe40008000f00 */
[----:B------:R-:W-:-:S05]  /*0280*/  MOV R11, RZ ;  /* 0x000000ff000b7202 */ /* 0x000fca0000000f00 */
[----:B------:R-:W1:Y:S01]  /*0290*/  LDC.64 R12, c[0x0][0x3f0] ;  /* 0x0000fc00ff0c7b82 */ /* 0x000e620000000a00 */
[-C--:B0-----:R-:W-:Y:S02]  /*02a0*/  IMAD R0, R3, R8.reuse, RZ ;  /* 0x0000000803007224 */ /* 0x081fe400078e02ff */
[----:B------:R-:W-:-:S04]  /*02b0*/  IMAD.WIDE.U32 R4, R2, R8, RZ ;  /* 0x0000000802047225 */ /* 0x000fc800078e00ff */
[----:B------:R-:W-:Y:S01]  /*02c0*/  IMAD R9, R2, R9, R0 ;  /* 0x0000000902097224 */ /* 0x000fe200078e0200 */
[----:B------:R-:W-:-:S04]  /*02d0*/  IADD3 R51, P0, PT, RZ, -R4, RZ ;  /* 0x80000004ff337210 */ /* 0x000fc80007f1e0ff */
[----:B------:R-:W-:Y:S01]  /*02e0*/  IADD3 R9, PT, PT, R5, R9, RZ ;  /* 0x0000000905097210 */ /* 0x000fe20007ffe0ff */
[----:B-1----:R-:W-:-:S03]  /*02f0*/  IMAD.WIDE.U32 R10, R51, R12, R10 ;  /* 0x0000000c330a7225 */ /* 0x002fc600078e000a */
[----:B------:R-:W-:-:S05]  /*0300*/  IADD3.X R7, PT, PT, RZ, ~R9, RZ, P0, !PT ;  /* 0x80000009ff077210 */ /* 0x000fca00007fe4ff */
[----:B------:R-:W-:-:S04]  /*0310*/  IMAD R0, R7, R12, RZ ;  /* 0x0000000c07007224 */ /* 0x000fc800078e02ff */
[----:B------:R-:W-:-:S05]  /*0320*/  IMAD R51, R51, R13, R0 ;  /* 0x0000000d33337224 */ /* 0x000fca00078e0200 */
[----:B------:R-:W-:-:S04]  /*0330*/  IADD3 R51, PT, PT, R11, R51, RZ ;  /* 0x000000330b337210 */ /* 0x000fc80007ffe0ff */
[----:B------:R-:W-:-:S04]  /*0340*/  LOP3.LUT R0, R51, R13, RZ, 0xfc, !PT ;  /* 0x0000000d33007212 */ /* 0x000fc800078efcff */
[----:B------:R-:W-:-:S13]  /*0350*/  ISETP.NE.U32.AND P0, PT, R0, RZ, PT ;  /* 0x000000ff0000720c */ /* 0x000fda0003f05070 */
[----:B------:R-:W-:Y:S05]  /*0360*/  @P0 BRA `(.L_x_376) ;  /* 0x0000000000500947 */ /* 0x000fea0003800000 */
[----:B------:R-:W0:Y:S01]  /*0370*/  I2F.U32.RP R0, R12 ;  /* 0x0000000c00007306 */ /* 0x000e220000209000 */
[----:B------:R-:W-:-:S07]  /*0380*/  ISETP.NE.U32.AND P2, PT, R12, RZ, PT ;  /* 0x000000ff0c00720c */ /* 0x000fce0003f45070 */
[----:B0-----:R-:W0:Y:S02]  /*0390*/  MUFU.RCP R0, R0 ;  /* 0x0000000000007308 */ /* 0x001e240000001000 */
[----:B0-----:R-:W-:-:S06]  /*03a0*/  IADD3 R6, PT, PT, R0, 0xffffffe, RZ ;  /* 0x0ffffffe00067810 */ /* 0x001fcc0007ffe0ff */
        /* <DEDUP_REMOVED lines=16> */
.L_x_376:
[----:B------:R-:W0:Y:S01]  /*04b0*/  LDC R8, c[0x0][0x3f0] ;  /* 0x0000fc00ff087b82 */ /* 0x000e220000000800 */
[----:B------:R-:W-:Y:S02]  /*04c0*/  MOV R20, R10 ;  /* 0x0000000a00147202 */ /* 0x000fe40000000f00 */
[----:B------:R-:W-:Y:S02]  /*04d0*/  MOV R22, R51 ;  /* 0x0000003300167202 */ /* 0x000fe40000000f00 */
[----:B------:R-:W-:-:S03]  /*04e0*/  MOV R0, 0x510 ;  /* 0x0000051000007802 */ /* 0x000fc60000000f00 */
[----:B------:R-:W1:Y:S04]  /*04f0*/  LDC R15, c[0x0][0x3f4] ;  /* 0x0000fd00ff0f7b82 */ /* 0x000e680000000800 */
[----:B01----:R-:W-:Y:S05]  /*0500*/  CALL.REL.NOINC `($__internal_4_$__cuda_sm20_div_s64) ;  /* 0x000000f400207944 */ /* 0x003fea0003c00000 */
[----:B------:R-:W-:Y:S02]  /*0510*/  MOV R6, R14 ;  /* 0x0000000e00067202 */ /* 0x000fe40000000f00 */
[----:B------:R-:W-:-:S07]  /*0520*/  MOV R7, R15 ;  /* 0x0000000f00077202 */ /* 0x000fce0000000f00 */
.L_x_377:
[----:B------:R-:W0:Y:S01]  /*0530*/  LDCU.64 UR4, c[0x0][0x3d8] ;  /* 0x00007b00ff0477ac */ /* 0x000e220008000a00 */
[----:B------:R-:W1:Y:S01]  /*0540*/  LDC.64 R12, c[0x0][0x3f0] ;  /* 0x0000fc00ff0c7b82 */ /* 0x000e620000000a00 */
[----:B0-----:R-:W-:-:S04]  /*0550*/  ISETP.GE.U32.AND P0, PT, R2, UR4, PT ;  /* 0x0000000402007c0c */ /* 0x001fc8000bf06070 */
[----:B------:R-:W-:-:S13]  /*0560*/  ISETP.GE.AND.EX P0, PT, R3, UR5, PT, P0 ;  /* 0x0000000503007c0c */ /* 0x000fda000bf06300 */
[----:B------:R-:W-:Y:S05]  /*0570*/  @P0 EXIT ;  /* 0x000000000000094d */ /* 0x000fea0003800000 */
[----:B------:R-:W0:Y:S01]  /*0580*/  LDCU UR4, c[0x0][0x40c] ;  /* 0x00008180ff0477ac */ /* 0x000e220008000800 */
[----:B------:R-:W-:Y:S02]  /*0590*/  IADD3 R55, P0, PT, RZ, -R6, RZ ;  /* 0x80000006ff377210 */ /* 0x000fe40007f1e0ff */
[----:B------:R-:W-:Y:S02]  /*05a0*/  MOV R50, R10 ;  /* 0x0000000a00327202 */ /* 0x000fe40000000f00 */
[----:B------:R-:W-:-:S03]  /*05b0*/  IADD3.X R11, PT, PT, RZ, ~R7, RZ, P0, !PT ;  /* 0x80000007ff0b7210 */ /* 0x000fc600007fe4ff */
[----:B-1----:R-:W-:-:S04]  /*05c0*/  IMAD.WIDE.U32 R50, R55, R12, R50 ;  /* 0x0000000c37327225 */ /* 0x002fc800078e0032 */
[----:B------:R-:W-:-:S04]  /*05d0*/  IMAD R0, R11, R12, RZ ;  /* 0x0000000c0b007224 */ /* 0x000fc800078e02ff */
[----:B------:R-:W-:Y:S01]  /*05e0*/  IMAD R55, R55, R13, R0 ;  /* 0x0000000d37377224 */ /* 0x000fe200078e0200 */
[----:B0-----:R-:W-:-:S04]  /*05f0*/  LOP3.LUT R8, R13, UR4, RZ, 0xfc, !PT ;  /* 0x000000040d087c12 */ /* 0x001fc8000f8efcff */
[----:B------:R-:W-:Y:S02]  /*0600*/  IADD3 R55, PT, PT, R51, R55, RZ ;  /* 0x0000003733377210 */ /* 0x000fe40007ffe0ff */
[----:B------:R-:W-:-:S13]  /*0610*/  ISETP.NE.U32.AND P0, PT, R8, RZ, PT ;  /* 0x000000ff0800720c */ /* 0x000fda0003f05070 */
[----:B------:R-:W-:Y:S05]  /*0620*/  @P0 BRA `(.L_x_378) ;  /* 0x0000000000540947 */ /* 0x000fea0003800000 */
[----:B------:R-:W0:Y:S02]  /*0630*/  LDC R13, c[0x0][0x408] ;  /* 0x00010200ff0d7b82 */ /* 0x000e240000000800 */
[----:B0-----:R-:W0:Y:S01]  /*0640*/  I2F.U32.RP R0, R13 ;  /* 0x0000000d00007306 */ /* 0x001e220000209000 */
[----:B------:R-:W-:-:S07]  /*0650*/  ISETP.NE.U32.AND P2, PT, R13, RZ, PT ;  /* 0x000000ff0d00720c */ /* 0x000fce0003f45070 */
[----:B0-----:R-:W0:Y:S02]  /*0660*/  MUFU.RCP R0, R0 ;  /* 0x0000000000007308 */ /* 0x001e240000001000 */
[----:B0-----:R-:W-:-:S06]  /*0670*/  IADD3 R10, PT, PT, R0, 0xffffffe, RZ ;  /* 0x0ffffffe000a7810 */ /* 0x001fcc0007ffe0ff */
[----:B------:R0:W1:Y:S02]  /*0680*/  F2I.FTZ.U32.TRUNC.NTZ R11, R10 ;  /* 0x0000000a000b7305 */ /* 0x000064000021f000 */
[----:B0-----:R-:W-:Y:S01]  /*0690*/  HFMA2 R10, -RZ, RZ, 0, 0 ;  /* 0x00000000ff0a7431 */ /* 0x001fe200000001ff */
[----:B-1----:R-:W-:-:S05]  /*06a0*/  IADD3 R8, PT, PT, RZ, -R11, RZ ;  /* 0x8000000bff087210 */ /* 0x002fca0007ffe0ff */
[----:B------:R-:W-:-:S04]  /*06b0*/  IMAD R15, R8, R13, RZ ;  /* 0x0000000d080f7224 */ /* 0x000fc800078e02ff */
[----:B------:R-:W-:-:S04]  /*06c0*/  IMAD.HI.U32 R11, R11, R15, R10 ;  /* 0x0000000f0b0b7227 */ /* 0x000fc800078e000a */
[----:B------:R-:W-:Y:S02]  /*06d0*/  IMAD.MOV.U32 R15, RZ, RZ, RZ ;  /* 0x000000ffff0f7224 */ /* 0x000fe400078e00ff */
[----:B------:R-:W-:-:S05]  /*06e0*/  IMAD.HI.U32 R14, R11, R12, RZ ;  /* 0x0000000c0b0e7227 */ /* 0x000fca00078e00ff */
[----:B------:R-:W-:-:S05]  /*06f0*/  IADD3 R8, PT, PT, -R14, RZ, RZ ;  /* 0x000000ff0e087210 */ /* 0x000fca0007ffe1ff */
[----:B------:R-:W-:-:S05]  /*0700*/  IMAD R8, R13, R8, R12 ;  /* 0x000000080d087224 */ /* 0x000fca00078e020c */
[----:B------:R-:W-:-:S13]  /*0710*/  ISETP.GE.U32.AND P0, PT, R8, R13, PT ;  /* 0x0000000d0800720c */ /* 0x000fda0003f06070 */
[-C--:B------:R-:W-:Y:S02]  /*0720*/  @P0 IADD3 R8, PT, PT, R8, -R13.reuse, RZ ;  /* 0x8000000d08080210 */ /* 0x080fe40007ffe0ff */
[----:B------:R-:W-:Y:S02]  /*0730*/  @P0 IADD3 R14, PT, PT, R14, 0x1, RZ ;  /* 0x000000010e0e0810 */ /* 0x000fe40007ffe0ff */
[----:B------:R-:W-:-:S13]  /*0740*/  ISETP.GE.U32.AND P1, PT, R8, R13, PT ;  /* 0x0000000d0800720c */ /* 0x000fda0003f26070 */
[----:B------:R-:W-:Y:S02]  /*0750*/  @P1 IADD3 R14, PT, PT, R14, 0x1, RZ ;  /* 0x000000010e0e1810 */ /* 0x000fe40007ffe0ff */
[----:B------:R-:W-:Y:S01]  /*0760*/  @!P2 LOP3.LUT R14, RZ, R13, RZ, 0x33, !PT ;  /* 0x0000000dff0ea212 */ /* 0x000fe200078e33ff */
[----:B------:R-:W-:Y:S06]  /*0770*/  BRA `(.L_x_379) ;  /* 0x0000000000187947 */ /* 0x000fec0003800000 */
.L_x_378:
[----:B------:R-:W0:Y:S01]  /*0780*/  LDC R20, c[0x0][0x3f0] ;  /* 0x0000fc00ff147b82 */ /* 0x000e220000000800 */
[----:B------:R-:W-:-:S07]  /*0790*/  MOV R0, 0x7e0 ;  /* 0x000007e000007802 */ /* 0x000fce0000000f00 */
[----:B------:R-:W1:Y:S08]  /*07a0*/  LDC R22, c[0x0][0x3f4] ;  /* 0x0000fd00ff167b82 */ /* 0x000e700000000800 */
[----:B------:R-:W2:Y:S08]  /*07b0*/  LDC R8, c[0x0][0x408] ;  /* 0x00010200ff087b82 */ /* 0x000eb00000000800 */
[----:B------:R-:W3:Y:S02]  /*07c0*/  LDC R15, c[0x0][0x40c] ;  /* 0x00010300ff0f7b82 */ /* 0x000ee40000000800 */
[----:B0123--:R-:W-:Y:S05]  /*07d0*/  CALL.REL.NOINC `($__internal_4_$__cuda_sm20_div_s64) ;  /* 0x000000f0006c7944 */ /* 0x00ffea0003c00000 */
.L_x_379:
[----:B------:R-:W-:-:S04]  /*07e0*/  LOP3.LUT R0, R55, R15, RZ, 0xfc, !PT ;  /* 0x0000000f37007212 */ /* 0x000fc800078efcff */
[----:B------:R-:W-:-:S13]  /*07f0*/  ISETP.NE.U32.AND P0, PT, R0, RZ, PT ;  /* 0x000000ff0000720c */ /* 0x000fda0003f05070 */
[----:B------:R-:W-:Y:S05]  /*0800*/  @P0 BRA `(.L_x_380) ;  /* 0x0000000000540947 */ /* 0x000fea0003800000 */
[----:B------:R-:W0:Y:S01]  /*0810*/  I2F.U32.RP R0, R14 ;  /* 0x0000000e00007306 */ /* 0x000e220000209000 */
[----:B------:R-:W-:Y:S01]  /*0820*/  ISETP.NE.U32.AND P2, PT, R14, RZ, PT ;  /* 0x000000ff0e00720c */ /* 0x000fe20003f45070 */
[----:B------:R-:W-:-:S06]  /*0830*/  HFMA2 R15, -RZ, RZ, 0, 0 ;  /* 0x00000000ff0f7431 */ /* 0x000fcc00000001ff */
[----:B0-----:R-:W0:Y:S02]  /*0840*/  MUFU.RCP R0, R0 ;  /* 0x0000000000007308 */ /* 0x001e240000001000 */
[----:B0-----:R-:W-:-:S06]  /*0850*/  IADD3 R10, PT, PT, R0, 0xffffffe, RZ ;  /* 0x0ffffffe000a7810 */ /* 0x001fcc0007ffe0ff */
[----:B------:R0:W1:Y:S02]  /*0860*/  F2I.FTZ.U32.TRUNC.NTZ R11, R10 ;  /* 0x0000000a000b7305 */ /* 0x000064000021f000 */
[----:B0-----:R-:W-:Y:S01]  /*0870*/  HFMA2 R10, -RZ, RZ, 0, 0 ;  /* 0x00000000ff0a7431 */ /* 0x001fe200000001ff */
        /* <DEDUP_REMOVED lines=11> */
[----:B------:R-:W-:-:S04]  /*0930*/  @!P2 LOP3.LUT R11, RZ, R14, RZ, 0x33, !PT ;  /* 0x0000000eff0ba212 */ /* 0x000fc800078e33ff */
[----:B------:R-:W-:Y:S01]  /*0940*/  MOV R14, R11 ;  /* 0x0000000b000e7202 */ /* 0x000fe20000000f00 */
[----:B------:R-:W-:Y:S06]  /*0950*/  BRA `(.L_x_381) ;  /* 0x0000000000147947 */ /* 0x000fec0003800000 */
.L_x_380:
[----:B------:R-:W-:Y:S02]  /*0960*/  MOV R8, R14 ;  /* 0x0000000e00087202 */ /* 0x000fe40000000f00 */
[----:B------:R-:W-:Y:S02]  /*0970*/  MOV R20, R50 ;  /* 0x0000003200147202 */ /* 0x000fe40000000f00 */
[----:B------:R-:W-:Y:S02]  /*0980*/  MOV R22, R55 ;  /* 0x0000003700167202 */ /* 0x000fe40000000f00 */
[----:B------:R-:W-:-:S07]  /*0990*/  MOV R0, 0x9b0 ;  /* 0x000009b000007802 */ /* 0x000fce0000000f00 */
[----:B------:R-:W-:Y:S05]  /*09a0*/  CALL.REL.NOINC `($__internal_4_$__cuda_sm20_div_s64) ;  /* 0x000000ec00f87944 */ /* 0x000fea0003c00000 */
.L_x_381:
[----:B------:R-:W0:Y:S01]  /*09b0*/  LDC.64 R10, c[0x0][0x418] ;  /* 0x00010600ff0a7b82 */ /* 0x000e220000000a00 */
[----:B------:R-:W-:Y:S01]  /*09c0*/  ISETP.GE.U32.AND P1, PT, R6, 0x1, PT ;  /* 0x000000010600780c */ /* 0x000fe20003f26070 */
[----:B------:R-:W1:Y:S03]  /*09d0*/  LDCU.128 UR28, c[0x0][0x3f0] ;  /* 0x00007e00ff1c77ac */ /* 0x000e660008000c00 */
[----:B------:R-:W-:Y:S01]  /*09e0*/  ISETP.GE.AND.EX P1, PT, R7, RZ, PT, P1 ;  /* 0x000000ff0700720c */ /* 0x000fe20003f26310 */
[----:B------:R-:W2:Y:S02]  /*09f0*/  LDCU.128 UR4, c[0x0][0x400] ;  /* 0x00008000ff0477ac */ /* 0x000ea40008000c00 */
[----:B------:R-:W3:Y:S08]  /*0a00*/  LDC.64 R20, c[0x0][0x3e8] ;  /* 0x0000fa00ff147b82 */ /* 0x000ef00000000a00 */
[----:B------:R-:W4:Y:S01]  /*0a10*/  LDC.64 R56, c[0x0][0x3c0] ;  /* 0x0000f000ff387b82 */ /* 0x000f220000000a00 */
[----:B0-----:R-:W-:-:S07]  /*0a20*/  ISETP.EQ.U32.AND P0, PT, R10, RZ, PT ;  /* 0x000000ff0a00720c */ /* 0x001fce0003f02070 */
[----:B------:R-:W0:Y:S01]  /*0a30*/  LDC.64 R24, c[0x0][0x3e0] ;  /* 0x0000f800ff187b82 */ /* 0x000e220000000a00 */
[----:B------:R-:W-:Y:S02]  /*0a40*/  ISETP.EQ.OR.EX P1, PT, R11, RZ, !P1, P0 ;  /* 0x000000ff0b00720c */ /* 0x000fe40004f22700 */
[----:B---3--:R-:W-:-:S05]  /*0a50*/  R2UR UR18, R20 ;  /* 0x00000000141272ca */ /* 0x008fca00000e0000 */
[----:B------:R-:W3:Y:S08]  /*0a60*/  LDC.64 R22, c[0x0][0x410] ;  /* 0x00010400ff167b82 */ /* 0x000ef00000000a00 */
[----:B------:R-:W5:Y:S01]  /*0a70*/  @!P1 LDC.64 R10, c[0x0][0x3b8] ;  /* 0x0000ee00ff0a9b82 */ /* 0x000f620000000a00 */
[----:B------:R-:W-:Y:S02]  /*0a80*/  IMAD R0, R7, UR18, RZ ;  /* 0x0000001207007c24 */ /* 0x000fe4000f8e02ff */
[----:B------:R-:W-:-:S04]  /*0a90*/  IMAD.WIDE.U32 R12, R6, UR18, RZ ;  /* 0x00000012060c7c25 */ /* 0x000fc8000f8e00ff */
[----:B------:R-:W-:Y:S02]  /*0aa0*/  IMAD R5, R6, R21, R0 ;  /* 0x0000001506057224 */ /* 0x000fe400078e0200 */
[----:B----4-:R-:W-:-:S03]  /*0ab0*/  IMAD R0, R3, R56, RZ ;  /* 0x0000003803007224 */ /* 0x010fc600078e02ff */
[----:B------:R-:W-:Y:S01]  /*0ac0*/  IADD3 R13, PT, PT, R13, R5, RZ ;  /* 0x000000050d0d7210 */ /* 0x000fe20007ffe0ff */
[C---:B------:R-:W-:Y:S02]  /*0ad0*/  IMAD R5, R2.reuse, R57, R0 ;  /* 0x0000003902057224 */ /* 0x040fe400078e0200 */
[----:B------:R-:W-:-:S05]  /*0ae0*/  IMAD.WIDE.U32 R56, R2, R56, R12 ;  /* 0x0000003802387225 */ /* 0x000fca00078e000c */
[----:B------:R-:W-:Y:S02]  /*0af0*/  IADD3 R38, PT, PT, R57, R5, RZ ;  /* 0x0000000539267210 */ /* 0x000fe40007ffe0ff */
[----:B-----5:R-:W-:-:S04]  /*0b00*/  @!P1 LEA R10, P0, R56, R10, 0x3 ;  /* 0x0000000a380a9211 */ /* 0x020fc800078018ff */
[----:B------:R-:W-:-:S06]  /*0b10*/  @!P1 LEA.HI.X R11, R56, R11, R38, 0x3, P0 ;  /* 0x0000000b380b9211 */ /* 0x000fcc00000f1c26 */
[----:B------:R-:W4:Y:S01]  /*0b20*/  @!P1 LDG.E.64 R10, desc[UR22][R10.64+-0x8] ;  /* 0xfffff8160a0a9981 */ /* 0x000f22000c1e1b00 */
[----:B-1----:R-:W-:Y:S01]  /*0b30*/  MOV R0, UR29 ;  /* 0x0000001d00007c02 */ /* 0x002fe20008000f00 */
[----:B--2---:R-:W-:Y:S01]  /*0b40*/  UIMAD.WIDE.U32 UR10, UR4, UR18, URZ ;  /* 0x00000012040a72a5 */ /* 0x004fe2000f8e00ff */
[----:B------:R-:W-:Y:S01]  /*0b50*/  MOV R16, UR28 ;  /* 0x0000001c00107c02 */ /* 0x000fe20008000f00 */
[----:B------:R-:W1:Y:S01]  /*0b60*/  S2R R40, SR_TID.X ;  /* 0x0000000000287919 */ /* 0x000e620000002100 */
[----:B------:R-:W-:Y:S01]  /*0b70*/  IADD3 R5, P0, PT, R6, R4, RZ ;  /* 0x0000000406057210 */ /* 0x000fe20007f1e0ff */
[----:B------:R-:W-:Y:S01]  /*0b80*/  IMAD R0, R0, UR18, RZ ;  /* 0x0000001200007c24 */ /* 0x000fe2000f8e02ff */
[----:B------:R-:W-:Y:S01]  /*0b90*/  MOV R54, R50 ;  /* 0x0000003200367202 */ /* 0x000fe20000000f00 */
[----:B------:R-:W-:Y:S01]  /*0ba0*/  IMAD.WIDE.U32 R16, R16, UR18, RZ ;  /* 0x0000001210107c25 */ /* 0x000fe2000f8e00ff */
[----:B------:R-:W-:Y:S01]  /*0bb0*/  IADD3.X R9, PT, PT, R7, R9, RZ, P0, !PT ;  /* 0x0000000907097210 */ /* 0x000fe200007fe4ff */
[----:B------:R-:W-:Y:S01]  /*0bc0*/  UMOV UR24, 0xffffffff ;  /* 0xffffffff00187882 */ /* 0x000fe20000000000 */
[----:B------:R-:W-:Y:S01]  /*0bd0*/  UMOV UR25, 0xffffffff ;  /* 0xffffffff00197882 */ /* 0x000fe20000000000 */
[----:B------:R-:W-:Y:S01]  /*0be0*/  IMAD R19, R21, UR28, R0 ;  /* 0x0000001c15137c24 */ /* 0x000fe2000f8e0200 */
[----:B------:R-:W-:Y:S01]  /*0bf0*/  MOV R58, R6 ;  /* 0x00000006003a7202 */ /* 0x000fe20000000f00 */
[----:B------:R-:W-:Y:S01]  /*0c00*/  IMAD.WIDE.U32 R14, R5, UR6, R14 ;  /* 0x00000006050e7c25 */ /* 0x000fe2000f8e000e */
[----:B------:R-:W-:Y:S01]  /*0c10*/  MOV R59, R7 ;  /* 0x00000007003b7202 */ /* 0x000fe20000000f00 */
[----:B------:R-:W-:Y:S01]  /*0c20*/  BSSY.RECONVERGENT B0, `(.L_x_382) ;  /* 0x000004d000007945 */ /* 0x000fe20003800200 */
[----:B------:R-:W-:Y:S01]  /*0c30*/  IADD3 R0, PT, PT, R17, R19, RZ ;  /* 0x0000001311007210 */ /* 0x000fe20007ffe0ff */
[----:B------:R-:W-:Y:S01]  /*0c40*/  IMAD.WIDE.U32 R18, R5, R16, R54 ;  /* 0x0000001005127225 */ /* 0x000fe200078e0036 */
[----:B------:R-:W-:-:S02]  /*0c50*/  R2UR UR26, R14 ;  /* 0x000000000e1a72ca */ /* 0x000fc400000e0000 */
[----:B------:R-:W-:Y:S01]  /*0c60*/  R2UR UR27, R15 ;  /* 0x000000000f1b72ca */ /* 0x000fe200000e0000 */
[----:B------:R-:W-:Y:S01]  /*0c70*/  IMAD.U32 R4, RZ, RZ, UR5 ;  /* 0x00000005ff047e24 */ /* 0x000fe2000f8e00ff */
[----:B------:R-:W-:Y:S01]  /*0c80*/  R2UR UR13, R19 ;  /* 0x00000000130d72ca */ /* 0x000fe200000e0000 */
[----:B------:R-:W-:Y:S01]  /*0c90*/  IMAD R0, R0, R5, RZ ;  /* 0x0000000500007224 */ /* 0x000fe200078e02ff */
[----:B------:R-:W1:Y:S01]  /*0ca0*/  S2R R19, SR_TID.Y ;  /* 0x0000000000137919 */ /* 0x000e620000002200 */
[----:B------:R-:W-:Y:S01]  /*0cb0*/  IMAD R4, R4, UR18, RZ ;  /* 0x0000001204047c24 */ /* 0x000fe2000f8e02ff */
[----:B------:R-:W-:Y:S01]  /*0cc0*/  R2UR UR12, R18 ;  /* 0x00000000120c72ca */ /* 0x000fe200000e0000 */
[C---:B------:R-:W-:Y:S01]  /*0cd0*/  IMAD R16, R9.reuse, R16, R0 ;  /* 0x0000001009107224 */ /* 0x040fe200078e0200 */
[----:B------:R-:W2:Y:S01]  /*0ce0*/  S2R R18, SR_CTAID.X ;  /* 0x0000000000127919 */ /* 0x000ea20000002500 */
[----:B------:R-:W-:Y:S01]  /*0cf0*/  IMAD R0, R9, UR6, RZ ;  /* 0x0000000609007c24 */ /* 0x000fe2000f8e02ff */
[----:B---3--:R-:W-:Y:S01]  /*0d00*/  IADD3 R36, P2, PT, -R12, R22, RZ ;  /* 0x000000160c247210 */ /* 0x008fe20007f5e1ff */
[----:B------:R-:W-:Y:S01]  /*0d10*/  IMAD R4, R21, UR4, R4 ;  /* 0x0000000415047c24 */ /* 0x000fe2000f8e0204 */
[----:B------:R-:W-:Y:S01]  /*0d20*/  S2UR UR6, SR_CgaCtaId ;  /* 0x00000000000679c3 */ /* 0x000fe20000008800 */
[----:B------:R-:W-:Y:S01]  /*0d30*/  IMAD R39, R5, UR7, R0 ;  /* 0x0000000705277c24 */ /* 0x000fe2000f8e0200 */
[----:B------:R-:W-:Y:S01]  /*0d40*/  UMOV UR7, 0x400 ;  /* 0x0000040000077882 */ /* 0x000fe20000000000 */
[----:B------:R-:W-:Y:S01]  /*0d50*/  IMAD R8, R9, UR28, RZ ;  /* 0x0000001c09087c24 */ /* 0x000fe2000f8e02ff */
[----:B------:R-:W-:Y:S01]  /*0d60*/  IADD3 R0, PT, PT, R4, UR11, RZ ;  /* 0x0000000b04007c10 */ /* 0x000fe2000fffe0ff */
[----:B------:R-:W-:Y:S01]  /*0d70*/  IMAD.WIDE.U32 R60, R5, UR28, R54 ;  /* 0x0000001c053c7c25 */ /* 0x000fe2000f8e0036 */
[----:B------:R-:W-:Y:S01]  /*0d80*/  IADD3 R39, PT, PT, R39, UR27, RZ ;  /* 0x0000001b27277c10 */ /* 0x000fe2000fffe0ff */
[----:B------:R-:W-:Y:S01]  /*0d90*/  UIMAD.WIDE.U32 UR8, UR12, UR30, URZ ;  /* 0x0000001e0c0872a5 */ /* 0x000fe2000f8e00ff */
[----:B------:R-:W-:Y:S01]  /*0da0*/  MOV R9, UR18 ;  /* 0x0000001200097c02 */ /* 0x000fe20008000f00 */
[----:B------:R-:W-:Y:S01]  /*0db0*/  IMAD R4, R0, UR26, RZ ;  /* 0x0000001a00047c24 */ /* 0x000fe2000f8e02ff */
[----:B------:R-:W-:Y:S01]  /*0dc0*/  IADD3 R0, PT, PT, R16, UR13, RZ ;  /* 0x0000000d10007c10 */ /* 0x000fe2000fffe0ff */
[----:B------:R-:W-:Y:S01]  /*0dd0*/  IMAD R37, R5, UR29, R8 ;  /* 0x0000001d05257c24 */ /* 0x000fe2000f8e0208 */
[----:B------:R-:W-:Y:S01]  /*0de0*/  MOV R5, UR31 ;  /* 0x0000001f00057c02 */ /* 0x000fe20008000f00 */
[----:B------:R-:W-:Y:S01]  /*0df0*/  IMAD R3, R3, UR28, RZ ;  /* 0x0000001c03037c24 */ /* 0x000fe2000f8e02ff */
[----:B------:R-:W-:Y:S01]  /*0e00*/  ISETP.GE.U32.AND P0, PT, R9, 0x1, PT ;  /* 0x000000010900780c */ /* 0x000fe20003f06070 */
[----:B------:R-:W-:Y:S01]  /*0e10*/  IMAD R0, R0, UR30, RZ ;  /* 0x0000001e00007c24 */ /* 0x000fe2000f8e02ff */
[----:B------:R-:W-:Y:S01]  /*0e20*/  IADD3.X R34, PT, PT, ~R13, R23, RZ, P2, !PT ;  /* 0x000000170d227210 */ /* 0x000fe200017fe5ff */
[----:B------:R-:W-:Y:S01]  /*0e30*/  IMAD R4, R39, UR10, R4 ;  /* 0x0000000a27047c24 */ /* 0x000fe2000f8e0204 */
[----:B------:R-:W-:Y:S01]  /*0e40*/  UIMAD.WIDE.U32 UR10, UR10, UR26, URZ ;  /* 0x0000001a0a0a72a5 */ /* 0x000fe2000f8e00ff */
[----:B------:R-:W-:Y:S01]  /*0e50*/  IMAD R52, R5, UR12, R0 ;  /* 0x0000000c05347c24 */ /* 0x000fe2000f8e0200 */
[----:B------:R-:W3:Y:S01]  /*0e60*/  S2UR UR12, SR_CTAID.Y ;  /* 0x00000000000c79c3 */ /* 0x000ee20000002600 */
[----:B------:R-:W-:Y:S01]  /*0e70*/  IMAD R15, R2, UR29, R3 ;  /* 0x0000001d020f7c24 */ /* 0x000fe2000f8e0203 */
[----:B------:R-:W-:Y:S01]  /*0e80*/  R2UR UR13, R4 ;  /* 0x00000000040d72ca */ /* 0x000fe200000e0000 */
[----:B------:R-:W-:Y:S01]  /*0e90*/  IMAD.WIDE.U32 R2, R2, UR28, R54 ;  /* 0x0000001c02027c25 */ /* 0x000fe2000f8e0036 */
[----:B-1----:R-:W-:-:S02]  /*0ea0*/  LEA R32, R19, R40, 0x4 ;  /* 0x0000002813207211 */ /* 0x002fc400078e20ff */
[----:B------:R-:W-:Y:S02]  /*0eb0*/  CS2R R16, SRZ ;  /* 0x0000000000107805 */ /* 0x000fe4000001ff00 */
[----:B------:R-:W-:Y:S02]  /*0ec0*/  CS2R R12, SRZ ;  /* 0x00000000000c7805 */ /* 0x000fe4000001ff00 */
[----:B------:R-:W-:Y:S02]  /*0ed0*/  CS2R R8, SRZ ;  /* 0x0000000000087805 */ /* 0x000fe4000001ff00 */
[----:B------:R-:W-:Y:S01]  /*0ee0*/  IADD3 R3, PT, PT, R3, R15, RZ ;  /* 0x0000000f03037210 */ /* 0x000fe20007ffe0ff */
[-C--:B0-----:R-:W-:Y:S01]  /*0ef0*/  IMAD.WIDE.U32 R58, R2, R24.reuse, R58 ;  /* 0x00000018023a7225 */ /* 0x081fe200078e003a */
[----:B------:R-:W-:Y:S02]  /*0f00*/  CS2R R14, SRZ ;  /* 0x00000000000e7805 */ /* 0x000fe4000001ff00 */
[----:B------:R-:W-:Y:S01]  /*0f10*/  MOV R6, RZ ;  /* 0x000000ff00067202 */ /* 0x000fe20000000f00 */
[----:B------:R-:W-:Y:S01]  /*0f20*/  IMAD R3, R3, R24, RZ ;  /* 0x0000001803037224 */ /* 0x000fe200078e02ff */
[----:B------:R-:W-:-:S03]  /*0f30*/  UIADD3 UR13, UPT, UPT, UR11, UR13, URZ ;  /* 0x0000000d0b0d7290 */ /* 0x000fc6000fffe0ff */
[----:B------:R-:W-:-:S05]  /*0f40*/  IMAD R3, R2, R25, R3 ;  /* 0x0000001902037224 */ /* 0x000fca00078e0203 */
[----:B------:R-:W-:Y:S01]  /*0f50*/  IADD3 R35, PT, PT, R59, R3, RZ ;  /* 0x000000033b237210 */ /* 0x000fe20007ffe0ff */
[----:B---3--:R-:W-:Y:S01]  /*0f60*/  USHF.L.U32 UR12, UR12, 0x6, URZ ;  /* 0x000000060c0c7899 */ /* 0x008fe200080006ff */
[----:B----4-:R-:W-:Y:S02]  /*0f70*/  @!P1 R2UR UR24, R10 ;  /* 0x000000000a1892ca */ /* 0x010fe400000e0000 */
[----:B------:R-:W-:Y:S02]  /*0f80*/  @!P1 R2UR UR25, R11 ;  /* 0x000000000b1992ca */ /* 0x000fe400000e0000 */
[----:B------:R-:W-:Y:S02]  /*0f90*/  CS2R R10, SRZ ;  /* 0x00000000000a7805 */ /* 0x000fe4000001ff00 */
[----:B------:R-:W-:-:S13]  /*0fa0*/  ISETP.GT.U32.AND P1, PT, R32, 0x3f, PT ;  /* 0x0000003f2000780c */ /* 0x000fda0003f24070 */
[----:B--2---:R-:W-:Y:S05]  /*0fb0*/  @P1 BRA `(.L_x_383) ;  /* 0x00000000004c1947 */ /* 0x004fea0003800000 */
[----:B------:R-:W-:-:S04]  /*0fc0*/  IADD3 R2, PT, PT, R32, UR12, RZ ;  /* 0x0000000c20027c10 */ /* 0x000fc8000fffe0ff */
[----:B------:R-:W-:-:S04]  /*0fd0*/  ISETP.GE.U32.AND P1, PT, R2, UR18, PT ;  /* 0x0000001202007c0c */ /* 0x000fc8000bf26070 */
[----:B------:R-:W-:-:S13]  /*0fe0*/  ISETP.GE.AND.EX P1, PT, RZ, R21, PT, P1 ;  /* 0x00000015ff00720c */ /* 0x000fda0003f26310 */
[----:B------:R-:W0:Y:S01]  /*0ff0*/  @!P1 LDC.64 R22, c[0x0][0x398] ;  /* 0x0000e600ff169b82 */ /* 0x000e220000000a00 */
[----:B------:R-:W-:Y:S01]  /*1000*/  @!P1 MOV R3, RZ ;  /* 0x000000ff00039202 */ /* 0x000fe20000000f00 */
[----:B------:R-:W-:Y:S02]  /*1010*/  @!P1 IMAD R0, R35, UR18, RZ ;  /* 0x0000001223009c24 */ /* 0x000fe4000f8e02ff */
[----:B------:R-:W-:-:S04]  /*1020*/  @!P1 IMAD.WIDE.U32 R2, R58, UR18, R2 ;  /* 0x000000123a029c25 */ /* 0x000fc8000f8e0002 */
[----:B------:R-:W-:-:S05]  /*1030*/  @!P1 IMAD R5, R58, R21, R0 ;  /* 0x000000153a059224 */ /* 0x000fca00078e0200 */
[----:B------:R-:W-:Y:S02]  /*1040*/  @!P1 IADD3 R0, PT, PT, R3, R5, RZ ;  /* 0x0000000503009210 */ /* 0x000fe40007ffe0ff */
[----:B0-----:R-:W-:-:S04]  /*1050*/  @!P1 LEA R4, P2, R2, R22, 0x2 ;  /* 0x0000001602049211 */ /* 0x001fc800078410ff */
[----:B------:R-:W-:Y:S01]  /*1060*/  @!P1 LEA.HI.X R5, R2, R23, R0, 0x2, P2 ;  /* 0x0000001702059211 */ /* 0x000fe200010f1400 */
[----:B------:R-:W-:-:S06]  /*1070*/  HFMA2 R0, -RZ, RZ, 0, 0 ;  /* 0x00000000ff007431 */ /* 0x000fcc00000001ff */
[----:B------:R-:W2:Y:S01]  /*1080*/  @!P1 LDG.E R0, desc[UR22][R4.64] ;  /* 0x0000001604009981 */ /* 0x000ea2000c1e1900 */
[----:B------:R-:W0:Y:S01]  /*1090*/  S2UR UR15, SR_CgaCtaId ;  /* 0x00000000000f79c3 */ /* 0x000e220000008800 */
[----:B------:R-:W-:Y:S02]  /*10a0*/  UMOV UR14, 0x400 ;  /* 0x00000400000e7882 */ /* 0x000fe40000000000 */
[----:B------:R-:W-:-:S04]  /*10b0*/  UIADD3 UR14, UPT, UPT, UR14, 0x4000, URZ ;  /* 0x000040000e0e7890 */ /* 0x000fc8000fffe0ff */
[----:B0-----:R-:W-:-:S06]  /*10c0*/  ULEA UR14, UR15, UR14, 0x18 ;  /* 0x0000000e0f0e7291 */ /* 0x001fcc000f8ec0ff */
[----:B------:R-:W-:-:S05]  /*10d0*/  LEA R3, R32, UR14, 0x2 ;  /* 0x0000000e20037c11 */ /* 0x000fca000f8e10ff */
[----:B--2---:R0:W-:Y:S02]  /*10e0*/  STS [R3], R0 ;  /* 0x0000000003007388 */ /* 0x0041e40000000800 */
.L_x_383:
[----:B------:R-:W-:Y:S05]  /*10f0*/  BSYNC.RECONVERGENT B0 ;  /* 0x0000000000007941 */ /* 0x000fea0003800200 */
.L_x_382:
[----:B------:R-:W-:Y:S01]  /*1100*/  ISETP.GE.AND.EX P0, PT, R21, RZ, PT, P0 ;  /* 0x000000ff1500720c */ /* 0x000fe20003f06300 */
[----:B------:R-:W-:Y:S01]  /*1110*/  UIADD3 UR14, UPT, UPT, UR7, 0x4000, URZ ;  /* 0x00004000070e7890 */ /* 0x000fe2000fffe0ff */
[----:B------:R-:W-:Y:S01]  /*1120*/  ISETP.LT.U32.AND P1, PT, R36, UR18, PT ;  /* 0x0000001224007c0c */ /* 0x000fe2000bf21070 */
[----:B------:R-:W-:Y:S01]  /*1130*/  BAR.SYNC.DEFER_BLOCKING 0x0 ;  /* 0x0000000000007b1d */ /* 0x000fe20000010000 */
[----:B------:R-:W-:Y:S01]  /*1140*/  MOV R7, RZ ;  /* 0x000000ff00077202 */ /* 0x000fe20000000f00 */
[----:B------:R-:W-:Y:S01]  /*1150*/  ULEA UR14, UR6, UR14, 0x18 ;  /* 0x0000000e060e7291 */ /* 0x000fe2000f8ec0ff */
[----:B------:R-:W-:Y:S02]  /*1160*/  ISETP.LT.AND.EX P1, PT, R34, R21, PT, P1 ;  /* 0x000000152200720c */ /* 0x000fe40003f21310 */
[----:B------:R-:W-:Y:S02]  /*1170*/  CS2R R4, SRZ ;  /* 0x0000000000047805 */ /* 0x000fe4000001ff00 */
[----:B0-----:R-:W-:-:S02]  /*1180*/  CS2R R2, SRZ ;  /* 0x0000000000027805 */ /* 0x001fc4000001ff00 */
[----:B------:R-:W-:Y:S01]  /*1190*/  SHF.L.U32 R20, R40, 0x2, RZ ;  /* 0x0000000228147819 */ /* 0x000fe200000006ff */
[----:B------:R-:W-:Y:S01]  /*11a0*/  VIADD R53, R52, UR9 ;  /* 0x0000000934357c36 */ /* 0x000fe20008000000 */
[C---:B------:R-:W-:Y:S02]  /*11b0*/  LEA R0, R19.reuse, UR14, 0x4 ;  /* 0x0000000e13007c11 */ /* 0x040fe4000f8e20ff */
[----:B------:R-:W-:Y:S02]  /*11c0*/  LEA R33, R19, UR12, 0x2 ;  /* 0x0000000c13217c11 */ /* 0x000fe4000f8e10ff */
[----:B------:R-:W-:Y:S02]  /*11d0*/  IADD3 R37, PT, PT, R61, R37, RZ ;  /* 0x000000253d257210 */ /* 0x000fe40007ffe0ff */
[----:B------:R-:W-:Y:S02]  /*11e0*/  SEL R36, R36, UR18, P1 ;  /* 0x0000001224247c07 */ /* 0x000fe40008800000 */
[----:B------:R-:W-:Y:S01]  /*11f0*/  SEL R34, R34, R21, P1 ;  /* 0x0000001522227207 */ /* 0x000fe20000800000 */
[----:B------:R-:W-:Y:S06]  /*1200*/  @!P0 BRA `(.L_x_384) ;  /* 0x0000008c00d08947 */ /* 0x000fec0003800000 */
[----:B------:R-:W-:Y:S01]  /*1210*/  ULOP3.LUT UR14, UR5, 0x7fffffff, URZ, 0xc0, !UPT ;  /* 0x7fffffff050e7892 */ /* 0x000fe2000f8ec0ff */
[----:B------:R-:W-:Y:S01]  /*1220*/  SHF.L.U32 R16, R32, 0x2, RZ ;  /* 0x0000000220107819 */ /* 0x000fe200000006ff */
[----:B------:R-:W-:Y:S01]  /*1230*/  USHF.L.U64.HI UR16, UR4, 0x2, UR5 ;  /* 0x0000000204107899 */ /* 0x000fe20008010205 */
[----:B------:R-:W-:Y:S01]  /*1240*/  LOP3.LUT R20, R20, 0x3c, RZ, 0xc0, !PT ;  /* 0x0000003c14147812 */ /* 0x000fe200078ec0ff */
[----:B------:R-:W-:Y:S01]  /*1250*/  UIADD3 UR5, UPT, UPT, UR7, 0x1000, URZ ;  /* 0x0000100007057890 */ /* 0x000fe2000fffe0ff */
[C---:B------:R-:W-:Y:S01]  /*1260*/  LOP3.LUT R21, R16.reuse, 0xfc, RZ, 0xc0, !PT ;  /* 0x000000fc10157812 */ /* 0x040fe200078ec0ff */
[----:B------:R-:W-:Y:S01]  /*1270*/  ULOP3.LUT UR30, UR4, 0x7, URZ, 0xc0, !UPT ;  /* 0x00000007041e7892 */ /* 0x000fe2000f8ec0ff */
[C---:B------:R-:W-:Y:S01]  /*1280*/  IADD3 R22, PT, PT, R16.reuse, 0x400, RZ ;  /* 0x0000040010167810 */ /* 0x040fe20007ffe0ff */
[----:B------:R-:W-:Y:S01]  /*1290*/  ULEA UR5, UR6, UR5, 0x18 ;  /* 0x0000000506057291 */ /* 0x000fe2000f8ec0ff */
[----:B------:R-:W-:Y:S01]  /*12a0*/  LOP3.LUT R44, R16, 0x1ff00, RZ, 0xc0, !PT ;  /* 0x0001ff00102c7812 */ /* 0x000fe200078ec0ff */
[----:B------:R-:W-:Y:S01]  /*12b0*/  ULEA UR6, UR6, UR7, 0x18 ;  /* 0x0000000706067291 */ /* 0x000fe2000f8ec0ff */
[----:B------:R-:W-:Y:S01]  /*12c0*/  LOP3.LUT R22, R22, 0x3ff00, RZ, 0xc0, !PT ;  /* 0x0003ff0016167812 */ /* 0x000fe200078ec0ff */
[----:B------:R-:W-:Y:S01]  /*12d0*/  ULOP3.LUT UR29, UR4, 0x3, URZ, 0xc0, !UPT ;  /* 0x00000003041d7892 */ /* 0x000fe2000f8ec0ff */
[----:B------:R-:W-:Y:S01]  /*12e0*/  HFMA2 R16, -RZ, RZ, 0, 0 ;  /* 0x00000000ff107431 */ /* 0x000fe200000001ff */
[----:B------:R-:W-:Y:S01]  /*12f0*/  IADD3 R21, PT, PT, R21, UR5, RZ ;  /* 0x0000000515157c10 */ /* 0x000fe2000fffe0ff */
[----:B------:R-:W-:Y:S01]  /*1300*/  UIADD3 URZ, UP0, UPT, UR30, -0x1, URZ ;  /* 0xffffffff1eff7890 */ /* 0x000fe2000ff1e0ff */
[----:B------:R-:W-:Y:S01]  /*1310*/  LOP3.LUT R46, R40, 0xf, RZ, 0xc0, !PT ;  /* 0x0000000f282e7812 */ /* 0x000fe200078ec0ff */
[----:B------:R-:W-:Y:S01]  /*1320*/  UIADD3 UR33, UP1, UPT, UR29, -0x1, URZ ;  /* 0xffffffff1d217890 */ /* 0x000fe2000ff3e0ff */
[C---:B------:R-:W-:Y:S01]  /*1330*/  IADD3 R44, PT, PT, R21.reuse, R44, RZ ;  /* 0x0000002c152c7210 */ /* 0x040fe20007ffe0ff */
[----:B------:R-:W-:Y:S01]  /*1340*/  ULOP3.LUT UR15, UR4, 0xfffffff8, URZ, 0xc0, !UPT ;  /* 0xfffffff8040f7892 */ /* 0x000fe2000f8ec0ff */
[----:B------:R-:W-:Y:S01]  /*1350*/  IADD3 R43, PT, PT, R21, R22, RZ ;  /* 0x00000016152b7210 */ /* 0x000fe20007ffe0ff */
[----:B------:R-:W-:Y:S01]  /*1360*/  ULOP3.LUT UR28, UR4, 0x1, URZ, 0xc0, !UPT ;  /* 0x00000001041c7892 */ /* 0x000fe2000f8ec0ff */
[----:B------:R-:W-:Y:S01]  /*1370*/  IADD3 R45, PT, PT, R20, UR6, RZ ;  /* 0x00000006142d7c10 */ /* 0x000fe2000fffe0ff */
[----:B------:R-:W-:Y:S01]  /*1380*/  USHF.L.U32 UR17, UR4, 0x2, URZ ;  /* 0x0000000204117899 */ /* 0x000fe200080006ff */
[----:B------:R-:W-:Y:S01]  /*1390*/  LEA R42, R19, UR6, 0x8 ;  /* 0x00000006132a7c11 */ /* 0x000fe2000f8e40ff */
[----:B------:R-:W-:Y:S01]  /*13a0*/  UIADD3.X UR32, UPT, UPT, URZ, -0x1, URZ, UP0, !UPT ;  /* 0xffffffffff207890 */ /* 0x000fe200087fe4ff */
[----:B------:R-:W-:Y:S01]  /*13b0*/  LEA R41, R40, UR5, 0x4 ;  /* 0x0000000528297c11 */ /* 0x000fe2000f8e20ff */
[----:B------:R-:W-:Y:S01]  /*13c0*/  UIADD3.X UR31, UPT, UPT, URZ, -0x1, URZ, UP1, !UPT ;  /* 0xffffffffff1f7890 */ /* 0x000fe20008ffe4ff */
[----:B------:R-:W-:Y:S01]  /*13d0*/  UMOV UR5, URZ ;  /* 0x000000ff00057c82 */ /* 0x000fe20008000000 */
[----:B------:R-:W-:-:S10]  /*13e0*/  UMOV UR4, URZ ;  /* 0x000000ff00047c82 */ /* 0x000fd40008000000 */
.L_x_542:
[----:B------:R-:W0:Y:S01]  /*13f0*/  LDCU.64 UR6, c[0x0][0x418] ;  /* 0x00008300ff0677ac */ /* 0x000e220008000a00 */
[----:B------:R-:W-:Y:S02]  /*1400*/  IADD3 R47, P0, PT, R46, UR5, RZ ;  /* 0x000000052e2f7c10 */ /* 0x000fe4000ff1e0ff */
[----:B------:R-:W-:Y:S01]  /*1410*/  MOV R22, UR10 ;  /* 0x0000000a00167c02 */ /* 0x000fe20008000f00 */
[----:B------:R-:W1:Y:S01]  /*1420*/  LDCU.64 UR18, c[0x0][0x400] ;  /* 0x00008000ff1277ac */ /* 0x000e620008000a00 */
[----:B------:R-:W-:Y:S02]  /*1430*/  IADD3.X R31, PT, PT, RZ, UR4, RZ, P0, !PT ;  /* 0x00000004ff1f7c10 */ /* 0x000fe400087fe4ff */
[----:B------:R-:W-:Y:S02]  /*1440*/  MOV R21, UR13 ;  /* 0x0000000d00157c02 */ /* 0x000fe40008000f00 */
[----:B------:R-:W-:Y:S02]  /*1450*/  MOV R20, R22 ;  /* 0x0000001600147202 */ /* 0x000fe40000000f00 */
[----:B------:R-:W-:Y:S01]  /*1460*/  MOV R23, UR11 ;  /* 0x0000000b00177c02 */ /* 0x000fe20008000f00 */
[----:B0-----:R-:W-:-:S04]  /*1470*/  UISETP.NE.U32.AND UP0, UPT, UR6, URZ, UPT ;  /* 0x000000ff0600728c */ /* 0x001fc8000bf05070 */
[----:B------:R-:W-:Y:S01]  /*1480*/  UISETP.NE.AND.EX UP0, UPT, UR7, URZ, UPT, UP0 ;  /* 0x000000ff0700728c */ /* 0x000fe2000bf05300 */
[----:B-1----:R-:W-:Y:S02]  /*1490*/  IMAD R24, R31, UR18, RZ ;  /* 0x000000121f187c24 */ /* 0x002fe4000f8e02ff */
[----:B------:R-:W-:-:S04]  /*14a0*/  IMAD.WIDE.U32 R20, R47, UR18, R20 ;  /* 0x000000122f147c25 */ /* 0x000fc8000f8e0014 */
[----:B------:R-:W-:-:S05]  /*14b0*/  IMAD R23, R47, UR19, R24 ;  /* 0x000000132f177c24 */ /* 0x000fca000f8e0218 */
[----:B------:R-:W-:Y:S01]  /*14c0*/  IADD3 R48, PT, PT, R21, R23, RZ ;  /* 0x0000001715307210 */ /* 0x000fe20007ffe0ff */
[----:B------:R-:W-:Y:S06]  /*14d0*/  BRA.U !UP0, `(.L_x_385) ;  /* 0x0000000d08147547 */ /* 0x000fec000b800000 */
[----:B------:R-:W0:Y:S01]  /*14e0*/  LDCU.64 UR6, c[0x0][0x3e8] ;  /* 0x00007d00ff0677ac */ /* 0x000e220008000a00 */
[----:B------:R-:W1:Y:S01]  /*14f0*/  LDC.64 R22, c[0x0][0x380] ;  /* 0x0000e000ff167b82 */ /* 0x000e620000000a00 */
[----:B------:R-:W-:Y:S01]  /*1500*/  HFMA2 R25, -RZ, RZ, 0, 0 ;  /* 0x00000000ff197431 */ /* 0x000fe200000001ff */
[----:B------:R-:W-:Y:S01]  /*1510*/  MOV R24, R46 ;  /* 0x0000002e00187202 */ /* 0x000fe20000000f00 */
[----:B------:R-:W2:Y:S01]  /*1520*/  LDCU.64 UR18, c[0x0][0x3b8] ;  /* 0x00007700ff1277ac */ /* 0x000ea20008000a00 */
[----:B------:R-:W-:Y:S02]  /*1530*/  MOV R63, RZ ;  /* 0x000000ff003f7202 */ /* 0x000fe40000000f00 */
[----:B0-----:R-:W-:Y:S01]  /*1540*/  MOV R27, UR6 ;  /* 0x00000006001b7c02 */ /* 0x001fe20008000f00 */
[----:B------:R-:W-:Y:S01]  /*1550*/  IMAD R26, R39, UR6, RZ ;  /* 0x00000006271a7c24 */ /* 0x000fe2000f8e02ff */
[----:B------:R-:W-:-:S03]  /*1560*/  MOV R29, UR7 ;  /* 0x00000007001d7c02 */ /* 0x000fc60008000f00 */
[----:B------:R-:W-:-:S04]  /*1570*/  IMAD.WIDE.U32 R24, R27, UR26, R24 ;  /* 0x0000001a1b187c25 */ /* 0x000fc8000f8e0018 */
[----:B------:R-:W-:Y:S01]  /*1580*/  IMAD R29, R29, UR26, R26 ;  /* 0x0000001a1d1d7c24 */ /* 0x000fe2000f8e021a */
[----:B------:R-:W-:Y:S02]  /*1590*/  IADD3 R27, P0, PT, R24, UR5, RZ ;  /* 0x00000005181b7c10 */ /* 0x000fe4000ff1e0ff */
[----:B------:R-:W-:Y:S02]  /*15a0*/  IADD3 R24, P1, PT, R47, R56, RZ ;  /* 0x000000382f187210 */ /* 0x000fe40007f3e0ff */
[----:B------:R-:W-:Y:S01]  /*15b0*/  IADD3.X R26, PT, PT, R25, UR4, R29, P0, !PT ;  /* 0x00000004191a7c10 */ /* 0x000fe200087fe41d */
[----:B-1----:R-:W-:Y:S01]  /*15c0*/  IMAD.WIDE.U32 R22, R27, UR17, R22 ;  /* 0x000000111b167c25 */ /* 0x002fe2000f8e0016 */
[----:B------:R-:W-:Y:S02]  /*15d0*/  IADD3.X R25, PT, PT, R31, R38, RZ, P1, !PT ;  /* 0x000000261f197210 */ /* 0x000fe40000ffe4ff */
[----:B--2---:R-:W-:Y:S01]  /*15e0*/  LEA R30, P1, R24, UR18, 0x3 ;  /* 0x00000012181e7c11 */ /* 0x004fe2000f8218ff */
[----:B------:R-:W-:Y:S01]  /*15f0*/  IMAD R27, R27, UR16, RZ ;  /* 0x000000101b1b7c24 */ /* 0x000fe2000f8e02ff */
[----:B------:R-:W-:-:S02]  /*1600*/  IADD3 R49, P0, PT, R22, 0x10, RZ ;  /* 0x0000001016317810 */ /* 0x000fc40007f1e0ff */
[----:B------:R-:W-:Y:S01]  /*1610*/  LEA.HI.X R31, R24, UR19, R25, 0x3, P1 ;  /* 0x00000013181f7c11 */ /* 0x000fe200088f1c19 */
[----:B------:R-:W-:-:S04]  /*1620*/  IMAD R27, R26, UR17, R27 ;  /* 0x000000111a1b7c24 */ /* 0x000fc8000f8e021b */
[----:B------:R-:W-:-:S07]  /*1630*/  IMAD.X R62, R23, 0x1, R27, P0 ;  /* 0x00000001173e7824 */ /* 0x000fce00000e061b */
.L_x_393:
[C---:B0-----:R-:W-:Y:S01]  /*1640*/  LEA R64, R63.reuse, R32, 0x8 ;  /* 0x000000203f407211 */ /* 0x041fe200078e40ff */
[----:B------:R-:W-:Y:S01]  /*1650*/  BSSY.RECONVERGENT B0, `(.L_x_386) ;  /* 0x00000ab000007945 */ /* 0x000fe20003800200 */
[----:B------:R-:W-:Y:S02]  /*1660*/  IADD3 R63, PT, PT, R63, 0x1, RZ ;  /* 0x000000013f3f7810 */ /* 0x000fe40007ffe0ff */
[----:B------:R-:W-:Y:S02]  /*1670*/  ISETP.GT.U32.AND P0, PT, R64, 0x3ff, PT ;  /* 0x000003ff4000780c */ /* 0x000fe40003f04070 */
[----:B------:R-:W-:-:S11]  /*1680*/  ISETP.NE.AND P1, PT, R63, 0x4, PT ;  /* 0x000000043f00780c */ /* 0x000fd60003f25270 */
[----:B------:R-:W-:Y:S05]  /*1690*/  @P0 BRA `(.L_x_387) ;  /* 0x0000000800980947 */ /* 0x000fea0003800000 */
[----:B------:R-:W-:Y:S01]  /*16a0*/  SHF.R.U32.HI R64, RZ, 0x4, R64 ;  /* 0x00000004ff407819 */ /* 0x000fe20000011640 */
[----:B------:R-:W-:Y:S01]  /*16b0*/  BSSY.RECONVERGENT B1, `(.L_x_388) ;  /* 0x00000a2000017945 */ /* 0x000fe20003800200 */
[----:B------:R-:W-:Y:S01]  /*16c0*/  IADD3 RZ, P0, PT, R46, UR5, RZ ;  /* 0x000000052eff7c10 */ /* 0x000fe2000ff1e0ff */
[----:B------:R-:W-:Y:S01]  /*16d0*/  HFMA2 R65, -RZ, RZ, 0, 0 ;  /* 0x00000000ff417431 */ /* 0x000fe200000001ff */
[----:B------:R-:W-:Y:S02]  /*16e0*/  IADD3 R67, PT, PT, R64, UR12, RZ ;  /* 0x0000000c40437c10 */ /* 0x000fe4000fffe0ff */
[----:B------:R-:W-:Y:S02]  /*16f0*/  IADD3.X R25, PT, PT, RZ, UR4, RZ, P0, !PT ;  /* 0x00000004ff197c10 */ /* 0x000fe400087fe4ff */
[----:B------:R-:W-:-:S04]  /*1700*/  ISETP.GT.U32.AND P0, PT, R67, R47, PT ;  /* 0x0000002f4300720c */ /* 0x000fc80003f04070 */
[----:B------:R-:W-:-:S04]  /*1710*/  ISETP.GT.AND.EX P0, PT, RZ, R25, PT, P0 ;  /* 0x00000019ff00720c */ /* 0x000fc80003f04300 */
[----:B------:R-:W-:Y:S02]  /*1720*/  SEL R23, R67, R47, P0 ;  /* 0x0000002f43177207 */ /* 0x000fe40000000000 */
[----:B------:R-:W-:Y:S02]  /*1730*/  SEL R25, R25, RZ, !P0 ;  /* 0x000000ff19197207 */ /* 0x000fe40004000000 */
[----:B------:R-:W-:-:S04]  /*1740*/  ISETP.GE.U32.AND P0, PT, R23, R36, PT ;  /* 0x000000241700720c */ /* 0x000fc80003f06070 */
[----:B------:R-:W-:-:S13]  /*1750*/  ISETP.GE.AND.EX P0, PT, R25, R34, PT, P0 ;  /* 0x000000221900720c */ /* 0x000fda0003f06300 */
[----:B------:R-:W-:Y:S05]  /*1760*/  @P0 BRA `(.L_x_389) ;  /* 0x0000000800580947 */ /* 0x000fea0003800000 */
[----:B------:R-:W0:Y:S01]  /*1770*/  LDCU.64 UR6, c[0x0][0x3b8] ;  /* 0x00007700ff0677ac */ /* 0x000e220008000a00 */
[----:B------:R-:W-:Y:S01]  /*1780*/  IADD3 R22, P0, PT, R67, R56, RZ ;  /* 0x0000003843167210 */ /* 0x000fe20007f1e0ff */
[----:B------:R-:W2:Y:S03]  /*1790*/  LDG.E.64 R24, desc[UR22][R30.64] ;  /* 0x000000161e187981 */ /* 0x000ea6000c1e1b00 */
[----:B------:R-:W-:Y:S02]  /*17a0*/  IADD3.X R23, PT, PT, RZ, R38, RZ, P0, !PT ;  /* 0x00000026ff177210 */ /* 0x000fe400007fe4ff */
[----:B0-----:R-:W-:-:S04]  /*17b0*/  LEA R26, P0, R22, UR6, 0x3 ;  /* 0x00000006161a7c11 */ /* 0x001fc8000f8018ff */
[----:B------:R-:W-:Y:S02]  /*17c0*/  LEA.HI.X R27, R22, UR7, R23, 0x3, P0 ;  /* 0x00000007161b7c11 */ /* 0x000fe400080f1c17 */
[----:B------:R-:W0:Y:S04]  /*17d0*/  LDC.64 R22, c[0x0][0x400] ;  /* 0x00010000ff167b82 */ /* 0x000e280000000a00 */
[----:B------:R-:W2:Y:S01]  /*17e0*/  LDG.E.64 R26, desc[UR22][R26.64] ;  /* 0x000000161a1a7981 */ /* 0x000ea2000c1e1b00 */
[----:B0-----:R-:W-:-:S04]  /*17f0*/  ISETP.GE.U32.AND P0, PT, R22, 0x1, PT ;  /* 0x000000011600780c */ /* 0x001fc80003f06070 */
[----:B------:R-:W-:Y:S02]  /*1800*/  ISETP.GE.AND.EX P0, PT, R23, RZ, PT, P0 ;  /* 0x000000ff1700720c */ /* 0x000fe40003f06300 */
[----:B--2---:R-:W-:-:S04]  /*1810*/  ISETP.NE.U32.AND P2, PT, R26, R24, PT ;  /* 0x000000181a00720c */ /* 0x004fc80003f45070 */
[----:B------:R-:W-:-:S13]  /*1820*/  ISETP.NE.OR.EX P0, PT, R27, R25, !P0, P2 ;  /* 0x000000191b00720c */ /* 0x000fda0004705720 */
[----:B------:R-:W-:Y:S05]  /*1830*/  @P0 BRA `(.L_x_389) ;  /* 0x0000000800240947 */ /* 0x000fea0003800000 */
[----:B------:R-:W-:Y:S01]  /*1840*/  ISETP.GE.U32.AND P0, PT, R22, 0x8, PT ;  /* 0x000000081600780c */ /* 0x000fe20003f06070 */
[----:B------:R-:W-:Y:S01]  /*1850*/  UMOV UR6, UR10 ;  /* 0x0000000a00067c82 */ /* 0x000fe20008000000 */
[----:B------:R-:W-:Y:S01]  /*1860*/  UMOV UR7, UR13 ;  /* 0x0000000d00077c82 */ /* 0x000fe20008000000 */
[----:B------:R-:W-:Y:S01]  /*1870*/  HFMA2 R65, -RZ, RZ, 0, 0 ;  /* 0x00000000ff417431 */ /* 0x000fe200000001ff */
[----:B------:R-:W-:Y:S01]  /*1880*/  ISETP.GE.U32.AND.EX P0, PT, R23, RZ, PT, P0 ;  /* 0x000000ff1700720c */ /* 0x000fe20003f06100 */
[C---:B------:R-:W-:Y:S01]  /*1890*/  IMAD.WIDE.U32 R28, R67.reuse, R22, UR6 ;  /* 0x00000006431c7e25 */ /* 0x040fe2000f8e0016 */
[----:B------:R-:W-:Y:S01]  /*18a0*/  UMOV UR6, URZ ;  /* 0x000000ff00067c82 */ /* 0x000fe20008000000 */
[----:B------:R-:W-:Y:S02]  /*18b0*/  UMOV UR7, URZ ;  /* 0x000000ff00077c82 */ /* 0x000fe40008000000 */
[----:B------:R-:W-:-:S08]  /*18c0*/  IMAD R66, R67, R23, R29 ;  /* 0x0000001743427224 */ /* 0x000fd000078e021d */
[----:B------:R-:W-:Y:S05]  /*18d0*/  @!P0 BRA `(.L_x_390) ;  /* 0x0000000000e48947 */ /* 0x000fea0003800000 */
[----:B------:R-:W0:Y:S01]  /*18e0*/  LDCU.64 UR6, c[0x0][0x3e8] ;  /* 0x00007d00ff0677ac */ /* 0x000e220008000a00 */
[----:B------:R-:W1:Y:S01]  /*18f0*/  LDC.64 R22, c[0x0][0x3a0] ;  /* 0x0000e800ff167b82 */ /* 0x000e620000000a00 */
[----:B------:R-:W-:Y:S02]  /*1900*/  MOV R24, R67 ;  /* 0x0000004300187202 */ /* 0x000fe40000000f00 */
[----:B------:R-:W-:Y:S02]  /*1910*/  MOV R25, RZ ;  /* 0x000000ff00197202 */ /* 0x000fe40000000f00 */
[----:B0-----:R-:W-:Y:S01]  /*1920*/  MOV R27, UR6 ;  /* 0x00000006001b7c02 */ /* 0x001fe20008000f00 */
[----:B------:R-:W-:Y:S01]  /*1930*/  IMAD R26, R39, UR6, RZ ;  /* 0x00000006271a7c24 */ /* 0x000fe2000f8e02ff */
[----:B------:R-:W-:Y:S01]  /*1940*/  MOV R65, UR7 ;  /* 0x0000000700417c02 */ /* 0x000fe20008000f00 */
[----:B------:R-:W-:Y:S01]  /*1950*/  UMOV UR6, UR15 ;  /* 0x0000000f00067c82 */ /* 0x000fe20008000000 */
[----:B------:R-:W-:Y:S01]  /*1960*/  UMOV UR7, UR14 ;  /* 0x0000000e00077c82 */ /* 0x000fe20008000000 */
[----:B------:R-:W-:-:S04]  /*1970*/  IMAD.WIDE.U32 R24, R27, UR26, R24 ;  /* 0x0000001a1b187c25 */ /* 0x000fc8000f8e0018 */
[----:B------:R-:W-:Y:S01]  /*1980*/  IMAD R27, R65, UR26, R26 ;  /* 0x0000001a411b7c24 */ /* 0x000fe2000f8e021a */
[----:B------:R-:W-:Y:S01]  /*1990*/  MOV R65, RZ ;  /* 0x000000ff00417202 */ /* 0x000fe20000000f00 */
[C---:B------:R-:W-:Y:S02]  /*19a0*/  IMAD R26, R24.reuse, UR16, RZ ;  /* 0x00000010181a7c24 */ /* 0x040fe4000f8e02ff */
[----:B-1----:R-:W-:Y:S01]  /*19b0*/  IMAD.WIDE.U32 R22, R24, UR17, R22 ;  /* 0x0000001118167c25 */ /* 0x002fe2000f8e0016 */
[----:B------:R-:W-:Y:S02]  /*19c0*/  IADD3 R25, PT, PT, R27, R25, RZ ;  /* 0x000000191b197210 */ /* 0x000fe40007ffe0ff */
[----:B------:R-:W-:Y:S02]  /*19d0*/  MOV R27, R49 ;  /* 0x00000031001b7202 */ /* 0x000fe40000000f00 */
[----:B------:R-:W-:Y:S01]  /*19e0*/  IADD3 R67, P0, PT, R22, 0x10, RZ ;  /* 0x0000001016437810 */ /* 0x000fe20007f1e0ff */
[----:B------:R-:W-:-:S05]  /*19f0*/  IMAD R25, R25, UR17, R26 ;  /* 0x0000001119197c24 */ /* 0x000fca000f8e021a */
[----:B------:R-:W-:Y:S02]  /*1a00*/  IADD3.X R23, PT, PT, R23, R25, RZ, P0, !PT ;  /* 0x0000001917177210 */ /* 0x000fe400007fe4ff */
[----:B------:R-:W-:-:S07]  /*1a10*/  MOV R25, R62 ;  /* 0x0000003e00197202 */ /* 0x000fce0000000f00 */
.L_x_391:
[----:B------:R-:W-:Y:S02]  /*1a20*/  MOV R22, R67 ;  /* 0x0000004300167202 */ /* 0x000fe40000000f00 */
[----:B------:R-:W-:-:S03]  /*1a30*/  MOV R24, R27 ;  /* 0x0000001b00187202 */ /* 0x000fc60000000f00 */
        /* <DEDUP_REMOVED lines=8> */
[----:B------:R0:W5:Y:S04]  /*1ac0*/  LDG.E R73, desc[UR22][R22.64+0xc] ;  /* 0x00000c1616497981 */ /* 0x000168000c1e1900 */
[----:B------:R1:W5:Y:S01]  /*1ad0*/  LDG.E R74, desc[UR22][R24.64+0xc] ;  /* 0x00000c16184a7981 */ /* 0x000362000c1e1900 */
[----:B--2---:R-:W-:-:S03]  /*1ae0*/  FFMA R26, R26, R27, R65 ;  /* 0x0000001b1a1a7223 */ /* 0x004fc60000000041 */
[----:B------:R-:W2:Y:S04]  /*1af0*/  LDG.E R27, desc[UR22][R22.64+-0x4] ;  /* 0xfffffc16161b7981 */ /* 0x000ea8000c1e1900 */
[----:B------:R-:W2:Y:S01]  /*1b00*/  LDG.E R65, desc[UR22][R24.64+-0x4] ;  /* 0xfffffc1618417981 */ /* 0x000ea2000c1e1900 */
[----:B---3--:R-:W-:-:S03]  /*1b10*/  FFMA R26, R67, R68, R26 ;  /* 0x00000044431a7223 */ /* 0x008fc6000000001a */
[----:B------:R-:W3:Y:S04]  /*1b20*/  LDG.E R67, desc[UR22][R22.64] ;  /* 0x0000001616437981 */ /* 0x000ee8000c1e1900 */
[----:B------:R-:W3:Y:S01]  /*1b30*/  LDG.E R68, desc[UR22][R24.64] ;  /* 0x0000001618447981 */ /* 0x000ee2000c1e1900 */
[----:B----4-:R-:W-:-:S03]  /*1b40*/  FFMA R26, R69, R70, R26 ;  /* 0x00000046451a7223 */ /* 0x010fc6000000001a */
[----:B------:R-:W4:Y:S04]  /*1b50*/  LDG.E R69, desc[UR22][R22.64+0x4] ;  /* 0x0000041616457981 */ /* 0x000f28000c1e1900 */
[----:B------:R-:W4:Y:S01]  /*1b60*/  LDG.E R70, desc[UR22][R24.64+0x4] ;  /* 0x0000041618467981 */ /* 0x000f22000c1e1900 */
[----:B------:R-:W-:-:S04]  /*1b70*/  UIADD3 UR6, UP0, UPT, UR6, -0x8, URZ ;  /* 0xfffffff806067890 */ /* 0x000fc8000ff1e0ff */
[----:B------:R-:W-:Y:S02]  /*1b80*/  UIADD3.X UR7, UPT, UPT, UR7, -0x1, URZ, UP0, !UPT ;  /* 0xffffffff07077890 */ /* 0x000fe400087fe4ff */
[----:B------:R-:W-:-:S04]  /*1b90*/  UISETP.NE.U32.AND UP0, UPT, UR6, URZ, UPT ;  /* 0x000000ff0600728c */ /* 0x000fc8000bf05070 */
[----:B------:R-:W-:Y:S01]  /*1ba0*/  UISETP.NE.AND.EX UP0, UPT, UR7, URZ, UPT, UP0 ;  /* 0x000000ff0700728c */ /* 0x000fe2000bf05300 */
[----:B--2---:R-:W-:Y:S01]  /*1bb0*/  FFMA R26, R27, R65, R26 ;  /* 0x000000411b1a7223 */ /* 0x004fe2000000001a */
[----:B------:R-:W-:-:S03]  /*1bc0*/  IADD3 R27, P2, PT, R24, 0x20, RZ ;  /* 0x00000020181b7810 */ /* 0x000fc60007f5e0ff */
[----:B---3--:R-:W-:Y:S01]  /*1bd0*/  FFMA R26, R67, R68, R26 ;  /* 0x00000044431a7223 */ /* 0x008fe2000000001a */
[----:B------:R-:W-:-:S03]  /*1be0*/  IADD3 R67, P0, PT, R22, 0x20, RZ ;  /* 0x0000002016437810 */ /* 0x000fc60007f1e0ff */
[----:B----4-:R-:W-:-:S04]  /*1bf0*/  FFMA R26, R69, R70, R26 ;  /* 0x00000046451a7223 */ /* 0x010fc8000000001a */
[----:B-----5:R-:W-:Y:S01]  /*1c00*/  FFMA R26, R71, R72, R26 ;  /* 0x00000048471a7223 */ /* 0x020fe2000000001a */
[----:B0-----:R-:W-:Y:S01]  /*1c10*/  IADD3.X R23, PT, PT, RZ, R23, RZ, P0, !PT ;  /* 0x00000017ff177210 */ /* 0x001fe200007fe4ff */
[----:B-1----:R-:W-:Y:S02]  /*1c20*/  IMAD.X R25, RZ, RZ, R25, P2 ;  /* 0x000000ffff197224 */ /* 0x002fe400010e0619 */
[----:B------:R-:W-:Y:S01]  /*1c30*/  FFMA R65, R73, R74, R26 ;  /* 0x0000004a49417223 */ /* 0x000fe2000000001a */
[----:B------:R-:W-:Y:S06]  /*1c40*/  BRA.U UP0, `(.L_x_391) ;  /* 0xfffffffd00747547 */ /* 0x000fec000b83ffff */
[----:B------:R-:W-:Y:S01]  /*1c50*/  UMOV UR6, UR15 ;  /* 0x0000000f00067c82 */ /* 0x000fe20008000000 */
[----:B------:R-:W-:-:S05]  /*1c60*/  UMOV UR7, UR14 ;  /* 0x0000000e00077c82 */ /* 0x000fca0008000000 */
.L_x_390:
[----:B------:R-:W-:-:S04]  /*1c70*/  UISETP.NE.U32.AND UP0, UPT, UR30, URZ, UPT ;  /* 0x000000ff1e00728c */ /* 0x000fc8000bf05070 */
[----:B------:R-:W-:-:S09]  /*1c80*/  UISETP.NE.AND.EX UP0, UPT, URZ, URZ, UPT, UP0 ;  /* 0x000000ffff00728c */ /* 0x000fd2000bf05300 */
[----:B------:R-:W-:Y:S05]  /*1c90*/  BRA.U !UP0, `(.L_x_389) ;  /* 0x00000005080c7547 */ /* 0x000fea000b800000 */
[----:B------:R-:W-:Y:S02]  /*1ca0*/  UIADD3 UR18, UPT, UPT, UR30, -0x1, URZ ;  /* 0xffffffff1e127890 */ /* 0x000fe4000fffe0ff */
[----:B------:R-:W-:Y:S02]  /*1cb0*/  UISETP.NE.U32.AND UP0, UPT, UR29, URZ, UPT ;  /* 0x000000ff1d00728c */ /* 0x000fe4000bf05070 */
[----:B------:R-:W-:Y:S02]  /*1cc0*/  UISETP.GE.U32.AND UP1, UPT, UR18, 0x3, UPT ;  /* 0x000000031200788c */ /* 0x000fe4000bf26070 */
[----:B------:R-:W-:Y:S02]  /*1cd0*/  UISETP.NE.AND.EX UP0, UPT, URZ, URZ, UPT, UP0 ;  /* 0x000000ffff00728c */ /* 0x000fe4000bf05300 */
[----:B------:R-:W-:-:S09]  /*1ce0*/  UISETP.GE.U32.AND.EX UP1, UPT, UR32, URZ, UPT, UP1 ;  /* 0x000000ff2000728c */ /* 0x000fd2000bf26110 */
[----:B------:R-:W-:Y:S05]  /*1cf0*/  BRA.U !UP1, `(.L_x_392) ;  /* 0x0000000109607547 */ /* 0x000fea000b800000 */
[----:B------:R-:W0:Y:S01]  /*1d00*/  LDCU.64 UR18, c[0x0][0x3a0] ;  /* 0x00007400ff1277ac */ /* 0x000e220008000a00 */
[----:B------:R-:W-:Y:S02]  /*1d10*/  IADD3 R23, P0, PT, R28, UR6, RZ ;  /* 0x000000061c177c10 */ /* 0x000fe4000ff1e0ff */
[----:B------:R-:W-:Y:S01]  /*1d20*/  IADD3 R25, P2, PT, R20, UR6, RZ ;  /* 0x0000000614197c10 */ /* 0x000fe2000ff5e0ff */
[----:B------:R-:W1:Y:S01]  /*1d30*/  LDCU.64 UR34, c[0x0][0x380] ;  /* 0x00007000ff2277ac */ /* 0x000e620008000a00 */
[----:B------:R-:W-:Y:S02]  /*1d40*/  IADD3.X R68, PT, PT, R66, UR7, RZ, P0, !PT ;  /* 0x0000000742447c10 */ /* 0x000fe400087fe4ff */
[----:B------:R-:W-:Y:S02]  /*1d50*/  IADD3.X R26, PT, PT, R48, UR7, RZ, P2, !PT ;  /* 0x00000007301a7c10 */ /* 0x000fe400097fe4ff */
[----:B0-----:R-:W-:Y:S02]  /*1d60*/  LEA R22, P0, R23, UR18, 0x2 ;  /* 0x0000001217167c11 */ /* 0x001fe4000f8010ff */
[----:B-1----:R-:W-:-:S02]  /*1d70*/  LEA R24, P2, R25, UR34, 0x2 ;  /* 0x0000002219187c11 */ /* 0x002fc4000f8410ff */
[----:B------:R-:W-:Y:S02]  /*1d80*/  LEA.HI.X R23, R23, UR19, R68, 0x2, P0 ;  /* 0x0000001317177c11 */ /* 0x000fe400080f1444 */
[----:B------:R-:W-:-:S03]  /*1d90*/  LEA.HI.X R25, R25, UR35, R26, 0x2, P2 ;  /* 0x0000002319197c11 */ /* 0x000fc600090f141a */
        /* <DEDUP_REMOVED lines=14> */
.L_x_392:
[----:B------:R-:W-:Y:S05]  /*1e80*/  BRA.U !UP0, `(.L_x_389) ;  /* 0x0000000108907547 */ /* 0x000fea000b800000 */
[----:B------:R-:W-:Y:S01]  /*1e90*/  ISETP.NE.U32.AND P0, PT, RZ, UR28, PT ;  /* 0x0000001cff007c0c */ /* 0x000fe2000bf05070 */
[----:B------:R-:W-:-:S03]  /*1ea0*/  UISETP.NE.U32.AND UP0, UPT, UR33, URZ, UPT ;  /* 0x000000ff2100728c */ /* 0x000fc6000bf05070 */
[----:B------:R-:W-:Y:S01]  /*1eb0*/  ISETP.NE.AND.EX P0, PT, RZ, RZ, PT, P0 ;  /* 0x000000ffff00720c */ /* 0x000fe20003f05300 */
[----:B------:R-:W-:-:S06]  /*1ec0*/  UISETP.NE.AND.EX UP0, UPT, UR31, URZ, UPT, UP0 ;  /* 0x000000ff1f00728c */ /* 0x000fcc000bf05300 */
[----:B------:R-:W-:-:S05]  /*1ed0*/  PLOP3.LUT P2, PT, PT, PT, UP0, 0x80, 0x8 ;  /* 0x000000000008781c */ /* 0x000fca0003f4f008 */
[----:B------:R-:W0:Y:S01]  /*1ee0*/  @UP0 LDCU.64 UR18, c[0x0][0x3a0] ;  /* 0x00007400ff1207ac */ /* 0x000e220008000a00 */
[----:B------:R-:W1:Y:S01]  /*1ef0*/  @P0 LDC.64 R22, c[0x0][0x3a0] ;  /* 0x0000e800ff160b82 */ /* 0x000e620000000a00 */
[----:B------:R-:W2:Y:S06]  /*1f00*/  @UP0 LDCU.64 UR34, c[0x0][0x380] ;  /* 0x00007000ff2207ac */ /* 0x000eac0008000a00 */
[----:B------:R-:W-:Y:S01]  /*1f10*/  @P2 IADD3 R27, P3, PT, R28, UR6, RZ ;  /* 0x000000061c1b2c10 */ /* 0x000fe2000ff7e0ff */
[----:B------:R-:W3:Y:S01]  /*1f20*/  @P0 LDC.64 R24, c[0x0][0x380] ;  /* 0x0000e000ff180b82 */ /* 0x000ee20000000a00 */
[----:B------:R-:W-:Y:S01]  /*1f30*/  @P2 IADD3 R29, P4, PT, R20, UR6, RZ ;  /* 0x00000006141d2c10 */ /* 0x000fe2000ff9e0ff */
[----:B------:R-:W-:Y:S01]  /*1f40*/  @UP0 UIADD3 UR6, UP1, UPT, UR6, 0x2, URZ ;  /* 0x0000000206060890 */ /* 0x000fe2000ff3e0ff */
[----:B------:R-:W-:-:S02]  /*1f50*/  @P2 IADD3.X R68, PT, PT, R66, UR7, RZ, P3, !PT ;  /* 0x0000000742442c10 */ /* 0x000fc40009ffe4ff */
[----:B------:R-:W-:Y:S01]  /*1f60*/  @P2 IADD3.X R70, PT, PT, R48, UR7, RZ, P4, !PT ;  /* 0x0000000730462c10 */ /* 0x000fe2000a7fe4ff */
[----:B------:R-:W-:Y:S02]  /*1f70*/  @UP0 UIADD3.X UR7, UPT, UPT, URZ, UR7, URZ, UP1, !UPT ;  /* 0x00000007ff070290 */ /* 0x000fe40008ffe4ff */
[----:B------:R-:W-:Y:S02]  /*1f80*/  @P0 IADD3 R67, P3, PT, R28, UR6, RZ ;  /* 0x000000061c430c10 */ /* 0x000fe4000ff7e0ff */
[----:B0-----:R-:W-:Y:S02]  /*1f90*/  @P2 LEA R26, P4, R27, UR18, 0x2 ;  /* 0x000000121b1a2c11 */ /* 0x001fe4000f8810ff */
[----:B--2---:R-:W-:Y:S02]  /*1fa0*/  @P2 LEA R28, P5, R29, UR34, 0x2 ;  /* 0x000000221d1c2c11 */ /* 0x004fe4000f8a10ff */
[----:B------:R-:W-:Y:S02]  /*1fb0*/  @P2 LEA.HI.X R27, R27, UR19, R68, 0x2, P4 ;  /* 0x000000131b1b2c11 */ /* 0x000fe4000a0f1444 */
[----:B------:R-:W-:-:S02]  /*1fc0*/  @P0 IADD3.X R68, PT, PT, R66, UR7, RZ, P3, !PT ;  /* 0x0000000742440c10 */ /* 0x000fc40009ffe4ff */
[----:B-1----:R-:W-:Y:S02]  /*1fd0*/  @P0 LEA R22, P3, R67, R22, 0x2 ;  /* 0x0000001643160211 */ /* 0x002fe400078610ff */
[----:B------:R-:W-:Y:S02]  /*1fe0*/  @P0 IADD3 R66, P4, PT, R20, UR6, RZ ;  /* 0x0000000614420c10 */ /* 0x000fe4000ff9e0ff */
[----:B------:R-:W-:Y:S02]  /*1ff0*/  @P2 LEA.HI.X R29, R29, UR35, R70, 0x2, P5 ;  /* 0x000000231d1d2c11 */ /* 0x000fe4000a8f1446 */
[----:B------:R-:W-:Y:S02]  /*2000*/  @P0 LEA.HI.X R23, R67, R23, R68, 0x2, P3 ;  /* 0x0000001743170211 */ /* 0x000fe400018f1444 */
[----:B------:R-:W-:Y:S01]  /*2010*/  @P0 IADD3.X R67, PT, PT, R48, UR7, RZ, P4, !PT ;  /* 0x0000000730430c10 */ /* 0x000fe2000a7fe4ff */
[----:B------:R-:W2:Y:S01]  /*2020*/  @P2 LDG.E R68, desc[UR22][R26.64] ;  /* 0x000000161a442981 */ /* 0x000ea2000c1e1900 */
[----:B---3--:R-:W-:-:S03]  /*2030*/  @P0 LEA R24, P3, R66, R24, 0x2 ;  /* 0x0000001842180211 */ /* 0x008fc600078610ff */
[----:B------:R-:W2:Y:S01]  /*2040*/  @P2 LDG.E R69, desc[UR22][R28.64] ;  /* 0x000000161c452981 */ /* 0x000ea2000c1e1900 */
[----:B------:R-:W-:-:S03]  /*2050*/  @P0 LEA.HI.X R25, R66, R25, R67, 0x2, P3 ;  /* 0x0000001942190211 */ /* 0x000fc600018f1443 */
[----:B------:R-:W3:Y:S04]  /*2060*/  @P2 LDG.E R67, desc[UR22][R26.64+0x4] ;  /* 0x000004161a432981 */ /* 0x000ee8000c1e1900 */
[----:B------:R-:W3:Y:S04]  /*2070*/  @P2 LDG.E R66, desc[UR22][R28.64+0x4] ;  /* 0x000004161c422981 */ /* 0x000ee8000c1e1900 */
[----:B------:R-:W4:Y:S04]  /*2080*/  @P0 LDG.E R22, desc[UR22][R22.64] ;  /* 0x0000001616160981 */ /* 0x000f28000c1e1900 */
[----:B------:R-:W4:Y:S01]  /*2090*/  @P0 LDG.E R24, desc[UR22][R24.64] ;  /* 0x0000001618180981 */ /* 0x000f22000c1e1900 */
[----:B--2---:R-:W-:-:S04]  /*20a0*/  @P2 FFMA R68, R68, R69, R65 ;  /* 0x0000004544442223 */ /* 0x004fc80000000041 */
[----:B---3--:R-:W-:-:S04]  /*20b0*/  @P2 FFMA R65, R67, R66, R68 ;  /* 0x0000004243412223 */ /* 0x008fc80000000044 */
[----:B----4-:R-:W-:-:S07]  /*20c0*/  @P0 FFMA R65, R22, R24, R65 ;  /* 0x0000001816410223 */ /* 0x010fce0000000041 */
.L_x_389:
[----:B------:R-:W-:Y:S05]  /*20d0*/  BSYNC.RECONVERGENT B1 ;  /* 0x0000000000017941 */ /* 0x000fea0003800200 */
.L_x_388:
[----:B------:R-:W-:-:S05]  /*20e0*/  LEA R64, R64, R45, 0x6 ;  /* 0x0000002d40407211 */ /* 0x000fca00078e30ff */
[----:B------:R0:W-:Y:S02]  /*20f0*/  STS [R64], R65 ;  /* 0x0000004140007388 */ /* 0x0001e40000000800 */
.L_x_387:
[----:B------:R-:W-:Y:S05]  /*2100*/  BSYNC.RECONVERGENT B0 ;  /* 0x0000000000007941 */ /* 0x000fea0003800200 */
.L_x_386:
[----:B------:R-:W-:Y:S05]  /*2110*/  @P1 BRA `(.L_x_393) ;  /* 0xfffffff400481947 */ /* 0x000fea000383ffff */
[----:B------:R-:W-:Y:S05]  /*2120*/  BRA `(.L_x_394) ;  /* 0x0000000800c07947 */ /* 0x000fea0003800000 */
.L_x_385:
[----:B------:R-:W-:-:S04]  /*2130*/  UISETP.GE.U32.AND UP0, UPT, UR18, 0x1, UPT ;  /* 0x000000011200788c */ /* 0x000fc8000bf06070 */
[----:B------:R-:W-:-:S09]  /*2140*/  UISETP.GE.AND.EX UP0, UPT, UR19, URZ, UPT, UP0 ;  /* 0x000000ff1300728c */ /* 0x000fd2000bf06300 */
[----:B------:R-:W-:Y:S05]  /*2150*/  BRA.U !UP0, `(.L_x_395) ;  /* 0x0000000908647547 */ /* 0x000fea000b800000 */
[----:B------:R-:W-:-:S07]  /*2160*/  HFMA2 R31, -RZ, RZ, 0, 0 ;  /* 0x00000000ff1f7431 */ /* 0x000fce00000001ff */
.L_x_403:
[----:B------:R-:W-:Y:S01]  /*2170*/  LEA R30, R31, R32, 0x8 ;  /* 0x000000201f1e7211 */ /* 0x000fe200078e40ff */
[----:B------:R-:W-:Y:S03]  /*2180*/  BSSY.RECONVERGENT B0, `(.L_x_396) ;  /* 0x0000092000007945 */ /* 0x000fe60003800200 */
[----:B------:R-:W-:-:S13]  /*2190*/  ISETP.GT.U32.AND P0, PT, R30, 0x3ff, PT ;  /* 0x000003ff1e00780c */ /* 0x000fda0003f04070 */
[----:B0-----:R-:W-:Y:S05]  /*21a0*/  @P0 BRA `(.L_x_397) ;  /* 0x00000008003c0947 */ /* 0x001fea0003800000 */
[----:B------:R-:W-:Y:S01]  /*21b0*/  SHF.R.U32.HI R30, RZ, 0x4, R30 ;  /* 0x00000004ff1e7819 */ /* 0x000fe2000001161e */
[----:B------:R-:W-:Y:S01]  /*21c0*/  BSSY.RECONVERGENT B1, `(.L_x_398) ;  /* 0x000008b000017945 */ /* 0x000fe20003800200 */
[----:B------:R-:W-:Y:S02]  /*21d0*/  IADD3 RZ, P0, PT, R46, UR5, RZ ;  /* 0x000000052eff7c10 */ /* 0x000fe4000ff1e0ff */
[----:B------:R-:W-:Y:S02]  /*21e0*/  IADD3 R49, PT, PT, R30, UR12, RZ ;  /* 0x0000000c1e317c10 */ /* 0x000fe4000fffe0ff */
[----:B------:R-:W-:Y:S02]  /*21f0*/  IADD3.X R25, PT, PT, RZ, UR4, RZ, P0, !PT ;  /* 0x00000004ff197c10 */ /* 0x000fe400087fe4ff */
[----:B------:R-:W-:Y:S02]  /*2200*/  ISETP.GT.U32.AND P0, PT, R49, R47, PT ;  /* 0x0000002f3100720c */ /* 0x000fe40003f04070 */
[----:B------:R-:W-:-:S02]  /*2210*/  MOV R62, RZ ;  /* 0x000000ff003e7202 */ /* 0x000fc40000000f00 */
[----:B------:R-:W-:-:S04]  /*2220*/  ISETP.GT.AND.EX P0, PT, RZ, R25, PT, P0 ;  /* 0x00000019ff00720c */ /* 0x000fc80003f04300 */
[----:B------:R-:W-:Y:S02]  /*2230*/  SEL R23, R49, R47, P0 ;  /* 0x0000002f31177207 */ /* 0x000fe40000000000 */
[----:B------:R-:W-:Y:S02]  /*2240*/  SEL R25, R25, RZ, !P0 ;  /* 0x000000ff19197207 */ /* 0x000fe40004000000 */
[----:B------:R-:W-:-:S04]  /*2250*/  ISETP.GE.U32.AND P0, PT, R23, R36, PT ;  /* 0x000000241700720c */ /* 0x000fc80003f06070 */
[----:B------:R-:W-:-:S13]  /*2260*/  ISETP.GE.AND.EX P0, PT, R25, R34, PT, P0 ;  /* 0x000000221900720c */ /* 0x000fda0003f06300 */
[----:B------:R-:W-:Y:S05]  /*2270*/  @P0 BRA `(.L_x_399) ;  /* 0x0000000400fc0947 */ /* 0x000fea0003800000 */
[----:B------:R-:W0:Y:S01]  /*2280*/  LDCU.64 UR6, c[0x0][0x400] ;  /* 0x00008000ff0677ac */ /* 0x000e220008000a00 */
[----:B------:R-:W-:Y:S01]  /*2290*/  MOV R22, UR10 ;  /* 0x0000000a00167c02 */ /* 0x000fe20008000f00 */
[----:B------:R-:W-:Y:S01]  /*22a0*/  HFMA2 R62, -RZ, RZ, 0, 0 ;  /* 0x00000000ff3e7431 */ /* 0x000fe200000001ff */
[----:B------:R-:W-:Y:S02]  /*22b0*/  MOV R27, UR13 ;  /* 0x0000000d001b7c02 */ /* 0x000fe40008000f00 */
[----:B------:R-:W-:Y:S02]  /*22c0*/  MOV R26, R22 ;  /* 0x00000016001a7202 */ /* 0x000fe40000000f00 */
[----:B------:R-:W-:Y:S01]  /*22d0*/  MOV R23, UR11 ;  /* 0x0000000b00177c02 */ /* 0x000fe20008000f00 */
[----:B0-----:R-:W-:Y:S02]  /*22e0*/  UISETP.GE.U32.AND UP0, UPT, UR6, 0x8, UPT ;  /* 0x000000080600788c */ /* 0x001fe4000bf06070 */
[----:B------:R-:W-:Y:S01]  /*22f0*/  IMAD.WIDE.U32 R26, R49, UR6, R26 ;  /* 0x00000006311a7c25 */ /* 0x000fe2000f8e001a */
[----:B------:R-:W-:Y:S01]  /*2300*/  UMOV UR6, URZ ;  /* 0x000000ff00067c82 */ /* 0x000fe20008000000 */
[----:B------:R-:W-:-:S02]  /*2310*/  UISETP.GE.U32.AND.EX UP0, UPT, UR7, URZ, UPT, UP0 ;  /* 0x000000ff0700728c */ /* 0x000fc4000bf06100 */
[----:B------:R-:W-:Y:S01]  /*2320*/  IMAD R49, R49, UR7, R27 ;  /* 0x0000000731317c24 */ /* 0x000fe2000f8e021b */
[----:B------:R-:W-:-:S06]  /*2330*/  UMOV UR7, URZ ;  /* 0x000000ff00077c82 */ /* 0x000fcc0008000000 */
[----:B------:R-:W-:Y:S05]  /*2340*/  BRA.U !UP0, `(.L_x_400) ;  /* 0x0000000108b07547 */ /* 0x000fea000b800000 */
[----:B------:R-:W-:Y:S01]  /*2350*/  MOV R62, RZ ;  /* 0x000000ff003e7202 */ /* 0x000fe20000000f00 */
[----:B------:R-:W0:Y:S01]  /*2360*/  LDCU.64 UR18, c[0x0][0x3a0] ;  /* 0x00007400ff1277ac */ /* 0x000e220008000a00 */
[----:B------:R-:W1:Y:S01]  /*2370*/  LDCU.64 UR34, c[0x0][0x380] ;  /* 0x00007000ff2277ac */ /* 0x000e620008000a00 */
[----:B------:R-:W-:Y:S01]  /*2380*/  UMOV UR6, URZ ;  /* 0x000000ff00067c82 */ /* 0x000fe20008000000 */
[----:B------:R-:W-:-:S05]  /*2390*/  UMOV UR7, URZ ;  /* 0x000000ff00077c82 */ /* 0x000fca0008000000 */
.L_x_401:
[----:B------:R-:W-:Y:S02]  /*23a0*/  IADD3 R23, P0, PT, R26, UR6, RZ ;  /* 0x000000061a177c10 */ /* 0x000fe4000ff1e0ff */
[----:B------:R-:W-:Y:S02]  /*23b0*/  IADD3 R25, P1, PT, R20, UR6, RZ ;  /* 0x0000000614197c10 */ /* 0x000fe4000ff3e0ff */
        /* <DEDUP_REMOVED lines=21> */
[----:B------:R-:W5:Y:S01]  /*2510*/  LDG.E R76, desc[UR22][R24.64+0x1c] ;  /* 0x00001c16184c7981 */ /* 0x000f62000c1e1900 */
[----:B------:R-:W-:-:S04]  /*2520*/  UIADD3 UR6, UP0, UPT, UR6, 0x8, URZ ;  /* 0x0000000806067890 */ /* 0x000fc8000ff1e0ff */
[----:B------:R-:W-:Y:S02]  /*2530*/  UIADD3.X UR7, UPT, UPT, URZ, UR7, URZ, UP0, !UPT ;  /* 0x00000007ff077290 */ /* 0x000fe400087fe4ff */
[----:B------:R-:W-:-:S04]  /*2540*/  UISETP.NE.U32.AND UP0, UPT, UR6, UR15, UPT ;  /* 0x0000000f0600728c */ /* 0x000fc8000bf05070 */
[----:B------:R-:W-:Y:S01]  /*2550*/  UISETP.NE.AND.EX UP0, UPT, UR7, UR14, UPT, UP0 ;  /* 0x0000000e0700728c */ /* 0x000fe2000bf05300 */
[----:B--2---:R-:W-:-:S04]  /*2560*/  FFMA R28, R29, R28, R62 ;  /* 0x0000001c1d1c7223 */ /* 0x004fc8000000003e */
[----:B---3--:R-:W-:-:S04]  /*2570*/  FFMA R28, R63, R64, R28 ;  /* 0x000000403f1c7223 */ /* 0x008fc8000000001c */
[----:B----4-:R-:W-:-:S04]  /*2580*/  FFMA R28, R65, R66, R28 ;  /* 0x00000042411c7223 */ /* 0x010fc8000000001c */
[----:B-----5:R-:W-:-:S04]  /*2590*/  FFMA R28, R67, R68, R28 ;  /* 0x00000044431c7223 */ /* 0x020fc8000000001c */
[----:B------:R-:W-:-:S04]  /*25a0*/  FFMA R28, R69, R70, R28 ;  /* 0x00000046451c7223 */ /* 0x000fc8000000001c */
[----:B------:R-:W-:-:S04]  /*25b0*/  FFMA R28, R71, R72, R28 ;  /* 0x00000048471c7223 */ /* 0x000fc8000000001c */
[----:B------:R-:W-:-:S04]  /*25c0*/  FFMA R28, R73, R74, R28 ;  /* 0x0000004a491c7223 */ /* 0x000fc8000000001c */
[----:B------:R-:W-:Y:S01]  /*25d0*/  FFMA R62, R75, R76, R28 ;  /* 0x0000004c4b3e7223 */ /* 0x000fe2000000001c */
[----:B------:R-:W-:Y:S06]  /*25e0*/  BRA.U UP0, `(.L_x_401) ;  /* 0xfffffffd006c7547 */ /* 0x000fec000b83ffff */
[----:B------:R-:W-:Y:S01]  /*25f0*/  UMOV UR6, UR15 ;  /* 0x0000000f00067c82 */ /* 0x000fe20008000000 */
[----:B------:R-:W-:-:S05]  /*2600*/  UMOV UR7, UR14 ;  /* 0x0000000e00077c82 */ /* 0x000fca0008000000 */
.L_x_400:
        /* <DEDUP_REMOVED lines=33> */
.L_x_402:
        /* <DEDUP_REMOVED lines=37> */
.L_x_399:
[----:B------:R-:W-:Y:S05]  /*2a70*/  BSYNC.RECONVERGENT B1 ;  /* 0x0000000000017941 */ /* 0x000fea0003800200 */
.L_x_398:
[----:B------:R-:W-:-:S05]  /*2a80*/  LEA R23, R30, R45, 0x6 ;  /* 0x0000002d1e177211 */ /* 0x000fca00078e30ff */
[----:B------:R0:W-:Y:S02]  /*2a90*/  STS [R23], R62 ;  /* 0x0000003e17007388 */ /* 0x0001e40000000800 */
.L_x_397:
[----:B------:R-:W-:Y:S05]  /*2aa0*/  BSYNC.RECONVERGENT B0 ;  /* 0x0000000000007941 */ /* 0x000fea0003800200 */
.L_x_396:
[----:B------:R-:W-:-:S04]  /*2ab0*/  IADD3 R31, PT, PT, R31, 0x1, RZ ;  /* 0x000000011f1f7810 */ /* 0x000fc80007ffe0ff */
[----:B------:R-:W-:-:S13]  /*2ac0*/  ISETP.NE.AND P0, PT, R31, 0x4, PT ;  /* 0x000000041f00780c */ /* 0x000fda0003f05270 */
[----:B------:R-:W-:Y:S05]  /*2ad0*/  @!P0 BRA `(.L_x_394) ;  /* 0x0000000000548947 */ /* 0x000fea0003800000 */
[----:B------:R-:W-:Y:S05]  /*2ae0*/  BRA `(.L_x_403) ;  /* 0xfffffff400a07947 */ /* 0x000fea000383ffff */
.L_x_395:
[C---:B------:R-:W-:Y:S02]  /*2af0*/  ISETP.GT.U32.AND P0, PT, R32.reuse, 0x3ff, PT ;  /* 0x000003ff2000780c */ /* 0x040fe40003f04070 */
[C---:B------:R-:W-:Y:S02]  /*2b00*/  ISETP.GT.U32.AND P1, PT, R32.reuse, 0x2ff, PT ;  /* 0x000002ff2000780c */ /* 0x040fe40003f24070 */
[C---:B------:R-:W-:Y:S02]  /*2b10*/  ISETP.GT.U32.AND P2, PT, R32.reuse, 0x1ff, PT ;  /* 0x000001ff2000780c */ /* 0x040fe40003f44070 */
[----:B------:R-:W-:-:S07]  /*2b20*/  ISETP.GT.U32.AND P3, PT, R32, 0xff, PT ;  /* 0x000000ff2000780c */ /* 0x000fce0003f64070 */
[C---:B------:R-:W-:Y:S02]  /*2b30*/  @!P0 SHF.L.U32 R20, R32.reuse, 0x2, RZ ;  /* 0x0000000220148819 */ /* 0x040fe400000006ff */
[C---:B------:R-:W-:Y:S02]  /*2b40*/  @!P1 LEA R21, R32.reuse, 0x400, 0x2 ;  /* 0x0000040020159811 */ /* 0x040fe400078e10ff */
[C---:B------:R-:W-:Y:S02]  /*2b50*/  @!P2 LEA R23, R32.reuse, 0x800, 0x2 ;  /* 0x000008002017a811 */ /* 0x040fe400078e10ff */
[----:B------:R-:W-:Y:S02]  /*2b60*/  @!P3 LEA R25, R32, 0xc00, 0x2 ;  /* 0x00000c002019b811 */ /* 0x000fe400078e10ff */
[----:B------:R-:W-:Y:S02]  /*2b70*/  @!P0 LOP3.LUT R20, R20, 0x1ffc0, RZ, 0xc0, !PT ;  /* 0x0001ffc014148812 */ /* 0x000fe400078ec0ff */
[----:B------:R-:W-:-:S02]  /*2b80*/  @!P1 LOP3.LUT R22, R21, 0x3ffc0, RZ, 0xc0, !PT ;  /* 0x0003ffc015169812 */ /* 0x000fc400078ec0ff */
[----:B------:R-:W-:Y:S02]  /*2b90*/  @!P2 LOP3.LUT R24, R23, 0x3ffc0, RZ, 0xc0, !PT ;  /* 0x0003ffc01718a812 */ /* 0x000fe400078ec0ff */
[----:B------:R-:W-:Y:S02]  /*2ba0*/  @!P3 LOP3.LUT R26, R25, 0x3ffc0, RZ, 0xc0, !PT ;  /* 0x0003ffc0191ab812 */ /* 0x000fe400078ec0ff */
[C---:B------:R-:W-:Y:S02]  /*2bb0*/  @!P0 IADD3 R20, PT, PT, R45.reuse, R20, RZ ;  /* 0x000000142d148210 */ /* 0x040fe40007ffe0ff */
[C---:B------:R-:W-:Y:S02]  /*2bc0*/  @!P1 IADD3 R22, PT, PT, R45.reuse, R22, RZ ;  /* 0x000000162d169210 */ /* 0x040fe40007ffe0ff */
[C---:B------:R-:W-:Y:S01]  /*2bd0*/  @!P2 IADD3 R24, PT, PT, R45.reuse, R24, RZ ;  /* 0x000000182d18a210 */ /* 0x040fe20007ffe0ff */
[----:B------:R1:W-:Y:S01]  /*2be0*/  @!P0 STS [R20], RZ ;  /* 0x000000ff14008388 */ /* 0x0003e20000000800 */
[----:B------:R-:W-:-:S03]  /*2bf0*/  @!P3 IADD3 R26, PT, PT, R45, R26, RZ ;  /* 0x0000001a2d1ab210 */ /* 0x000fc60007ffe0ff */
[----:B------:R1:W-:Y:S04]  /*2c00*/  @!P1 STS [R22], RZ ;  /* 0x000000ff16009388 */ /* 0x0003e80000000800 */
[----:B------:R1:W-:Y:S04]  /*2c10*/  @!P2 STS [R24], RZ ;  /* 0x000000ff1800a388 */ /* 0x0003e80000000800 */
[----:B------:R1:W-:Y:S02]  /*2c20*/  @!P3 STS [R26], RZ ;  /* 0x000000ff1a00b388 */ /* 0x0003e40000000800 */
.L_x_394:
[C---:B------:R-:W-:Y:S01]  /*2c30*/  ISETP.GT.U32.AND P0, PT, R32.reuse, 0x3ff, PT ;  /* 0x000003ff2000780c */ /* 0x040fe20003f04070 */
[----:B------:R-:W-:Y:S01]  /*2c40*/  IMAD.MOV.U32 R21, RZ, RZ, RZ ;  /* 0x000000ffff157224 */ /* 0x000fe200078e00ff */
[----:B-1----:R-:W-:Y:S01]  /*2c50*/  LOP3.LUT R20, R32, 0x3f, RZ, 0xc0, !PT ;  /* 0x0000003f20147812 */ /* 0x002fe200078ec0ff */
[----:B------:R-:W-:Y:S04]  /*2c60*/  BSSY.RECONVERGENT B0, `(.L_x_404) ;  /* 0x000001a000007945 */ /* 0x000fe80003800200 */
[----:B------:R-:W-:-:S06]  /*2c70*/  IMAD.WIDE.U32 R20, R18, 0x40, R20 ;  /* 0x0000004012147825 */ /* 0x000fcc00078e0014 */
[----:B------:R-:W-:Y:S05]  /*2c80*/  @P0 BRA `(.L_x_405) ;  /* 0x00000000005c0947 */ /* 0x000fea0003800000 */
[----:B0-----:R-:W0:Y:S01]  /*2c90*/  LDC.64 R22, c[0x0][0x3f8] ;  /* 0x0000fe00ff167b82 */ /* 0x001e220000000a00 */
[----:B------:R-:W1:Y:S01]  /*2ca0*/  LDCU.64 UR6, c[0x0][0x3e8] ;  /* 0x00007d00ff0677ac */ /* 0x000e620008000a00 */
[----:B------:R-:W-:Y:S01]  /*2cb0*/  LEA.HI R27, P2, R32, UR5, RZ, 0x1a ;  /* 0x00000005201b7c11 */ /* 0x000fe2000f85d0ff */
[----:B------:R-:W-:Y:S01]  /*2cc0*/  BSSY.RECONVERGENT B1, `(.L_x_406) ;  /* 0x0000012000017945 */ /* 0x000fe20003800200 */
[----:B------:R-:W-:Y:S02]  /*2cd0*/  HFMA2 R25, -RZ, RZ, 0, 0 ;  /* 0x00000000ff197431 */ /* 0x000fe400000001ff */
[----:B------:R-:W-:Y:S02]  /*2ce0*/  IADD3.X R29, PT, PT, RZ, UR4, RZ, P2, !PT ;  /* 0x00000004ff1d7c10 */ /* 0x000fe400097fe4ff */
[----:B-1----:R-:W-:Y:S02]  /*2cf0*/  ISETP.GE.U32.AND P1, PT, R27, UR6, PT ;  /* 0x000000061b007c0c */ /* 0x002fe4000bf26070 */
[----:B0-----:R-:W-:-:S04]  /*2d00*/  ISETP.GE.U32.AND P0, PT, R20, R22, PT ;  /* 0x000000161400720c */ /* 0x001fc80003f06070 */
[----:B------:R-:W-:-:S04]  /*2d10*/  ISETP.GE.AND.EX P0, PT, R21, R23, PT, P0 ;  /* 0x000000171500720c */ /* 0x000fc80003f06300 */
[----:B------:R-:W-:-:S13]  /*2d20*/  ISETP.GE.OR.EX P0, PT, R29, UR7, P0, P1 ;  /* 0x000000071d007c0c */ /* 0x000fda0008706710 */
[----:B------:R-:W-:Y:S05]  /*2d30*/  @P0 BRA `(.L_x_407) ;  /* 0x0000000000280947 */ /* 0x000fea0003800000 */
[----:B------:R-:W0:Y:S01]  /*2d40*/  LDCU.64 UR6, c[0x0][0x388] ;  /* 0x00007100ff0677ac */ /* 0x000e220008000a00 */
[----:B------:R-:W-:Y:S01]  /*2d50*/  IADD3 R24, P0, PT, R20, UR8, RZ ;  /* 0x0000000814187c10 */ /* 0x000fe2000ff1e0ff */
[----:B------:R-:W-:-:S03]  /*2d60*/  IMAD R26, R29, R22, RZ ;  /* 0x000000161d1a7224 */ /* 0x000fc600078e02ff */
[----:B------:R-:W-:Y:S01]  /*2d70*/  IADD3.X R25, PT, PT, R21, R53, RZ, P0, !PT ;  /* 0x0000003515197210 */ /* 0x000fe200007fe4ff */
[C---:B------:R-:W-:Y:S02]  /*2d80*/  IMAD R23, R27.reuse, R23, R26 ;  /* 0x000000171b177224 */ /* 0x040fe400078e021a */
[----:B------:R-:W-:-:S05]  /*2d90*/  IMAD.WIDE.U32 R24, R27, R22, R24 ;  /* 0x000000161b187225 */ /* 0x000fca00078e0018 */
[----:B------:R-:W-:Y:S02]  /*2da0*/  IADD3 R23, PT, PT, R25, R23, RZ ;  /* 0x0000001719177210 */ /* 0x000fe40007ffe0ff */
[----:B0-----:R-:W-:-:S04]  /*2db0*/  LEA R22, P0, R24, UR6, 0x2 ;  /* 0x0000000618167c11 */ /* 0x001fc8000f8010ff */
[----:B------:R-:W-:-:S05]  /*2dc0*/  LEA.HI.X R23, R24, UR7, R23, 0x2, P0 ;  /* 0x0000000718177c11 */ /* 0x000fca00080f1417 */
[----:B------:R0:W5:Y:S04]  /*2dd0*/  LDG.E R25, desc[UR22][R22.64] ;  /* 0x0000001616197981 */ /* 0x000168000c1e1900 */
.L_x_407:
[----:B------:R-:W-:Y:S05]  /*2de0*/  BSYNC.RECONVERGENT B1 ;  /* 0x0000000000017941 */ /* 0x000fea0003800200 */
.L_x_406:
[----:B-----5:R1:W-:Y:S02]  /*2df0*/  STS [R44], R25 ;  /* 0x000000192c007388 */ /* 0x0203e40000000800 */
.L_x_405:
[----:B------:R-:W-:Y:S05]  /*2e00*/  BSYNC.RECONVERGENT B0 ;  /* 0x0000000000007941 */ /* 0x000fea0003800200 */
.L_x_404:
[----:B------:R-:W-:Y:S01]  /*2e10*/  ISETP.GT.U32.AND P0, PT, R32, 0x2ff, PT ;  /* 0x000002ff2000780c */ /* 0x000fe20003f04070 */
[----:B------:R-:W-:-:S12]  /*2e20*/  BSSY.RECONVERGENT B0, `(.L_x_408) ;  /* 0x000001a000007945 */ /* 0x000fd80003800200 */
[----:B------:R-:W-:Y:S05]  /*2e30*/  @P0 BRA `(.L_x_409) ;  /* 0x0000000000600947 */ /* 0x000fea0003800000 */
[----:B0-----:R-:W0:Y:S01]  /*2e40*/  LDC.64 R22, c[0x0][0x3f8] ;  /* 0x0000fe00ff167b82 */ /* 0x001e220000000a00 */
[----:B------:R-:W2:Y:S01]  /*2e50*/  LDCU.64 UR6, c[0x0][0x3e8] ;  /* 0x00007d00ff0677ac */ /* 0x000ea20008000a00 */
[----:B------:R-:W-:Y:S01]  /*2e60*/  IADD3 R24, PT, PT, R32, 0x100, RZ ;  /* 0x0000010020187810 */ /* 0x000fe20007ffe0ff */
[----:B------:R-:W-:Y:S03]  /*2e70*/  BSSY.RECONVERGENT B1, `(.L_x_410) ;  /* 0x0000013000017945 */ /* 0x000fe60003800200 */
[----:B------:R-:W-:Y:S02]  /*2e80*/  LEA.HI R27, P2, R24, UR5, RZ, 0x1a ;  /* 0x00000005181b7c11 */ /* 0x000fe4000f85d0ff */
[----:B------:R-:W-:Y:S02]  /*2e90*/  MOV R24, RZ ;  /* 0x000000ff00187202 */ /* 0x000fe40000000f00 */
[----:B-1----:R-:W-:-:S02]  /*2ea0*/  IADD3.X R25, PT, PT, RZ, UR4, RZ, P2, !PT ;  /* 0x00000004ff197c10 */ /* 0x002fc400097fe4ff */
[----:B--2---:R-:W-:Y:S02]  /*2eb0*/  ISETP.GE.U32.AND P0, PT, R27, UR6, PT ;  /* 0x000000061b007c0c */ /* 0x004fe4000bf06070 */
        /* <DEDUP_REMOVED lines=14> */
.L_x_411:
[----:B------:R-:W-:Y:S05]  /*2fa0*/  BSYNC.RECONVERGENT B1 ;  /* 0x0000000000017941 */ /* 0x000fea0003800200 */
.L_x_410:
[----:B-----5:R2:W-:Y:S02]  /*2fb0*/  STS [R43], R24 ;  /* 0x000000182b007388 */ /* 0x0205e40000000800 */
.L_x_409:
[----:B------:R-:W-:Y:S05]  /*2fc0*/  BSYNC.RECONVERGENT B0 ;  /* 0x0000000000007941 */ /* 0x000fea0003800200 */
.L_x_408:
[----:B------:R-:W-:Y:S01]  /*2fd0*/  IADD3 R49, PT, PT, R33, 0x1, RZ ;  /* 0x0000000121317810 */ /* 0x000fe20007ffe0ff */
[----:B------:R-:W3:Y:S01]  /*2fe0*/  S2UR UR6, SR_CgaCtaId ;  /* 0x00000000000679c3 */ /* 0x000ee20000008800 */
[----:B0-----:R-:W-:Y:S01]  /*2ff0*/  MOV R20, UR4 ;  /* 0x0000000400147c02 */ /* 0x001fe20008000f00 */
[----:B------:R-:W-:Y:S01]  /*3000*/  BSSY.RECONVERGENT B0, `(.L_x_412) ;  /* 0x0000031000007945 */ /* 0x000fe20003800200 */
[----:B------:R-:W-:Y:S02]  /*3010*/  ISETP.LT.U32.AND P0, PT, R49, UR5, PT ;  /* 0x0000000531007c0c */ /* 0x000fe4000bf01070 */
[----:B------:R-:W-:Y:S02]  /*3020*/  ISETP.LT.U32.AND P6, PT, R33, UR5, PT ;  /* 0x0000000521007c0c */ /* 0x000fe4000bfc1070 */
[----:B------:R-:W-:Y:S02]  /*3030*/  ISETP.GT.U32.AND.EX P1, PT, R20, RZ, PT, P0 ;  /* 0x000000ff1400720c */ /* 0x000fe40003f24100 */
[----:B------:R-:W-:-:S02]  /*3040*/  ISETP.GT.U32.AND P0, PT, R32, 0xf, PT ;  /* 0x0000000f2000780c */ /* 0x000fc40003f04070 */
[C---:B------:R-:W-:Y:S02]  /*3050*/  ISETP.LE.U32.AND P5, PT, R33.reuse, UR5, PT ;  /* 0x0000000521007c0c */ /* 0x040fe4000bfa3070 */
[----:B------:R-:W-:Y:S02]  /*3060*/  MOV R21, UR4 ;  /* 0x0000000400157c02 */ /* 0x000fe40008000f00 */
[C---:B------:R-:W-:Y:S02]  /*3070*/  IADD3 R48, PT, PT, R33.reuse, 0x2, RZ ;  /* 0x0000000221307810 */ /* 0x040fe40007ffe0ff */
[----:B------:R-:W-:Y:S02]  /*3080*/  IADD3 R47, PT, PT, R33, 0x3, RZ ;  /* 0x00000003212f7810 */ /* 0x000fe40007ffe0ff */
[----:B------:R-:W-:Y:S02]  /*3090*/  ISETP.GT.U32.AND.EX P6, PT, R20, RZ, PT, P6 ;  /* 0x000000ff1400720c */ /* 0x000fe40003fc4160 */
[----:B------:R-:W-:-:S02]  /*30a0*/  ISETP.GE.U32.AND.EX P5, PT, R21, RZ, PT, P5 ;  /* 0x000000ff1500720c */ /* 0x000fc40003fa6150 */
[----:B------:R-:W-:Y:S02]  /*30b0*/  ISETP.LT.U32.AND P4, PT, R48, UR5, PT ;  /* 0x0000000530007c0c */ /* 0x000fe4000bf81070 */
[----:B------:R-:W-:Y:S02]  /*30c0*/  P2R R66, PR, RZ, 0x2 ;  /* 0x00000002ff427803 */ /* 0x000fe40000000000 */
[----:B------:R-:W-:Y:S02]  /*30d0*/  ISETP.LT.U32.AND P3, PT, R47, UR5, PT ;  /* 0x000000052f007c0c */ /* 0x000fe4000bf61070 */
[----:B------:R-:W-:Y:S02]  /*30e0*/  MOV R28, UR4 ;  /* 0x00000004001c7c02 */ /* 0x000fe40008000f00 */
[----:B------:R-:W-:Y:S02]  /*30f0*/  MOV R29, UR4 ;  /* 0x00000004001d7c02 */ /* 0x000fe40008000f00 */
[----:B------:R-:W-:-:S02]  /*3100*/  MOV R30, UR4 ;  /* 0x00000004001e7c02 */ /* 0x000fc40008000f00 */
[----:B------:R-:W-:Y:S01]  /*3110*/  MOV R31, UR4 ;  /* 0x00000004001f7c02 */ /* 0x000fe20008000f00 */
[----:B---3--:R-:W-:Y:S06]  /*3120*/  @P0 BRA `(.L_x_413) ;  /* 0x0000000000780947 */ /* 0x008fec0003800000 */
[----:B------:R-:W0:Y:S01]  /*3130*/  LDCU.64 UR18, c[0x0][0x3e8] ;  /* 0x00007d00ff1277ac */ /* 0x000e220008000a00 */
[----:B--2---:R-:W-:Y:S01]  /*3140*/  IADD3 R24, P1, PT, R32, UR5, RZ ;  /* 0x0000000520187c10 */ /* 0x004fe2000ff3e0ff */
[----:B------:R-:W2:Y:S03]  /*3150*/  LDC.64 R20, c[0x0][0x398] ;  /* 0x0000e600ff147b82 */ /* 0x000ea60000000a00 */
[----:B-1----:R-:W-:-:S05]  /*3160*/  IADD3.X R25, PT, PT, RZ, UR4, RZ, P1, !PT ;  /* 0x00000004ff197c10 */ /* 0x002fca0008ffe4ff */
[----:B------:R-:W1:Y:S01]  /*3170*/  LDC.64 R22, c[0x0][0x390] ;  /* 0x0000e400ff167b82 */ /* 0x000e620000000a00 */
[----:B0-----:R-:W-:-:S04]  /*3180*/  ISETP.GE.U32.AND P0, PT, R24, UR18, PT ;  /* 0x0000001218007c0c */ /* 0x001fc8000bf06070 */
[----:B------:R-:W-:-:S13]  /*3190*/  ISETP.GE.AND.EX P0, PT, R25, UR19, PT, P0 ;  /* 0x0000001319007c0c */ /* 0x000fda000bf06300 */
[----:B------:R-:W-:Y:S02]  /*31a0*/  @!P0 IMAD R27, R35, UR18, RZ ;  /* 0x00000012231b8c24 */ /* 0x000fe4000f8e02ff */
[----:B------:R-:W-:-:S04]  /*31b0*/  @!P0 IMAD.WIDE.U32 R24, R58, UR18, R24 ;  /* 0x000000123a188c25 */ /* 0x000fc8000f8e0018 */
[----:B------:R-:W-:-:S04]  /*31c0*/  @!P0 IMAD R27, R58, UR19, R27 ;  /* 0x000000133a1b8c24 */ /* 0x000fc8000f8e021b */
[----:B------:R-:W-:Y:S01]  /*31d0*/  @!P0 IMAD.IADD R27, R27, 0x1, R25 ;  /* 0x000000011b1b8824 */ /* 0x000fe200078e0219 */
[----:B------:R-:W-:-:S04]  /*31e0*/  @!P0 SHF.L.U32 R25, R24, 0x2, RZ ;  /* 0x0000000218198819 */ /* 0x000fc800000006ff */
[----:B------:R-:W-:Y:S02]  /*31f0*/  @!P0 SHF.L.U64.HI R24, R24, 0x2, R27 ;  /* 0x0000000218188819 */ /* 0x000fe4000001021b */
[----:B--2---:R-:W-:-:S04]  /*3200*/  @!P0 IADD3 R20, P1, PT, R25, R20, RZ ;  /* 0x0000001419148210 */ /* 0x004fc80007f3e0ff */
[----:B------:R-:W-:Y:S02]  /*3210*/  @!P0 IADD3.X R21, PT, PT, R24, R21, RZ, P1, !PT ;  /* 0x0000001518158210 */ /* 0x000fe40000ffe4ff */
[----:B-1----:R-:W-:-:S04]  /*3220*/  @!P0 IADD3 R22, P1, PT, R25, R22, RZ ;  /* 0x0000001619168210 */ /* 0x002fc80007f3e0ff */
[----:B------:R-:W-:Y:S02]  /*3230*/  @!P0 IADD3.X R23, PT, PT, R24, R23, RZ, P1, !PT ;  /* 0x0000001718178210 */ /* 0x000fe40000ffe4ff */
[----:B------:R-:W-:-:S06]  /*3240*/  CS2R R24, SRZ ;  /* 0x0000000000187805 */ /* 0x000fcc000001ff00 */
[----:B------:R-:W2:Y:S04]  /*3250*/  @!P0 LDG.E R24, desc[UR22][R20.64] ;  /* 0x0000001614188981 */ /* 0x000ea8000c1e1900 */
[----:B------:R-:W3:Y:S01]  /*3260*/  @!P0 LDG.E R25, desc[UR22][R22.64] ;  /* 0x0000001616198981 */ /* 0x000ee2000c1e1900 */
[----:B------:R-:W0:Y:S01]  /*3270*/  S2UR UR19, SR_CgaCtaId ;  /* 0x00000000001379c3 */ /* 0x000e220000008800 */
[----:B------:R-:W-:Y:S02]  /*3280*/  UMOV UR18, 0x400 ;  /* 0x0000040000127882 */ /* 0x000fe40000000000 */
[----:B------:R-:W-:Y:S02]  /*3290*/  UIADD3 UR7, UPT, UPT, UR18, 0x4100, URZ ;  /* 0x0000410012077890 */ /* 0x000fe4000fffe0ff */
[----:B------:R-:W-:-:S02]  /*32a0*/  UIADD3 UR18, UPT, UPT, UR18, 0x4140, URZ ;  /* 0x0000414012127890 */ /* 0x000fc4000fffe0ff */
[----:B0-----:R-:W-:Y:S02]  /*32b0*/  ULEA UR7, UR19, UR7, 0x18 ;  /* 0x0000000713077291 */ /* 0x001fe4000f8ec0ff */
[----:B------:R-:W-:-:S04]  /*32c0*/  ULEA UR18, UR19, UR18, 0x18 ;  /* 0x0000001213127291 */ /* 0x000fc8000f8ec0ff */
[C---:B------:R-:W-:Y:S02]  /*32d0*/  LEA R27, R32.reuse, UR7, 0x2 ;  /* 0x00000007201b7c11 */ /* 0x040fe4000f8e10ff */
[----:B------:R-:W-:-:S03]  /*32e0*/  LEA R26, R32, UR18, 0x2 ;  /* 0x00000012201a7c11 */ /* 0x000fc6000f8e10ff */
[----:B--2---:R0:W-:Y:S04]  /*32f0*/  STS [R27], R24 ;  /* 0x000000181b007388 */ /* 0x0041e80000000800 */
[----:B---3--:R0:W-:Y:S02]  /*3300*/  STS [R26], R25 ;  /* 0x000000191a007388 */ /* 0x0081e40000000800 */
.L_x_413:
[----:B------:R-:W-:Y:S05]  /*3310*/  BSYNC.RECONVERGENT B0 ;  /* 0x0000000000007941 */ /* 0x000fea0003800200 */
.L_x_412:
[----:B------:R-:W-:Y:S01]  /*3320*/  BAR.SYNC.DEFER_BLOCKING 0x0 ;  /* 0x0000000000007b1d */ /* 0x000fe20000010000 */
[----:B------:R-:W-:Y:S02]  /*3330*/  MOV R20, UR4 ;  /* 0x0000000400147c02 */ /* 0x000fe40008000f00 */
[----:B------:R-:W-:Y:S02]  /*3340*/  ISETP.LE.U32.AND P0, PT, R47, UR5, PT ;  /* 0x000000052f007c0c */ /* 0x000fe4000bf03070 */
[----:B------:R-:W-:Y:S01]  /*3350*/  ISETP.LE.U32.AND P2, PT, R49, UR5, PT ;  /* 0x0000000531007c0c */ /* 0x000fe2000bf43070 */
[----:B------:R-:W-:Y:S01]  /*3360*/  UMOV UR7, 0x400 ;  /* 0x0000040000077882 */ /* 0x000fe20000000000 */
[----:B------:R-:W-:Y:S01]  /*3370*/  ISETP.GE.U32.AND.EX P0, PT, R20, RZ, PT, P0 ;  /* 0x000000ff1400720c */ /* 0x000fe20003f06100 */
[----:B------:R-:W-:Y:S01]  /*3380*/  ULEA UR34, UR6, UR7, 0x18 ;  /* 0x0000000706227291 */ /* 0x000fe2000f8ec0ff */
[----:B------:R-:W-:Y:S01]  /*3390*/  ISETP.LE.U32.AND P1, PT, R48, UR5, PT ;  /* 0x0000000530007c0c */ /* 0x000fe2000bf23070 */
[----:B------:R-:W-:Y:S01]  /*33a0*/  BSSY.RECONVERGENT B0, `(.L_x_414) ;  /* 0x000001d000007945 */ /* 0x000fe20003800200 */
[----:B------:R-:W-:-:S02]  /*33b0*/  ISETP.GT.U32.AND.EX P4, PT, R28, RZ, PT, P4 ;  /* 0x000000ff1c00720c */ /* 0x000fc40003f84140 */
[----:B------:R-:W-:Y:S02]  /*33c0*/  ISETP.GT.U32.AND.EX P3, PT, R29, RZ, PT, P3 ;  /* 0x000000ff1d00720c */ /* 0x000fe40003f64130 */
[----:B------:R-:W-:Y:S02]  /*33d0*/  ISETP.GE.U32.AND.EX P2, PT, R30, RZ, PT, P2 ;  /* 0x000000ff1e00720c */ /* 0x000fe40003f46120 */
[----:B------:R-:W-:Y:S01]  /*33e0*/  ISETP.GE.U32.AND.EX P1, PT, R31, RZ, PT, P1 ;  /* 0x000000ff1f00720c */ /* 0x000fe20003f26110 */
[----:B------:R-:W3:Y:S04]  /*33f0*/  LDS.128 R20, [UR34+0x4100] ;  /* 0x00410022ff147984 */ /* 0x000ee80008000c00 */
[----:B012---:R-:W0:Y:S01]  /*3400*/  LDS.128 R24, [UR34+0x4140] ;  /* 0x00414022ff187984 */ /* 0x007e220008000c00 */
[----:B------:R-:W-:Y:S07]  /*3410*/  @P6 BRA `(.L_x_415) ;  /* 0x0000000000546947 */ /* 0x000fee0003800000 */
[----:B------:R-:W3:Y:S01]  /*3420*/  LDS R29, [R0] ;  /* 0x00000000001d7984 */ /* 0x000ee20000000800 */
[----:B------:R-:W-:Y:S01]  /*3430*/  HFMA2 R31, -RZ, RZ, 0.96630859375, -0.0022525787353515625 ;  /* 0x3bbb989dff1f7431 */ /* 0x000fe200000001ff */
[----:B------:R-:W-:Y:S02]  /*3440*/  MOV R63, 0x437c0000 ;  /* 0x437c0000003f7802 */ /* 0x000fe40000000f00 */
[----:B------:R-:W1:Y:S01]  /*3450*/  LDS R64, [R42] ;  /* 0x000000002a407984 */ /* 0x000e620000000800 */
[----:B---3--:R-:W-:-:S05]  /*3460*/  FADD R29, -R20, R29 ;  /* 0x0000001d141d7221 */ /* 0x008fca0000000100 */
[----:B------:R-:W-:-:S05]  /*3470*/  FMNMX R62, RZ, R29, PT ;  /* 0x0000001dff3e7209 */ /* 0x000fca0003800000 */
[----:B------:R-:W-:-:S04]  /*3480*/  FFMA.SAT R28, R62, R31, 0.5 ;  /* 0x3f0000003e1c7423 */ /* 0x000fc8000000201f */
[----:B------:R-:W-:Y:S02]  /*3490*/  FFMA.RM R63, R28, R63, 12582913 ;  /* 0x4b4000011c3f7423 */ /* 0x000fe4000000403f */
[----:B------:R-:W2:Y:S02]  /*34a0*/  LDS.128 R28, [R41] ;  /* 0x00000000291c7984 */ /* 0x000ea40000000c00 */
[C---:B------:R-:W-:Y:S01]  /*34b0*/  FADD R65, R63.reuse, -12583039 ;  /* 0xcb40007f3f417421 */ /* 0x040fe20000000000 */
[----:B------:R-:W-:-:S03]  /*34c0*/  SHF.L.U32 R63, R63, 0x17, RZ ;  /* 0x000000173f3f7819 */ /* 0x000fc600000006ff */
[----:B------:R-:W-:-:S04]  /*34d0*/  FFMA R65, R62, 1.4426950216293334961, -R65 ;  /* 0x3fb8aa3b3e417823 */ /* 0x000fc80000000841 */
[----:B------:R-:W-:-:S04]  /*34e0*/  FFMA R65, R62, 1.925963033500011079e-08, R65 ;  /* 0x32a570603e417823 */ /* 0x000fc80000000041 */
[----:B------:R-:W3:Y:S02]  /*34f0*/  MUFU.EX2 R62, R65 ;  /* 0x00000041003e7308 */ /* 0x000ee40000000800 */
[----:B---3--:R-:W-:-:S04]  /*3500*/  FMUL R63, R63, R62 ;  /* 0x0000003e3f3f7220 */ /* 0x008fc80000400000 */
[----:B0-----:R-:W-:-:S04]  /*3510*/  FMUL R63, R24, R63 ;  /* 0x0000003f183f7220 */ /* 0x001fc80000400000 */
[----:B-1----:R-:W-:-:S04]  /*3520*/  FMUL R64, R63, R64 ;  /* 0x000000403f407220 */ /* 0x002fc80000400000 */
[C---:B--2---:R-:W-:Y:S01]  /*3530*/  FFMA R3, R64.reuse, R28, R3 ;  /* 0x0000001c40037223 */ /* 0x044fe20000000003 */
[C---:B------:R-:W-:Y:S01]  /*3540*/  FFMA R2, R64.reuse, R29, R2 ;  /* 0x0000001d40027223 */ /* 0x040fe20000000002 */
[C---:B------:R-:W-:Y:S01]  /*3550*/  FFMA R5, R64.reuse, R30, R5 ;  /* 0x0000001e40057223 */ /* 0x040fe20000000005 */
[----:B------:R-:W-:-:S07]  /*3560*/  FFMA R4, R64, R31, R4 ;  /* 0x0000001f40047223 */ /* 0x000fce0000000004 */
.L_x_415:
[----:B------:R-:W-:Y:S05]  /*3570*/  BSYNC.RECONVERGENT B0 ;  /* 0x0000000000007941 */ /* 0x000fea0003800200 */
.L_x_414:
[----:B------:R-:W-:Y:S01]  /*3580*/  ISETP.NE.AND P6, PT, R66, RZ, PT ;  /* 0x000000ff4200720c */ /* 0x000fe20003fc5270 */
[----:B------:R-:W-:-:S12]  /*3590*/  BSSY.RECONVERGENT B0, `(.L_x_416) ;  /* 0x0000017000007945 */ /* 0x000fd80003800200 */
[----:B------:R-:W-:Y:S05]  /*35a0*/  @P6 BRA `(.L_x_417) ;  /* 0x0000000000546947 */ /* 0x000fea0003800000 */
[----:B------:R-:W3:Y:S01]  /*35b0*/  LDS R29, [R0+0x4] ;  /* 0x00000400001d7984 */ /* 0x000ee20000000800 */
[----:B------:R-:W-:-:S03]  /*35c0*/  MOV R63, 0x437c0000 ;  /* 0x437c0000003f7802 */ /* 0x000fc60000000f00 */
[----:B------:R-:W1:Y:S01]  /*35d0*/  LDS R64, [R42+0x40] ;  /* 0x000040002a407984 */ /* 0x000e620000000800 */
[----:B---3--:R-:W-:Y:S01]  /*35e0*/  FADD R28, -R20, R29 ;  /* 0x0000001d141c7221 */ /* 0x008fe20000000100 */
[----:B------:R-:W-:-:S04]  /*35f0*/  HFMA2 R29, -RZ, RZ, 0.96630859375, -0.0022525787353515625 ;  /* 0x3bbb989dff1d7431 */ /* 0x000fc800000001ff */
        /* <DEDUP_REMOVED lines=12> */
[----:B--2---:R-:W-:Y:S01]  /*36c0*/  FFMA R7, R28, R63, R7 ;  /* 0x0000003f1c077223 */ /* 0x004fe20000000007 */
[C---:B------:R-:W-:Y:S01]  /*36d0*/  FFMA R6, R63.reuse, R29, R6 ;  /* 0x0000001d3f067223 */ /* 0x040fe20000000006 */
[C---:B------:R-:W-:Y:S01]  /*36e0*/  FFMA R9, R63.reuse, R30, R9 ;  /* 0x0000001e3f097223 */ /* 0x040fe20000000009 */
[----:B------:R-:W-:-:S07]  /*36f0*/  FFMA R8, R63, R31, R8 ;  /* 0x0000001f3f087223 */ /* 0x000fce0000000008 */
.L_x_417:
[----:B------:R-:W-:Y:S05]  /*3700*/  BSYNC.RECONVERGENT B0 ;  /* 0x0000000000007941 */ /* 0x000fea0003800200 */
.L_x_416:
[----:B------:R-:W-:Y:S04]  /*3710*/  BSSY.RECONVERGENT B0, `(.L_x_418) ;  /* 0x0000017000007945 */ /* 0x000fe80003800200 */
        /* <DEDUP_REMOVED lines=22> */
.L_x_419:
[----:B------:R-:W-:Y:S05]  /*3880*/  BSYNC.RECONVERGENT B0 ;  /* 0x0000000000007941 */ /* 0x000fea0003800200 */
.L_x_418:
        /* <DEDUP_REMOVED lines=14> */
[----:B------:R-:W-:-:S06]  /*3970*/  FFMA R63, R20, 1.925963033500011079e-08, R63 ;  /* 0x32a57060143f7823 */ /* 0x000fcc000000003f */
        /* <DEDUP_REMOVED lines=8> */
.L_x_421:
[----:B------:R-:W-:Y:S05]  /*3a00*/  BSYNC.RECONVERGENT B0 ;  /* 0x0000000000007941 */ /* 0x000fea0003800200 */
.L_x_420:
[----:B------:R-:W-:Y:S04]  /*3a10*/  BSSY.RECONVERGENT B0, `(.L_x_422) ;  /* 0x0000017000007945 */ /* 0x000fe80003800200 */
[----:B------:R-:W-:Y:S05]  /*3a20*/  @P5 BRA `(.L_x_423) ;  /* 0x0000000000545947 */ /* 0x000fea0003800000 */
[----:B---3--:R-:W1:Y:S01]  /*3a30*/  LDS R20, [R0] ;  /* 0x0000000000147984 */ /* 0x008e620000000800 */
[----:B------:R-:W-:Y:S01]  /*3a40*/  HFMA2 R29, -RZ, RZ, 0.96630859375, -0.0022525787353515625 ;  /* 0x3bbb989dff1d7431 */ /* 0x000fe200000001ff */
[----:B------:R-:W-:Y:S02]  /*3a50*/  MOV R31, 0x437c0000 ;  /* 0x437c0000001f7802 */ /* 0x000fe40000000f00 */
[----:B------:R-:W2:Y:S01]  /*3a60*/  LDS R65, [R42+0x4] ;  /* 0x000004002a417984 */ /* 0x000ea20000000800 */
[----:B-1----:R-:W-:-:S05]  /*3a70*/  FADD R20, R20, -R21 ;  /* 0x8000001514147221 */ /* 0x002fca0000000000 */
[----:B------:R-:W-:-:S05]  /*3a80*/  FMNMX R20, RZ, R20, PT ;  /* 0x00000014ff147209 */ /* 0x000fca0003800000 */
[----:B0-----:R-:W-:-:S04]  /*3a90*/  FFMA.SAT R24, R20, R29, 0.5 ;  /* 0x3f00000014187423 */ /* 0x001fc8000000201d */
[----:B------:R-:W-:Y:S02]  /*3aa0*/  FFMA.RM R24, R24, R31, 12582913 ;  /* 0x4b40000118187423 */ /* 0x000fe4000000401f */
[----:B------:R-:W0:Y:S02]  /*3ab0*/  LDS.128 R28, [R41+0x100] ;  /* 0x00010000291c7984 */ /* 0x000e240000000c00 */
[C---:B------:R-:W-:Y:S01]  /*3ac0*/  FADD R63, R24.reuse, -12583039 ;  /* 0xcb40007f183f7421 */ /* 0x040fe20000000000 */
[----:B------:R-:W-:-:S03]  /*3ad0*/  SHF.L.U32 R24, R24, 0x17, RZ ;  /* 0x0000001718187819 */ /* 0x000fc600000006ff */
[----:B------:R-:W-:-:S04]  /*3ae0*/  FFMA R63, R20, 1.4426950216293334961, -R63 ;  /* 0x3fb8aa3b143f7823 */ /* 0x000fc8000000083f */
[----:B------:R-:W-:-:S06]  /*3af0*/  FFMA R63, R20, 1.925963033500011079e-08, R63 ;  /* 0x32a57060143f7823 */ /* 0x000fcc000000003f */
[----:B------:R-:W1:Y:S02]  /*3b00*/  MUFU.EX2 R63, R63 ;  /* 0x0000003f003f7308 */ /* 0x000e640000000800 */
[----:B-1----:R-:W-:-:S04]  /*3b10*/  FMUL R24, R24, R63 ;  /* 0x0000003f18187220 */ /* 0x002fc80000400000 */
[----:B------:R-:W-:-:S04]  /*3b20*/  FMUL R24, R24, R25 ;  /* 0x0000001918187220 */ /* 0x000fc80000400000 */
[----:B--2---:R-:W-:-:S04]  /*3b30*/  FMUL R24, R24, R65 ;  /* 0x0000004118187220 */ /* 0x004fc80000400000 */
[C---:B0-----:R-:W-:Y:S01]  /*3b40*/  FFMA R3, R24.reuse, R28, R3 ;  /* 0x0000001c18037223 */ /* 0x041fe20000000003 */
[C---:B------:R-:W-:Y:S01]  /*3b50*/  FFMA R2, R24.reuse, R29, R2 ;  /* 0x0000001d18027223 */ /* 0x040fe20000000002 */
[C---:B------:R-:W-:Y:S01]  /*3b60*/  FFMA R5, R24.reuse, R30, R5 ;  /* 0x0000001e18057223 */ /* 0x040fe20000000005 */
[----:B------:R-:W-:-:S07]  /*3b70*/  FFMA R4, R24, R31, R4 ;  /* 0x0000001f18047223 */ /* 0x000fce0000000004 */
.L_x_423:
[----:B------:R-:W-:Y:S05]  /*3b80*/  BSYNC.RECONVERGENT B0 ;  /* 0x0000000000007941 */ /* 0x000fea0003800200 */
.L_x_422:
[----:B------:R-:W-:Y:S04]  /*3b90*/  BSSY.RECONVERGENT B0, `(.L_x_424) ;  /* 0x0000017000007945 */ /* 0x000fe80003800200 */
[----:B------:R-:W-:Y:S05]  /*3ba0*/  @P2 BRA `(.L_x_425) ;  /* 0x0000000000542947 */ /* 0x000fea0003800000 */
[----:B---3--:R-:W1:Y:S01]  /*3bb0*/  LDS R20, [R0+0x4] ;  /* 0x0000040000147984 */ /* 0x008e620000000800 */
[----:B------:R-:W-:Y:S02]  /*3bc0*/  HFMA2 R31, -RZ, RZ, 3.7421875, 0 ;  /* 0x437c0000ff1f7431 */ /* 0x000fe400000001ff */
[----:B------:R-:W-:Y:S01]  /*3bd0*/  IMAD.MOV.U32 R29, RZ, RZ, 0x3bbb989d ;  /* 0x3bbb989dff1d7424 */ /* 0x000fe200078e00ff */
        /* <DEDUP_REMOVED lines=14> */
[----:B0-----:R-:W-:Y:S01]  /*3cc0*/  FFMA R7, R28, R65, R7 ;  /* 0x000000411c077223 */ /* 0x001fe20000000007 */
[C---:B------:R-:W-:Y:S01]  /*3cd0*/  FFMA R6, R65.reuse, R29, R6 ;  /* 0x0000001d41067223 */ /* 0x040fe20000000006 */
[C---:B------:R-:W-:Y:S01]  /*3ce0*/  FFMA R9, R65.reuse, R30, R9 ;  /* 0x0000001e41097223 */ /* 0x040fe20000000009 */
[----:B------:R-:W-:-:S07]  /*3cf0*/  FFMA R8, R65, R31, R8 ;  /* 0x0000001f41087223 */ /* 0x000fce0000000008 */
.L_x_425:
[----:B------:R-:W-:Y:S05]  /*3d00*/  BSYNC.RECONVERGENT B0 ;  /* 0x0000000000007941 */ /* 0x000fea0003800200 */
.L_x_424:
[----:B------:R-:W-:Y:S04]  /*3d10*/  BSSY.RECONVERGENT B0, `(.L_x_426) ;  /* 0x0000017000007945 */ /* 0x000fe80003800200 */
[----:B------:R-:W-:Y:S05]  /*3d20*/  @P1 BRA `(.L_x_427) ;  /* 0x0000000000541947 */ /* 0x000fea0003800000 */
[----:B---3--:R-:W1:Y:S01]  /*3d30*/  LDS R20, [R0+0x8] ;  /* 0x0000080000147984 */ /* 0x008e620000000800 */
[----:B------:R-:W-:Y:S01]  /*3d40*/  HFMA2 R31, -RZ, RZ, 3.7421875, 0 ;  /* 0x437c0000ff1f7431 */ /* 0x000fe200000001ff */
        /* <DEDUP_REMOVED lines=19> */
.L_x_427:
[----:B------:R-:W-:Y:S05]  /*3e80*/  BSYNC.RECONVERGENT B0 ;  /* 0x0000000000007941 */ /* 0x000fea0003800200 */
.L_x_426:
[----:B------:R-:W-:Y:S04]  /*3e90*/  BSSY.RECONVERGENT B0, `(.L_x_428) ;  /* 0x0000017000007945 */ /* 0x000fe80003800200 */
[----:B------:R-:W-:Y:S05]  /*3ea0*/  @P0 BRA `(.L_x_429) ;  /* 0x0000000000540947 */ /* 0x000fea0003800000 */
[----:B---3--:R-:W1:Y:S01]  /*3eb0*/  LDS R20, [R0+0xc] ;  /* 0x00000c0000147984 */ /* 0x008e620000000800 */
[----:B------:R-:W-:-:S03]  /*3ec0*/  HFMA2 R29, -RZ, RZ, 3.7421875, 0 ;  /* 0x437c0000ff1d7431 */ /* 0x000fc600000001ff */
[----:B------:R-:W2:Y:S01]  /*3ed0*/  LDS R63, [R42+0xc4] ;  /* 0x0000c4002a3f7984 */ /* 0x000ea20000000800 */
[----:B-1----:R-:W-:Y:S01]  /*3ee0*/  FADD R21, R20, -R21 ;  /* 0x8000001514157221 */ /* 0x002fe20000000000 */
[----:B------:R-:W-:-:S04]  /*3ef0*/  MOV R20, 0x3bbb989d ;  /* 0x3bbb989d00147802 */ /* 0x000fc80000000f00 */
[----:B------:R-:W-:-:S05]  /*3f00*/  FMNMX R21, RZ, R21, PT ;  /* 0x00000015ff157209 */ /* 0x000fca0003800000 */
[----:B------:R-:W-:-:S04]  /*3f10*/  FFMA.SAT R20, R21, R20, 0.5 ;  /* 0x3f00000015147423 */ /* 0x000fc80000002014 */
[----:B------:R-:W-:Y:S02]  /*3f20*/  FFMA.RM R20, R20, R29, 12582913 ;  /* 0x4b40000114147423 */ /* 0x000fe4000000401d */
[----:B------:R-:W1:Y:S02]  /*3f30*/  LDS.128 R28, [R41+0x100] ;  /* 0x00010000291c7984 */ /* 0x000e640000000c00 */
[C---:B0-----:R-:W-:Y:S01]  /*3f40*/  FADD R24, R20.reuse, -12583039 ;  /* 0xcb40007f14187421 */ /* 0x041fe20000000000 */
[----:B------:R-:W-:-:S03]  /*3f50*/  SHF.L.U32 R20, R20, 0x17, RZ ;  /* 0x0000001714147819 */ /* 0x000fc600000006ff */
[----:B------:R-:W-:-:S04]  /*3f60*/  FFMA R24, R21, 1.4426950216293334961, -R24 ;  /* 0x3fb8aa3b15187823 */ /* 0x000fc80000000818 */
[----:B------:R-:W-:-:S04]  /*3f70*/  FFMA R24, R21, 1.925963033500011079e-08, R24 ;  /* 0x32a5706015187823 */ /* 0x000fc80000000018 */
[----:B------:R-:W0:Y:S02]  /*3f80*/  MUFU.EX2 R21, R24 ;  /* 0x0000001800157308 */ /* 0x000e240000000800 */
[----:B0-----:R-:W-:-:S04]  /*3f90*/  FMUL R20, R20, R21 ;  /* 0x0000001514147220 */ /* 0x001fc80000400000 */
[----:B------:R-:W-:-:S04]  /*3fa0*/  FMUL R20, R20, R25 ;  /* 0x0000001914147220 */ /* 0x000fc80000400000 */
[----:B--2---:R-:W-:-:S04]  /*3fb0*/  FMUL R21, R20, R63 ;  /* 0x0000003f14157220 */ /* 0x004fc80000400000 */
[----:B-1----:R-:W-:Y:S01]  /*3fc0*/  FFMA R15, R28, R21, R15 ;  /* 0x000000151c0f7223 */ /* 0x002fe2000000000f */
[C---:B------:R-:W-:Y:S01]  /*3fd0*/  FFMA R14, R21.reuse, R29, R14 ;  /* 0x0000001d150e7223 */ /* 0x040fe2000000000e */
[C---:B------:R-:W-:Y:S01]  /*3fe0*/  FFMA R17, R21.reuse, R30, R17 ;  /* 0x0000001e15117223 */ /* 0x040fe20000000011 */
[----:B------:R-:W-:-:S07]  /*3ff0*/  FFMA R16, R21, R31, R16 ;  /* 0x0000001f15107223 */ /* 0x000fce0000000010 */
.L_x_429:
[----:B------:R-:W-:Y:S05]  /*4000*/  BSYNC.RECONVERGENT B0 ;  /* 0x0000000000007941 */ /* 0x000fea0003800200 */
.L_x_428:
[----:B------:R-:W-:Y:S01]  /*4010*/  UIADD3 UR18, UP0, UPT, UR5, 0x2, URZ ;  /* 0x0000000205127890 */ /* 0x000fe2000ff1e0ff */
[----:B------:R-:W-:Y:S03]  /*4020*/  BSSY.RECONVERGENT B0, `(.L_x_430) ;  /* 0x0000024000007945 */ /* 0x000fe60003800200 */
[----:B------:R-:W-:Y:S02]  /*4030*/  UIADD3.X UR19, UPT, UPT, URZ, UR4, URZ, UP0, !UPT ;  /* 0x00000004ff137290 */ /* 0x000fe400087fe4ff */
[----:B------:R-:W-:Y:S02]  /*4040*/  ISETP.LT.U32.AND P0, PT, R33, UR18, PT ;  /* 0x0000001221007c0c */ /* 0x000fe4000bf01070 */
[----:B------:R-:W-:Y:S02]  /*4050*/  ISETP.LT.U32.AND P1, PT, R49, UR18, PT ;  /* 0x0000001231007c0c */ /* 0x000fe4000bf21070 */
[----:B---3--:R-:W-:-:S02]  /*4060*/  MOV R20, UR19 ;  /* 0x0000001300147c02 */ /* 0x008fc40008000f00 */
[----:B------:R-:W-:Y:S02]  /*4070*/  ISETP.LT.U32.AND P2, PT, R48, UR18, PT ;  /* 0x0000001230007c0c */ /* 0x000fe4000bf41070 */
[----:B------:R-:W-:Y:S02]  /*4080*/  ISETP.GT.U32.AND.EX P0, PT, R20, RZ, PT, P0 ;  /* 0x000000ff1400720c */ /* 0x000fe40003f04100 */
[----:B------:R-:W-:Y:S02]  /*4090*/  ISETP.LT.U32.AND P3, PT, R47, UR18, PT ;  /* 0x000000122f007c0c */ /* 0x000fe4000bf61070 */
[----:B------:R-:W-:Y:S02]  /*40a0*/  MOV R21, UR19 ;  /* 0x0000001300157c02 */ /* 0x000fe40008000f00 */
[----:B0-----:R-:W-:Y:S02]  /*40b0*/  MOV R24, UR19 ;  /* 0x0000001300187c02 */ /* 0x001fe40008000f00 */
[----:B------:R-:W-:-:S02]  /*40c0*/  MOV R25, UR19 ;  /* 0x0000001300197c02 */ /* 0x000fc40008000f00 */
[----:B------:R-:W-:Y:S02]  /*40d0*/  ISETP.GT.U32.AND.EX P1, PT, R21, RZ, PT, P1 ;  /* 0x000000ff1500720c */ /* 0x000fe40003f24110 */
[----:B------:R-:W-:Y:S02]  /*40e0*/  ISETP.GT.U32.AND.EX P2, PT, R24, RZ, PT, P2 ;  /* 0x000000ff1800720c */ /* 0x000fe40003f44120 */
[----:B------:R-:W-:Y:S01]  /*40f0*/  ISETP.GT.U32.AND.EX P3, PT, R25, RZ, PT, P3 ;  /* 0x000000ff1900720c */ /* 0x000fe20003f64130 */
[----:B------:R-:W-:-:S12]  /*4100*/  @P0 BRA `(.L_x_431) ;  /* 0x0000000000540947 */ /* 0x000fd80003800000 */
[----:B------:R-:W0:Y:S01]  /*4110*/  LDS R21, [R0] ;  /* 0x0000000000157984 */ /* 0x000e220000000800 */
[----:B------:R-:W-:-:S03]  /*4120*/  HFMA2 R24, -RZ, RZ, 3.7421875, 0 ;  /* 0x437c0000ff187431 */ /* 0x000fc600000001ff */
[----:B------:R-:W-:Y:S01]  /*4130*/  LDS.128 R28, [R41+0x200] ;  /* 0x00020000291c7984 */ /* 0x000fe20000000c00 */
[----:B0-----:R-:W-:Y:S01]  /*4140*/  FADD R20, R21, -R22 ;  /* 0x8000001615147221 */ /* 0x001fe20000000000 */
[----:B------:R-:W-:-:S04]  /*4150*/  MOV R21, 0x3bbb989d ;  /* 0x3bbb989d00157802 */ /* 0x000fc80000000f00 */
[----:B------:R-:W-:-:S05]  /*4160*/  FMNMX R20, RZ, R20, PT ;  /* 0x00000014ff147209 */ /* 0x000fca0003800000 */
[----:B------:R-:W-:-:S04]  /*4170*/  FFMA.SAT R21, R20, R21, 0.5 ;  /* 0x3f00000014157423 */ /* 0x000fc80000002015 */
[----:B------:R-:W-:Y:S02]  /*4180*/  FFMA.RM R21, R21, R24, 12582913 ;  /* 0x4b40000115157423 */ /* 0x000fe40000004018 */
[----:B------:R-:W0:Y:S02]  /*4190*/  LDS R24, [R42+0x8] ;  /* 0x000008002a187984 */ /* 0x000e240000000800 */
[C---:B------:R-:W-:Y:S01]  /*41a0*/  FADD R25, R21.reuse, -12583039 ;  /* 0xcb40007f15197421 */ /* 0x040fe20000000000 */
[----:B------:R-:W-:-:S03]  /*41b0*/  SHF.L.U32 R21, R21, 0x17, RZ ;  /* 0x0000001715157819 */ /* 0x000fc600000006ff */
[----:B------:R-:W-:-:S04]  /*41c0*/  FFMA R25, R20, 1.4426950216293334961, -R25 ;  /* 0x3fb8aa3b14197823 */ /* 0x000fc80000000819 */
[----:B------:R-:W-:-:S04]  /*41d0*/  FFMA R25, R20, 1.925963033500011079e-08, R25 ;  /* 0x32a5706014197823 */ /* 0x000fc80000000019 */
[----:B------:R-:W1:Y:S02]  /*41e0*/  MUFU.EX2 R20, R25 ;  /* 0x0000001900147308 */ /* 0x000e640000000800 */
[----:B-1----:R-:W-:-:S04]  /*41f0*/  FMUL R21, R21, R20 ;  /* 0x0000001415157220 */ /* 0x002fc80000400000 */
[----:B------:R-:W-:-:S04]  /*4200*/  FMUL R21, R21, R26 ;  /* 0x0000001a15157220 */ /* 0x000fc80000400000 */
[----:B0-----:R-:W-:-:S04]  /*4210*/  FMUL R20, R21, R24 ;  /* 0x0000001815147220 */ /* 0x001fc80000400000 */
[C---:B------:R-:W-:Y:S01]  /*4220*/  FFMA R3, R20.reuse, R28, R3 ;  /* 0x0000001c14037223 */ /* 0x040fe20000000003 */
[C---:B------:R-:W-:Y:S01]  /*4230*/  FFMA R2, R20.reuse, R29, R2 ;  /* 0x0000001d14027223 */ /* 0x040fe20000000002 */
[C---:B------:R-:W-:Y:S01]  /*4240*/  FFMA R5, R20.reuse, R30, R5 ;  /* 0x0000001e14057223 */ /* 0x040fe20000000005 */
[----:B------:R-:W-:-:S07]  /*4250*/  FFMA R4, R20, R31, R4 ;  /* 0x0000001f14047223 */ /* 0x000fce0000000004 */
.L_x_431:
[----:B------:R-:W-:Y:S05]  /*4260*/  BSYNC.RECONVERGENT B0 ;  /* 0x0000000000007941 */ /* 0x000fea0003800200 */
.L_x_430:
[----:B------:R-:W-:Y:S04]  /*4270*/  BSSY.RECONVERGENT B0, `(.L_x_432) ;  /* 0x0000017000007945 */ /* 0x000fe80003800200 */
[----:B------:R-:W-:Y:S05]  /*4280*/  @P1 BRA `(.L_x_433) ;  /* 0x0000000000541947 */ /* 0x000fea0003800000 */
[----:B------:R-:W0:Y:S01]  /*4290*/  LDS R21, [R0+0x4] ;  /* 0x0000040000157984 */ /* 0x000e220000000800 */
        /* <DEDUP_REMOVED lines=16> */
[----:B------:R-:W-:Y:S01]  /*43a0*/  FFMA R7, R28, R21, R7 ;  /* 0x000000151c077223 */ /* 0x000fe20000000007 */
[C---:B------:R-:W-:Y:S01]  /*43b0*/  FFMA R6, R21.reuse, R29, R6 ;  /* 0x0000001d15067223 */ /* 0x040fe20000000006 */
[C---:B------:R-:W-:Y:S01]  /*43c0*/  FFMA R9, R21.reuse, R30, R9 ;  /* 0x0000001e15097223 */ /* 0x040fe20000000009 */
[----:B------:R-:W-:-:S07]  /*43d0*/  FFMA R8, R21, R31, R8 ;  /* 0x0000001f15087223 */ /* 0x000fce0000000008 */
.L_x_433:
[----:B------:R-:W-:Y:S05]  /*43e0*/  BSYNC.RECONVERGENT B0 ;  /* 0x0000000000007941 */ /* 0x000fea0003800200 */
.L_x_432:
[----:B------:R-:W-:Y:S04]  /*43f0*/  BSSY.RECONVERGENT B0, `(.L_x_434) ;  /* 0x0000017000007945 */ /* 0x000fe80003800200 */
[----:B------:R-:W-:Y:S05]  /*4400*/  @P2 BRA `(.L_x_435) ;  /* 0x0000000000542947 */ /* 0x000fea0003800000 */
[----:B------:R-:W0:Y:S01]  /*4410*/  LDS R21, [R0+0x8] ;  /* 0x0000080000157984 */ /* 0x000e220000000800 */
[----:B------:R-:W-:-:S03]  /*4420*/  IMAD.MOV.U32 R24, RZ, RZ, 0x437c0000 ;  /* 0x437c0000ff187424 */ /* 0x000fc600078e00ff */
        /* <DEDUP_REMOVED lines=19> */
.L_x_435:
[----:B------:R-:W-:Y:S05]  /*4560*/  BSYNC.RECONVERGENT B0 ;  /* 0x0000000000007941 */ /* 0x000fea0003800200 */
.L_x_434:
[----:B------:R-:W-:Y:S04]  /*4570*/  BSSY.RECONVERGENT B0, `(.L_x_436) ;  /* 0x0000017000007945 */ /* 0x000fe80003800200 */
[----:B------:R-:W-:Y:S05]  /*4580*/  @P3 BRA `(.L_x_437) ;  /* 0x0000000000543947 */ /* 0x000fea0003800000 */
[----:B------:R-:W0:Y:S01]  /*4590*/  LDS R21, [R0+0xc] ;  /* 0x00000c0000157984 */ /* 0x000e220000000800 */
[----:B------:R-:W-:-:S03]  /*45a0*/  MOV R25, 0x437c0000 ;  /* 0x437c000000197802 */ /* 0x000fc60000000f00 */
[----:B------:R-:W1:Y:S04]  /*45b0*/  LDS R24, [R42+0xc8] ;  /* 0x0000c8002a187984 */ /* 0x000e680000000800 */
[----:B------:R-:W2:Y:S01]  /*45c0*/  LDS.128 R28, [R41+0x200] ;  /* 0x00020000291c7984 */ /* 0x000ea20000000c00 */
[----:B0-----:R-:W-:Y:S01]  /*45d0*/  FADD R22, R21, -R22 ;  /* 0x8000001615167221 */ /* 0x001fe20000000000 */
[----:B------:R-:W-:-:S04]  /*45e0*/  HFMA2 R21, -RZ, RZ, 0.96630859375, -0.0022525787353515625 ;  /* 0x3bbb989dff157431 */ /* 0x000fc800000001ff */
[----:B------:R-:W-:-:S05]  /*45f0*/  FMNMX R22, RZ, R22, PT ;  /* 0x00000016ff167209 */ /* 0x000fca0003800000 */
        /* <DEDUP_REMOVED lines=8> */
[----:B------:R-:W-:-:S04]  /*4680*/  FMUL R25, R25, R26 ;  /* 0x0000001a19197220 */ /* 0x000fc80000400000 */
[----:B-1----:R-:W-:-:S04]  /*4690*/  FMUL R25, R25, R24 ;  /* 0x0000001819197220 */ /* 0x002fc80000400000 */
[----:B--2---:R-:W-:Y:S01]  /*46a0*/  FFMA R15, R28, R25, R15 ;  /* 0x000000191c0f7223 */ /* 0x004fe2000000000f */
[C---:B------:R-:W-:Y:S01]  /*46b0*/  FFMA R14, R25.reuse, R29, R14 ;  /* 0x0000001d190e7223 */ /* 0x040fe2000000000e */
[C---:B------:R-:W-:Y:S01]  /*46c0*/  FFMA R17, R25.reuse, R30, R17 ;  /* 0x0000001e19117223 */ /* 0x040fe20000000011 */
[----:B------:R-:W-:-:S07]  /*46d0*/  FFMA R16, R25, R31, R16 ;  /* 0x0000001f19107223 */ /* 0x000fce0000000010 */
.L_x_437:
[----:B------:R-:W-:Y:S05]  /*46e0*/  BSYNC.RECONVERGENT B0 ;  /* 0x0000000000007941 */ /* 0x000fea0003800200 */
.L_x_436:
[----:B------:R-:W-:Y:S01]  /*46f0*/  UIADD3 UR18, UP0, UPT, UR5, 0x3, URZ ;  /* 0x0000000305127890 */ /* 0x000fe2000ff1e0ff */
[----:B------:R-:W-:Y:S03]  /*4700*/  BSSY.RECONVERGENT B0, `(.L_x_438) ;  /* 0x0000024000007945 */ /* 0x000fe60003800200 */
[----:B------:R-:W-:Y:S02]  /*4710*/  UIADD3.X UR19, UPT, UPT, URZ, UR4, URZ, UP0, !UPT ;  /* 0x00000004ff137290 */ /* 0x000fe400087fe4ff */
[----:B------:R-:W-:Y:S02]  /*4720*/  ISETP.LT.U32.AND P0, PT, R33, UR18, PT ;  /* 0x0000001221007c0c */ /* 0x000fe4000bf01070 */
[----:B------:R-:W-:Y:S02]  /*4730*/  ISETP.LT.U32.AND P1, PT, R49, UR18, PT ;  /* 0x0000001231007c0c */ /* 0x000fe4000bf21070 */
[----:B------:R-:W-:-:S02]  /*4740*/  MOV R20, UR19 ;  /* 0x0000001300147c02 */ /* 0x000fc40008000f00 */
[----:B------:R-:W-:Y:S02]  /*4750*/  ISETP.LT.U32.AND P2, PT, R48, UR18, PT ;  /* 0x0000001230007c0c */ /* 0x000fe4000bf41070 */
[----:B------:R-:W-:Y:S02]  /*4760*/  ISETP.GT.U32.AND.EX P0, PT, R20, RZ, PT, P0 ;  /* 0x000000ff1400720c */ /* 0x000fe40003f04100 */
[----:B------:R-:W-:Y:S02]  /*4770*/  ISETP.LT.U32.AND P3, PT, R47, UR18, PT ;  /* 0x000000122f007c0c */ /* 0x000fe4000bf61070 */
[----:B------:R-:W-:Y:S02]  /*4780*/  MOV R21, UR19 ;  /* 0x0000001300157c02 */ /* 0x000fe40008000f00 */
[----:B------:R-:W-:Y:S02]  /*4790*/  MOV R22, UR19 ;  /* 0x0000001300167c02 */ /* 0x000fe40008000f00 */
[----:B------:R-:W-:-:S02]  /*47a0*/  MOV R24, UR19 ;  /* 0x0000001300187c02 */ /* 0x000fc40008000f00 */
[----:B------:R-:W-:Y:S02]  /*47b0*/  ISETP.GT.U32.AND.EX P1, PT, R21, RZ, PT, P1 ;  /* 0x000000ff1500720c */ /* 0x000fe40003f24110 */
[----:B------:R-:W-:Y:S02]  /*47c0*/  ISETP.GT.U32.AND.EX P2, PT, R22, RZ, PT, P2 ;  /* 0x000000ff1600720c */ /* 0x000fe40003f44120 */
[----:B------:R-:W-:Y:S01]  /*47d0*/  ISETP.GT.U32.AND.EX P3, PT, R24, RZ, PT, P3 ;  /* 0x000000ff1800720c */ /* 0x000fe20003f64130 */
[----:B------:R-:W-:-:S12]  /*47e0*/  @P0 BRA `(.L_x_439) ;  /* 0x0000000000540947 */ /* 0x000fd80003800000 */
[----:B------:R-:W0:Y:S01]  /*47f0*/  LDS R20, [R0] ;  /* 0x0000000000147984 */ /* 0x000e220000000800 */
[----:B------:R-:W-:Y:S01]  /*4800*/  HFMA2 R21, -RZ, RZ, 0.96630859375, -0.0022525787353515625 ;  /* 0x3bbb989dff157431 */ /* 0x000fe200000001ff */
[----:B------:R-:W-:Y:S02]  /*4810*/  MOV R22, 0x437c0000 ;  /* 0x437c000000167802 */ /* 0x000fe40000000f00 */
[----:B------:R-:W1:Y:S04]  /*4820*/  LDS R63, [R42+0xc] ;  /* 0x00000c002a3f7984 */ /* 0x000e680000000800 */
[----:B------:R-:W2:Y:S01]  /*4830*/  LDS.128 R28, [R41+0x300] ;  /* 0x00030000291c7984 */ /* 0x000ea20000000c00 */
[----:B0-----:R-:W-:-:S05]  /*4840*/  FADD R20, R20, -R23 ;  /* 0x8000001714147221 */ /* 0x001fca0000000000 */
[----:B------:R-:W-:-:S05]  /*4850*/  FMNMX R20, RZ, R20, PT ;  /* 0x00000014ff147209 */ /* 0x000fca0003800000 */
        /* <DEDUP_REMOVED lines=8> */
[----:B------:R-:W-:-:S04]  /*48e0*/  FMUL R20, R20, R27 ;  /* 0x0000001b14147220 */ /* 0x000fc80000400000 */
[----:B-1----:R-:W-:-:S04]  /*48f0*/  FMUL R20, R20, R63 ;  /* 0x0000003f14147220 */ /* 0x002fc80000400000 */
[C---:B--2---:R-:W-:Y:S01]  /*4900*/  FFMA R3, R20.reuse, R28, R3 ;  /* 0x0000001c14037223 */ /* 0x044fe20000000003 */
[C---:B------:R-:W-:Y:S01]  /*4910*/  FFMA R2, R20.reuse, R29, R2 ;  /* 0x0000001d14027223 */ /* 0x040fe20000000002 */
[C---:B------:R-:W-:Y:S01]  /*4920*/  FFMA R5, R20.reuse, R30, R5 ;  /* 0x0000001e14057223 */ /* 0x040fe20000000005 */
[----:B------:R-:W-:-:S07]  /*4930*/  FFMA R4, R20, R31, R4 ;  /* 0x0000001f14047223 */ /* 0x000fce0000000004 */
.L_x_439:
[----:B------:R-:W-:Y:S05]  /*4940*/  BSYNC.RECONVERGENT B0 ;  /* 0x0000000000007941 */ /* 0x000fea0003800200 */
.L_x_438:
[----:B------:R-:W-:Y:S04]  /*4950*/  BSSY.RECONVERGENT B0, `(.L_x_440) ;  /* 0x0000017000007945 */ /* 0x000fe80003800200 */
[----:B------:R-:W-:Y:S05]  /*4960*/  @P1 BRA `(.L_x_441) ;  /* 0x0000000000541947 */ /* 0x000fea0003800000 */
[----:B------:R-:W0:Y:S01]  /*4970*/  LDS R20, [R0+0x4] ;  /* 0x0000040000147984 */ /* 0x000e220000000800 */
        /* <DEDUP_REMOVED lines=20> */
.L_x_441:
[----:B------:R-:W-:Y:S05]  /*4ac0*/  BSYNC.RECONVERGENT B0 ;  /* 0x0000000000007941 */ /* 0x000fea0003800200 */
.L_x_440:
        /* <DEDUP_REMOVED lines=23> */
.L_x_443:
[----:B------:R-:W-:Y:S05]  /*4c40*/  BSYNC.RECONVERGENT B0 ;  /* 0x0000000000007941 */ /* 0x000fea0003800200 */
.L_x_442:
[----:B------:R-:W-:Y:S04]  /*4c50*/  BSSY.RECONVERGENT B0, `(.L_x_444) ;  /* 0x0000017000007945 */ /* 0x000fe80003800200 */
[----:B------:R-:W-:Y:S05]  /*4c60*/  @P3 BRA `(.L_x_445) ;  /* 0x0000000000543947 */ /* 0x000fea0003800000 */
[----:B------:R-:W0:Y:S01]  /*4c70*/  LDS R20, [R0+0xc] ;  /* 0x00000c0000147984 */ /* 0x000e220000000800 */
[----:B------:R-:W-:Y:S01]  /*4c80*/  HFMA2 R21, -RZ, RZ, 0.96630859375, -0.0022525787353515625 ;  /* 0x3bbb989dff157431 */ /* 0x000fe200000001ff */
[----:B------:R-:W-:Y:S02]  /*4c90*/  MOV R25, 0x437c0000 ;  /* 0x437c000000197802 */ /* 0x000fe40000000f00 */
[----:B------:R-:W1:Y:S01]  /*4ca0*/  LDS R31, [R42+0xcc] ;  /* 0x0000cc002a1f7984 */ /* 0x000e620000000800 */
[----:B0-----:R-:W-:-:S05]  /*4cb0*/  FADD R23, R20, -R23 ;  /* 0x8000001714177221 */ /* 0x001fca0000000000 */
[----:B------:R-:W-:-:S05]  /*4cc0*/  FMNMX R24, RZ, R23, PT ;  /* 0x00000017ff187209 */ /* 0x000fca0003800000 */
[----:B------:R-:W-:-:S04]  /*4cd0*/  FFMA.SAT R20, R24, R21, 0.5 ;  /* 0x3f00000018147423 */ /* 0x000fc80000002015 */
[----:B------:R-:W-:Y:S02]  /*4ce0*/  FFMA.RM R25, R20, R25, 12582913 ;  /* 0x4b40000114197423 */ /* 0x000fe40000004019 */
[----:B------:R-:W0:Y:S02]  /*4cf0*/  LDS.128 R20, [R41+0x300] ;  /* 0x0003000029147984 */ /* 0x000e240000000c00 */
[C---:B------:R-:W-:Y:S01]  /*4d00*/  FADD R29, R25.reuse, -12583039 ;  /* 0xcb40007f191d7421 */ /* 0x040fe20000000000 */
[----:B------:R-:W-:-:S03]  /*4d10*/  IMAD.SHL.U32 R25, R25, 0x800000, RZ ;  /* 0x0080000019197824 */ /* 0x000fc600078e00ff */
[----:B------:R-:W-:-:S04]  /*4d20*/  FFMA R29, R24, 1.4426950216293334961, -R29 ;  /* 0x3fb8aa3b181d7823 */ /* 0x000fc8000000081d */
[----:B------:R-:W-:-:S04]  /*4d30*/  FFMA R29, R24, 1.925963033500011079e-08, R29 ;  /* 0x32a57060181d7823 */ /* 0x000fc8000000001d */
[----:B------:R-:W2:Y:S02]  /*4d40*/  MUFU.EX2 R24, R29 ;  /* 0x0000001d00187308 */ /* 0x000ea40000000800 */
[----:B--2---:R-:W-:-:S04]  /*4d50*/  FMUL R24, R25, R24 ;  /* 0x0000001819187220 */ /* 0x004fc80000400000 */
[----:B------:R-:W-:-:S04]  /*4d60*/  FMUL R24, R24, R27 ;  /* 0x0000001b18187220 */ /* 0x000fc80000400000 */
[----:B-1----:R-:W-:-:S04]  /*4d70*/  FMUL R25, R24, R31 ;  /* 0x0000001f18197220 */ /* 0x002fc80000400000 */
[----:B0-----:R-:W-:Y:S01]  /*4d80*/  FFMA R15, R20, R25, R15 ;  /* 0x00000019140f7223 */ /* 0x001fe2000000000f */
[C---:B------:R-:W-:Y:S01]  /*4d90*/  FFMA R14, R25.reuse, R21, R14 ;  /* 0x00000015190e7223 */ /* 0x040fe2000000000e */
[C---:B------:R-:W-:Y:S01]  /*4da0*/  FFMA R17, R25.reuse, R22, R17 ;  /* 0x0000001619117223 */ /* 0x040fe20000000011 */
[----:B------:R-:W-:-:S07]  /*4db0*/  FFMA R16, R25, R23, R16 ;  /* 0x0000001719107223 */ /* 0x000fce0000000010 */
.L_x_445:
[----:B------:R-:W-:Y:S05]  /*4dc0*/  BSYNC.RECONVERGENT B0 ;  /* 0x0000000000007941 */ /* 0x000fea0003800200 */
.L_x_444:
[----:B------:R-:W-:Y:S01]  /*4dd0*/  UIADD3 UR18, UP0, UPT, UR5, 0x4, URZ ;  /* 0x0000000405127890 */ /* 0x000fe2000ff1e0ff */
[----:B------:R-:W0:Y:S01]  /*4de0*/  LDS.128 R24, [UR34+0x4150] ;  /* 0x00415022ff187984 */ /* 0x000e220008000c00 */
[----:B------:R-:W-:Y:S02]  /*4df0*/  BSSY.RECONVERGENT B0, `(.L_x_446) ;  /* 0x0000025000007945 */ /* 0x000fe40003800200 */
[----:B------:R-:W-:Y:S02]  /*4e00*/  UIADD3.X UR19, UPT, UPT, URZ, UR4, URZ, UP0, !UPT ;  /* 0x00000004ff137290 */ /* 0x000fe400087fe4ff */
[----:B------:R-:W-:Y:S02]  /*4e10*/  ISETP.LT.U32.AND P0, PT, R33, UR18, PT ;  /* 0x0000001221007c0c */ /* 0x000fe4000bf01070 */
[----:B------:R-:W-:Y:S02]  /*4e20*/  ISETP.LT.U32.AND P1, PT, R49, UR18, PT ;  /* 0x0000001231007c0c */ /* 0x000fe4000bf21070 */
[----:B------:R-:W-:-:S02]  /*4e30*/  MOV R20, UR19 ;  /* 0x0000001300147c02 */ /* 0x000fc40008000f00 */
[----:B------:R-:W-:Y:S02]  /*4e40*/  MOV R21, UR19 ;  /* 0x0000001300157c02 */ /* 0x000fe40008000f00 */
[----:B------:R-:W-:Y:S02]  /*4e50*/  MOV R22, UR19 ;  /* 0x0000001300167c02 */ /* 0x000fe40008000f00 */
[----:B------:R-:W-:Y:S02]  /*4e60*/  MOV R23, UR19 ;  /* 0x0000001300177c02 */ /* 0x000fe40008000f00 */
[----:B------:R-:W-:Y:S02]  /*4e70*/  ISETP.LT.U32.AND P2, PT, R48, UR18, PT ;  /* 0x0000001230007c0c */ /* 0x000fe4000bf41070 */
[----:B------:R-:W-:Y:S02]  /*4e80*/  ISETP.LT.U32.AND P3, PT, R47, UR18, PT ;  /* 0x000000122f007c0c */ /* 0x000fe4000bf61070 */
[----:B------:R-:W-:-:S02]  /*4e90*/  ISETP.GT.U32.AND.EX P0, PT, R20, RZ, PT, P0 ;  /* 0x000000ff1400720c */ /* 0x000fc40003f04100 */
[----:B------:R-:W-:Y:S02]  /*4ea0*/  ISETP.GT.U32.AND.EX P1, PT, R21, RZ, PT, P1 ;  /* 0x000000ff1500720c */ /* 0x000fe40003f24110 */
[----:B------:R-:W-:Y:S02]  /*4eb0*/  ISETP.GT.U32.AND.EX P2, PT, R22, RZ, PT, P2 ;  /* 0x000000ff1600720c */ /* 0x000fe40003f44120 */
[----:B------:R-:W-:Y:S02]  /*4ec0*/  ISETP.GT.U32.AND.EX P3, PT, R23, RZ, PT, P3 ;  /* 0x000000ff1700720c */ /* 0x000fe40003f64130 */
[----:B------:R-:W1:Y:S05]  /*4ed0*/  LDS.128 R20, [UR34+0x4110] ;  /* 0x00411022ff147984 */ /* 0x000e6a0008000c00 */
[----:B------:R-:W-:Y:S06]  /*4ee0*/  @P0 BRA `(.L_x_447) ;  /* 0x0000000000540947 */ /* 0x000fec0003800000 */
[----:B------:R-:W1:Y:S01]  /*4ef0*/  LDS R29, [R0] ;  /* 0x00000000001d7984 */ /* 0x000e620000000800 */
[----:B------:R-:W-:-:S03]  /*4f00*/  MOV R63, 0x437c0000 ;  /* 0x437c0000003f7802 */ /* 0x000fc60000000f00 */
[----:B------:R-:W2:Y:S01]  /*4f10*/  LDS R64, [R42+0x10] ;  /* 0x000010002a407984 */ /* 0x000ea20000000800 */
[----:B-1----:R-:W-:Y:S01]  /*4f20*/  FADD R28, R29, -R20 ;  /* 0x800000141d1c7221 */ /* 0x002fe20000000000 */
[----:B------:R-:W-:-:S04]  /*4f30*/  HFMA2 R29, -RZ, RZ, 0.96630859375, -0.0022525787353515625 ;  /* 0x3bbb989dff1d7431 */ /* 0x000fc800000001ff */
[----:B------:R-:W-:-:S05]  /*4f40*/  FMNMX R62, RZ, R28, PT ;  /* 0x0000001cff3e7209 */ /* 0x000fca0003800000 */
[----:B------:R-:W-:-:S04]  /*4f50*/  FFMA.SAT R28, R62, R29, 0.5 ;  /* 0x3f0000003e1c7423 */ /* 0x000fc8000000201d */
[----:B------:R-:W-:Y:S02]  /*4f60*/  FFMA.RM R63, R28, R63, 12582913 ;  /* 0x4b4000011c3f7423 */ /* 0x000fe4000000403f */
[----:B------:R-:W1:Y:S02]  /*4f70*/  LDS.128 R28, [R41+0x400] ;  /* 0x00040000291c7984 */ /* 0x000e640000000c00 */
[C---:B------:R-:W-:Y:S01]  /*4f80*/  FADD R65, R63.reuse, -12583039 ;  /* 0xcb40007f3f417421 */ /* 0x040fe20000000000 */
[----:B------:R-:W-:-:S03]  /*4f90*/  SHF.L.U32 R63, R63, 0x17, RZ ;  /* 0x000000173f3f7819 */ /* 0x000fc600000006ff */
[----:B------:R-:W-:-:S04]  /*4fa0*/  FFMA R65, R62, 1.4426950216293334961, -R65 ;  /* 0x3fb8aa3b3e417823 */ /* 0x000fc80000000841 */
[----:B------:R-:W-:-:S04]  /*4fb0*/  FFMA R65, R62, 1.925963033500011079e-08, R65 ;  /* 0x32a570603e417823 */ /* 0x000fc80000000041 */
[----:B------:R-:W3:Y:S02]  /*4fc0*/  MUFU.EX2 R62, R65 ;  /* 0x00000041003e7308 */ /* 0x000ee40000000800 */
[----:B---3--:R-:W-:-:S04]  /*4fd0*/  FMUL R63, R63, R62 ;  /* 0x0000003e3f3f7220 */ /* 0x008fc80000400000 */
[----:B0-----:R-:W-:-:S04]  /*4fe0*/  FMUL R63, R24, R63 ;  /* 0x0000003f183f7220 */ /* 0x001fc80000400000 */
[----:B--2---:R-:W-:-:S04]  /*4ff0*/  FMUL R64, R63, R64 ;  /* 0x000000403f407220 */ /* 0x004fc80000400000 */
[C---:B-1----:R-:W-:Y:S01]  /*5000*/  FFMA R3, R64.reuse, R28, R3 ;  /* 0x0000001c40037223 */ /* 0x042fe20000000003 */
[C---:B------:R-:W-:Y:S01]  /*5010*/  FFMA R2, R64.reuse, R29, R2 ;  /* 0x0000001d40027223 */ /* 0x040fe20000000002 */
[C---:B------:R-:W-:Y:S01]  /*5020*/  FFMA R5, R64.reuse, R30, R5 ;  /* 0x0000001e40057223 */ /* 0x040fe20000000005 */
[----:B------:R-:W-:-:S07]  /*5030*/  FFMA R4, R64, R31, R4 ;  /* 0x0000001f40047223 */ /* 0x000fce0000000004 */
.L_x_447:
[----:B------:R-:W-:Y:S05]  /*5040*/  BSYNC.RECONVERGENT B0 ;  /* 0x0000000000007941 */ /* 0x000fea0003800200 */
.L_x_446:
[----:B------:R-:W-:Y:S04]  /*5050*/  BSSY.RECONVERGENT B0, `(.L_x_448) ;  /* 0x0000017000007945 */ /* 0x000fe80003800200 */
[----:B------:R-:W-:Y:S05]  /*5060*/  @P1 BRA `(.L_x_449) ;  /* 0x0000000000541947 */ /* 0x000fea0003800000 */
[----:B------:R-:W1:Y:S01]  /*5070*/  LDS R29, [R0+0x4] ;  /* 0x00000400001d7984 */ /* 0x000e620000000800 */
[----:B------:R-:W-:-:S03]  /*5080*/  MOV R63, 0x437c0000 ;  /* 0x437c0000003f7802 */ /* 0x000fc60000000f00 */
[----:B------:R-:W2:Y:S01]  /*5090*/  LDS R64, [R42+0x50] ;  /* 0x000050002a407984 */ /* 0x000ea20000000800 */
[----:B-1----:R-:W-:Y:S01]  /*50a0*/  FADD R28, -R20, R29 ;  /* 0x0000001d141c7221 */ /* 0x002fe20000000100 */
        /* <DEDUP_REMOVED lines=13> */
[----:B-1----:R-:W-:Y:S01]  /*5180*/  FFMA R7, R28, R63, R7 ;  /* 0x0000003f1c077223 */ /* 0x002fe20000000007 */
[C---:B------:R-:W-:Y:S01]  /*5190*/  FFMA R6, R63.reuse, R29, R6 ;  /* 0x0000001d3f067223 */ /* 0x040fe20000000006 */
[C---:B------:R-:W-:Y:S01]  /*51a0*/  FFMA R9, R63.reuse, R30, R9 ;  /* 0x0000001e3f097223 */ /* 0x040fe20000000009 */
[----:B------:R-:W-:-:S07]  /*51b0*/  FFMA R8, R63, R31, R8 ;  /* 0x0000001f3f087223 */ /* 0x000fce0000000008 */
.L_x_449:
[----:B------:R-:W-:Y:S05]  /*51c0*/  BSYNC.RECONVERGENT B0 ;  /* 0x0000000000007941 */ /* 0x000fea0003800200 */
.L_x_448:
        /* <DEDUP_REMOVED lines=23> */
.L_x_451:
[----:B------:R-:W-:Y:S05]  /*5340*/  BSYNC.RECONVERGENT B0 ;  /* 0x0000000000007941 */ /* 0x000fea0003800200 */
.L_x_450:
        /* <DEDUP_REMOVED lines=14> */
[----:B------:R-:W-:-:S06]  /*5430*/  FFMA R63, R20, 1.925963033500011079e-08, R63 ;  /* 0x32a57060143f7823 */ /* 0x000fcc000000003f */
        /* <DEDUP_REMOVED lines=8> */
.L_x_453:
[----:B------:R-:W-:Y:S05]  /*54c0*/  BSYNC.RECONVERGENT B0 ;  /* 0x0000000000007941 */ /* 0x000fea0003800200 */
.L_x_452:
[----:B------:R-:W-:Y:S01]  /*54d0*/  UIADD3 UR18, UP0, UPT, UR5, 0x5, URZ ;  /* 0x0000000505127890 */ /* 0x000fe2000ff1e0ff */
[----:B------:R-:W-:Y:S03]  /*54e0*/  BSSY.RECONVERGENT B0, `(.L_x_454) ;  /* 0x0000024000007945 */ /* 0x000fe60003800200 */
[----:B------:R-:W-:Y:S02]  /*54f0*/  UIADD3.X UR19, UPT, UPT, URZ, UR4, URZ, UP0, !UPT ;  /* 0x00000004ff137290 */ /* 0x000fe400087fe4ff */
[----:B------:R-:W-:Y:S02]  /*5500*/  ISETP.LT.U32.AND P0, PT, R33, UR18, PT ;  /* 0x0000001221007c0c */ /* 0x000fe4000bf01070 */
[----:B------:R-:W-:Y:S02]  /*5510*/  ISETP.LT.U32.AND P1, PT, R49, UR18, PT ;  /* 0x0000001231007c0c */ /* 0x000fe4000bf21070 */
[----:B-1----:R-:W-:Y:S01]  /*5520*/  MOV R20, UR19 ;  /* 0x0000001300147c02 */ /* 0x002fe20008000f00 */
[----:B------:R-:W-:Y:S01]  /*5530*/  IMAD.U32 R29, RZ, RZ, UR19 ;  /* 0x00000013ff1d7e24 */ /* 0x000fe2000f8e00ff */
[----:B------:R-:W-:-:S02]  /*5540*/  ISETP.LT.U32.AND P2, PT, R48, UR18, PT ;  /* 0x0000001230007c0c */ /* 0x000fc4000bf41070 */
[----:B------:R-:W-:Y:S02]  /*5550*/  ISETP.GT.U32.AND.EX P0, PT, R20, RZ, PT, P0 ;  /* 0x000000ff1400720c */ /* 0x000fe40003f04100 */
[----:B------:R-:W-:Y:S02]  /*5560*/  ISETP.LT.U32.AND P3, PT, R47, UR18, PT ;  /* 0x000000122f007c0c */ /* 0x000fe4000bf61070 */
[----:B0-----:R-:W-:Y:S02]  /*5570*/  MOV R24, UR19 ;  /* 0x0000001300187c02 */ /* 0x001fe40008000f00 */
[----:B------:R-:W-:Y:S02]  /*5580*/  MOV R28, UR19 ;  /* 0x00000013001c7c02 */ /* 0x000fe40008000f00 */
[----:B------:R-:W-:Y:S02]  /*5590*/  ISETP.GT.U32.AND.EX P1, PT, R24, RZ, PT, P1 ;  /* 0x000000ff1800720c */ /* 0x000fe40003f24110 */
[----:B------:R-:W-:-:S02]  /*55a0*/  ISETP.GT.U32.AND.EX P2, PT, R28, RZ, PT, P2 ;  /* 0x000000ff1c00720c */ /* 0x000fc40003f44120 */
[----:B------:R-:W-:Y:S01]  /*55b0*/  ISETP.GT.U32.AND.EX P3, PT, R29, RZ, PT, P3 ;  /* 0x000000ff1d00720c */ /* 0x000fe20003f64130 */
[----:B------:R-:W-:-:S12]  /*55c0*/  @P0 BRA `(.L_x_455) ;  /* 0x0000000000540947 */ /* 0x000fd80003800000 */
[----:B------:R-:W0:Y:S01]  /*55d0*/  LDS R20, [R0] ;  /* 0x0000000000147984 */ /* 0x000e220000000800 */
        /* <DEDUP_REMOVED lines=9> */
[----:B------:R-:W-:-:S03]  /*5670*/  SHF.L.U32 R24, R24, 0x17, RZ ;  /* 0x0000001718187819 */ /* 0x000fc600000006ff */
[----:B------:R-:W-:-:S04]  /*5680*/  FFMA R63, R20, 1.4426950216293334961, -R63 ;  /* 0x3fb8aa3b143f7823 */ /* 0x000fc8000000083f */
[----:B------:R-:W-:-:S06]  /*5690*/  FFMA R63, R20, 1.925963033500011079e-08, R63 ;  /* 0x32a57060143f7823 */ /* 0x000fcc000000003f */
[----:B------:R-:W2:Y:S02]  /*56a0*/  MUFU.EX2 R63, R63 ;  /* 0x0000003f003f7308 */ /* 0x000ea40000000800 */
[----:B--2---:R-:W-:-:S04]  /*56b0*/  FMUL R24, R24, R63 ;  /* 0x0000003f18187220 */ /* 0x004fc80000400000 */
[----:B------:R-:W-:-:S04]  /*56c0*/  FMUL R24, R24, R25 ;  /* 0x0000001918187220 */ /* 0x000fc80000400000 */
[----:B-1----:R-:W-:-:S04]  /*56d0*/  FMUL R24, R24, R65 ;  /* 0x0000004118187220 */ /* 0x002fc80000400000 */
[C---:B0-----:R-:W-:Y:S01]  /*56e0*/  FFMA R3, R24.reuse, R28, R3 ;  /* 0x0000001c18037223 */ /* 0x041fe20000000003 */
[C---:B------:R-:W-:Y:S01]  /*56f0*/  FFMA R2, R24.reuse, R29, R2 ;  /* 0x0000001d18027223 */ /* 0x040fe20000000002 */
[C---:B------:R-:W-:Y:S01]  /*5700*/  FFMA R5, R24.reuse, R30, R5 ;  /* 0x0000001e18057223 */ /* 0x040fe20000000005 */
[----:B------:R-:W-:-:S07]  /*5710*/  FFMA R4, R24, R31, R4 ;  /* 0x0000001f18047223 */ /* 0x000fce0000000004 */
.L_x_455:
[----:B------:R-:W-:Y:S05]  /*5720*/  BSYNC.RECONVERGENT B0 ;  /* 0x0000000000007941 */ /* 0x000fea0003800200 */
.L_x_454:
        /* <DEDUP_REMOVED lines=23> */
.L_x_457:
[----:B------:R-:W-:Y:S05]  /*58a0*/  BSYNC.RECONVERGENT B0 ;  /* 0x0000000000007941 */ /* 0x000fea0003800200 */
.L_x_456:
        /* <DEDUP_REMOVED lines=23> */
.L_x_459:
[----:B------:R-:W-:Y:S05]  /*5a20*/  BSYNC.RECONVERGENT B0 ;  /* 0x0000000000007941 */ /* 0x000fea0003800200 */
.L_x_458:
[----:B------:R-:W-:Y:S04]  /*5a30*/  BSSY.RECONVERGENT B0, `(.L_x_460) ;  /* 0x0000017000007945 */ /* 0x000fe80003800200 */
[----:B------:R-:W-:Y:S05]  /*5a40*/  @P3 BRA `(.L_x_461) ;  /* 0x0000000000543947 */ /* 0x000fea0003800000 */
[----:B------:R-:W0:Y:S01]  /*5a50*/  LDS R20, [R0+0xc] ;  /* 0x00000c0000147984 */ /* 0x000e220000000800 */
[----:B------:R-:W-:-:S03]  /*5a60*/  MOV R29, 0x437c0000 ;  /* 0x437c0000001d7802 */ /* 0x000fc60000000f00 */
[----:B------:R-:W1:Y:S01]  /*5a70*/  LDS R63, [R42+0xd4] ;  /* 0x0000d4002a3f7984 */ /* 0x000e620000000800 */
[----:B0-----:R-:W-:Y:S01]  /*5a80*/  FADD R21, R20, -R21 ;  /* 0x8000001514157221 */ /* 0x001fe20000000000 */
[----:B------:R-:W-:-:S04]  /*5a90*/  HFMA2 R20, -RZ, RZ, 0.96630859375, -0.0022525787353515625 ;  /* 0x3bbb989dff147431 */ /* 0x000fc800000001ff */
[----:B------:R-:W-:-:S05]  /*5aa0*/  FMNMX R21, RZ, R21, PT ;  /* 0x00000015ff157209 */ /* 0x000fca0003800000 */
[----:B------:R-:W-:-:S04]  /*5ab0*/  FFMA.SAT R20, R21, R20, 0.5 ;  /* 0x3f00000015147423 */ /* 0x000fc80000002014 */
[----:B------:R-:W-:Y:S02]  /*5ac0*/  FFMA.RM R20, R20, R29, 12582913 ;  /* 0x4b40000114147423 */ /* 0x000fe4000000401d */
[----:B------:R-:W0:Y:S02]  /*5ad0*/  LDS.128 R28, [R41+0x500] ;  /* 0x00050000291c7984 */ /* 0x000e240000000c00 */
[C---:B------:R-:W-:Y:S01]  /*5ae0*/  FADD R24, R20.reuse, -12583039 ;  /* 0xcb40007f14187421 */ /* 0x040fe20000000000 */
[----:B------:R-:W-:-:S03]  /*5af0*/  SHF.L.U32 R20, R20, 0x17, RZ ;  /* 0x0000001714147819 */ /* 0x000fc600000006ff */
        /* <DEDUP_REMOVED lines=10> */
.L_x_461:
[----:B------:R-:W-:Y:S05]  /*5ba0*/  BSYNC.RECONVERGENT B0 ;  /* 0x0000000000007941 */ /* 0x000fea0003800200 */
.L_x_460:
        /* <DEDUP_REMOVED lines=17> */
[----:B------:R-:W-:-:S03]  /*5cc0*/  MOV R24, 0x437c0000 ;  /* 0x437c000000187802 */ /* 0x000fc60000000f00 */
[----:B------:R-:W-:Y:S01]  /*5cd0*/  LDS.128 R28, [R41+0x600] ;  /* 0x00060000291c7984 */ /* 0x000fe20000000c00 */
[----:B0-----:R-:W-:Y:S01]  /*5ce0*/  FADD R20, R21, -R22 ;  /* 0x8000001615147221 */ /* 0x001fe20000000000 */
[----:B------:R-:W-:-:S04]  /*5cf0*/  HFMA2 R21, -RZ, RZ, 0.96630859375, -0.0022525787353515625 ;  /* 0x3bbb989dff157431 */ /* 0x000fc800000001ff */
        /* <DEDUP_REMOVED lines=16> */
.L_x_463:
[----:B------:R-:W-:Y:S05]  /*5e00*/  BSYNC.RECONVERGENT B0 ;  /* 0x0000000000007941 */ /* 0x000fea0003800200 */
.L_x_462:
[----:B------:R-:W-:Y:S04]  /*5e10*/  BSSY.RECONVERGENT B0, `(.L_x_464) ;  /* 0x0000017000007945 */ /* 0x000fe80003800200 */
[----:B------:R-:W-:Y:S05]  /*5e20*/  @P1 BRA `(.L_x_465) ;  /* 0x0000000000541947 */ /* 0x000fea0003800000 */
[----:B------:R-:W0:Y:S01]  /*5e30*/  LDS R21, [R0+0x4] ;  /* 0x0000040000157984 */ /* 0x000e220000000800 */
[----:B------:R-:W-:-:S03]  /*5e40*/  HFMA2 R24, -RZ, RZ, 3.7421875, 0 ;  /* 0x437c0000ff187431 */ /* 0x000fc600000001ff */
[----:B------:R-:W-:Y:S01]  /*5e50*/  LDS.128 R28, [R41+0x600] ;  /* 0x00060000291c7984 */ /* 0x000fe20000000c00 */
[----:B0-----:R-:W-:Y:S01]  /*5e60*/  FADD R20, R21, -R22 ;  /* 0x8000001615147221 */ /* 0x001fe20000000000 */
[----:B------:R-:W-:-:S04]  /*5e70*/  IMAD.MOV.U32 R21, RZ, RZ, 0x3bbb989d ;  /* 0x3bbb989dff157424 */ /* 0x000fc800078e00ff */
        /* <DEDUP_REMOVED lines=16> */
.L_x_465:
[----:B------:R-:W-:Y:S05]  /*5f80*/  BSYNC.RECONVERGENT B0 ;  /* 0x0000000000007941 */ /* 0x000fea0003800200 */
.L_x_464:
        /* <DEDUP_REMOVED lines=23> */
.L_x_467:
[----:B------:R-:W-:Y:S05]  /*6100*/  BSYNC.RECONVERGENT B0 ;  /* 0x0000000000007941 */ /* 0x000fea0003800200 */
.L_x_466:
[----:B------:R-:W-:Y:S04]  /*6110*/  BSSY.RECONVERGENT B0, `(.L_x_468) ;  /* 0x0000017000007945 */ /* 0x000fe80003800200 */
[----:B------:R-:W-:Y:S05]  /*6120*/  @P3 BRA `(.L_x_469) ;  /* 0x0000000000543947 */ /* 0x000fea0003800000 */
[----:B------:R-:W0:Y:S01]  /*6130*/  LDS R21, [R0+0xc] ;  /* 0x00000c0000157984 */ /* 0x000e220000000800 */
[----:B------:R-:W-:-:S03]  /*6140*/  HFMA2 R25, -RZ, RZ, 3.7421875, 0 ;  /* 0x437c0000ff197431 */ /* 0x000fc600000001ff */
[----:B------:R-:W1:Y:S04]  /*6150*/  LDS R24, [R42+0xd8] ;  /* 0x0000d8002a187984 */ /* 0x000e680000000800 */
[----:B------:R-:W2:Y:S01]  /*6160*/  LDS.128 R28, [R41+0x600] ;  /* 0x00060000291c7984 */ /* 0x000ea20000000c00 */
[----:B0-----:R-:W-:Y:S01]  /*6170*/  FADD R22, R21, -R22 ;  /* 0x8000001615167221 */ /* 0x001fe20000000000 */
[----:B------:R-:W-:-:S04]  /*6180*/  MOV R21, 0x3bbb989d ;  /* 0x3bbb989d00157802 */ /* 0x000fc80000000f00 */
        /* <DEDUP_REMOVED lines=15> */
.L_x_469:
[----:B------:R-:W-:Y:S05]  /*6280*/  BSYNC.RECONVERGENT B0 ;  /* 0x0000000000007941 */ /* 0x000fea0003800200 */
.L_x_468:
        /* <DEDUP_REMOVED lines=17> */
[----:B------:R-:W-:Y:S01]  /*63a0*/  HFMA2 R22, -RZ, RZ, 3.7421875, 0 ;  /* 0x437c0000ff167431 */ /* 0x000fe200000001ff */
        /* <DEDUP_REMOVED lines=19> */
.L_x_471:
[----:B------:R-:W-:Y:S05]  /*64e0*/  BSYNC.RECONVERGENT B0 ;  /* 0x0000000000007941 */ /* 0x000fea0003800200 */
.L_x_470:
[----:B------:R-:W-:Y:S04]  /*64f0*/  BSSY.RECONVERGENT B0, `(.L_x_472) ;  /* 0x0000017000007945 */ /* 0x000fe80003800200 */
[----:B------:R-:W-:Y:S05]  /*6500*/  @P1 BRA `(.L_x_473) ;  /* 0x0000000000541947 */ /* 0x000fea0003800000 */
[----:B------:R-:W0:Y:S01]  /*6510*/  LDS R20, [R0+0x4] ;  /* 0x0000040000147984 */ /* 0x000e220000000800 */
        /* <DEDUP_REMOVED lines=20> */
.L_x_473:
[----:B------:R-:W-:Y:S05]  /*6660*/  BSYNC.RECONVERGENT B0 ;  /* 0x0000000000007941 */ /* 0x000fea0003800200 */
.L_x_472:
[----:B------:R-:W-:Y:S04]  /*6670*/  BSSY.RECONVERGENT B0, `(.L_x_474) ;  /* 0x0000017000007945 */ /* 0x000fe80003800200 */
[----:B------:R-:W-:Y:S05]  /*6680*/  @P2 BRA `(.L_x_475) ;  /* 0x0000000000542947 */ /* 0x000fea0003800000 */
[----:B------:R-:W0:Y:S01]  /*6690*/  LDS R20, [R0+0x8] ;  /* 0x0000080000147984 */ /* 0x000e220000000800 */
[----:B------:R-:W-:Y:S01]  /*66a0*/  MOV R21, 0x3bbb989d ;  /* 0x3bbb989d00157802 */ /* 0x000fe20000000f00 */
[----:B------:R-:W-:Y:S02]  /*66b0*/  IMAD.MOV.U32 R22, RZ, RZ, 0x437c0000 ;  /* 0x437c0000ff167424 */ /* 0x000fe400078e00ff */
        /* <DEDUP_REMOVED lines=18> */
.L_x_475:
[----:B------:R-:W-:Y:S05]  /*67e0*/  BSYNC.RECONVERGENT B0 ;  /* 0x0000000000007941 */ /* 0x000fea0003800200 */
.L_x_474:
        /* <DEDUP_REMOVED lines=23> */
.L_x_477:
[----:B------:R-:W-:Y:S05]  /*6960*/  BSYNC.RECONVERGENT B0 ;  /* 0x0000000000007941 */ /* 0x000fea0003800200 */
.L_x_476:
        /* <DEDUP_REMOVED lines=39> */
.L_x_479:
[----:B------:R-:W-:Y:S05]  /*6be0*/  BSYNC.RECONVERGENT B0 ;  /* 0x0000000000007941 */ /* 0x000fea0003800200 */
.L_x_478:
        /* <DEDUP_REMOVED lines=23> */
.L_x_481:
[----:B------:R-:W-:Y:S05]  /*6d60*/  BSYNC.RECONVERGENT B0 ;  /* 0x0000000000007941 */ /* 0x000fea0003800200 */
.L_x_480:
        /* <DEDUP_REMOVED lines=23> */
.L_x_483:
[----:B------:R-:W-:Y:S05]  /*6ee0*/  BSYNC.RECONVERGENT B0 ;  /* 0x0000000000007941 */ /* 0x000fea0003800200 */
.L_x_482:
        /* <DEDUP_REMOVED lines=12> */
[----:B------:R-:W-:-:S03]  /*6fb0*/  IMAD.SHL.U32 R62, R62, 0x800000, RZ ;  /* 0x008000003e3e7824 */ /* 0x000fc600078e00ff */
        /* <DEDUP_REMOVED lines=10> */
.L_x_485:
[----:B------:R-:W-:Y:S05]  /*7060*/  BSYNC.RECONVERGENT B0 ;  /* 0x0000000000007941 */ /* 0x000fea0003800200 */
.L_x_484:
[----:B------:R-:W-:Y:S01]  /*7070*/  UIADD3 UR18, UP0, UPT, UR5, 0x9, URZ ;  /* 0x0000000905127890 */ /* 0x000fe2000ff1e0ff */
[----:B------:R-:W-:Y:S03]  /*7080*/  BSSY.RECONVERGENT B0, `(.L_x_486) ;  /* 0x0000024000007945 */ /* 0x000fe60003800200 */
[----:B------:R-:W-:Y:S02]  /*7090*/  UIADD3.X UR19, UPT, UPT, URZ, UR4, URZ, UP0, !UPT ;  /* 0x00000004ff137290 */ /* 0x000fe400087fe4ff */
[----:B------:R-:W-:Y:S02]  /*70a0*/  ISETP.LT.U32.AND P0, PT, R33, UR18, PT ;  /* 0x0000001221007c0c */ /* 0x000fe4000bf01070 */
[----:B------:R-:W-:Y:S02]  /*70b0*/  ISETP.LT.U32.AND P1, PT, R49, UR18, PT ;  /* 0x0000001231007c0c */ /* 0x000fe4000bf21070 */
[----:B-1----:R-:W-:-:S02]  /*70c0*/  MOV R20, UR19 ;  /* 0x0000001300147c02 */ /* 0x002fc40008000f00 */
[----:B------:R-:W-:Y:S02]  /*70d0*/  ISETP.LT.U32.AND P2, PT, R48, UR18, PT ;  /* 0x0000001230007c0c */ /* 0x000fe4000bf41070 */
[----:B------:R-:W-:Y:S02]  /*70e0*/  ISETP.GT.U32.AND.EX P0, PT, R20, RZ, PT, P0 ;  /* 0x000000ff1400720c */ /* 0x000fe40003f04100 */
[----:B------:R-:W-:Y:S02]  /*70f0*/  ISETP.LT.U32.AND P3, PT, R47, UR18, PT ;  /* 0x000000122f007c0c */ /* 0x000fe4000bf61070 */
[----:B0-----:R-:W-:Y:S02]  /*7100*/  MOV R24, UR19 ;  /* 0x0000001300187c02 */ /* 0x001fe40008000f00 */
        /* <DEDUP_REMOVED lines=27> */
.L_x_487:
[----:B------:R-:W-:Y:S05]  /*72c0*/  BSYNC.RECONVERGENT B0 ;  /* 0x0000000000007941 */ /* 0x000fea0003800200 */
.L_x_486:
        /* <DEDUP_REMOVED lines=23> */
.L_x_489:
[----:B------:R-:W-:Y:S05]  /*7440*/  BSYNC.RECONVERGENT B0 ;  /* 0x0000000000007941 */ /* 0x000fea0003800200 */
.L_x_488:
        /* <DEDUP_REMOVED lines=23> */
.L_x_491:
[----:B------:R-:W-:Y:S05]  /*75c0*/  BSYNC.RECONVERGENT B0 ;  /* 0x0000000000007941 */ /* 0x000fea0003800200 */
.L_x_490:
        /* <DEDUP_REMOVED lines=23> */
.L_x_493:
[----:B------:R-:W-:Y:S05]  /*7740*/  BSYNC.RECONVERGENT B0 ;  /* 0x0000000000007941 */ /* 0x000fea0003800200 */
.L_x_492:
[----:B------:R-:W-:Y:S01]  /*7750*/  UIADD3 UR18, UP0, UPT, UR5, 0xa, URZ ;  /* 0x0000000a05127890 */ /* 0x000fe2000ff1e0ff */
[----:B------:R-:W-:Y:S03]  /*7760*/  BSSY.RECONVERGENT B0, `(.L_x_494) ;  /* 0x0000024000007945 */ /* 0x000fe60003800200 */
[----:B------:R-:W-:Y:S02]  /*7770*/  UIADD3.X UR19, UPT, UPT, URZ, UR4, URZ, UP0, !UPT ;  /* 0x00000004ff137290 */ /* 0x000fe400087fe4ff */
[----:B------:R-:W-:Y:S02]  /*7780*/  ISETP.LT.U32.AND P0, PT, R33, UR18, PT ;  /* 0x0000001221007c0c */ /* 0x000fe4000bf01070 */
[----:B------:R-:W-:Y:S02]  /*7790*/  ISETP.LT.U32.AND P1, PT, R49, UR18, PT ;  /* 0x0000001231007c0c */ /* 0x000fe4000bf21070 */
[----:B------:R-:W-:Y:S01]  /*77a0*/  MOV R20, UR19 ;  /* 0x0000001300147c02 */ /* 0x000fe20008000f00 */
[----:B------:R-:W-:Y:S01]  /*77b0*/  IMAD.U32 R25, RZ, RZ, UR19 ;  /* 0x00000013ff197e24 */ /* 0x000fe2000f8e00ff */
[----:B------:R-:W-:-:S02]  /*77c0*/  ISETP.LT.U32.AND P2, PT, R48, UR18, PT ;  /* 0x0000001230007c0c */ /* 0x000fc4000bf41070 */
[----:B------:R-:W-:Y:S02]  /*77d0*/  ISETP.GT.U32.AND.EX P0, PT, R20, RZ, PT, P0 ;  /* 0x000000ff1400720c */ /* 0x000fe40003f04100 */
[----:B------:R-:W-:Y:S02]  /*77e0*/  ISETP.LT.U32.AND P3, PT, R47, UR18, PT ;  /* 0x000000122f007c0c */ /* 0x000fe4000bf61070 */
[----:B------:R-:W-:Y:S02]  /*77f0*/  MOV R21, UR19 ;  /* 0x0000001300157c02 */ /* 0x000fe40008000f00 */
[----:B------:R-:W-:Y:S02]  /*7800*/  MOV R24, UR19 ;  /* 0x0000001300187c02 */ /* 0x000fe40008000f00 */
[----:B------:R-:W-:Y:S02]  /*7810*/  ISETP.GT.U32.AND.EX P1, PT, R21, RZ, PT, P1 ;  /* 0x000000ff1500720c */ /* 0x000fe40003f24110 */
[----:B------:R-:W-:-:S02]  /*7820*/  ISETP.GT.U32.AND.EX P2, PT, R24, RZ, PT, P2 ;  /* 0x000000ff1800720c */ /* 0x000fc40003f44120 */
        /* <DEDUP_REMOVED lines=23> */
.L_x_495:
[----:B------:R-:W-:Y:S05]  /*79a0*/  BSYNC.RECONVERGENT B0 ;  /* 0x0000000000007941 */ /* 0x000fea0003800200 */
.L_x_494:
[----:B------:R-:W-:Y:S04]  /*79b0*/  BSSY.RECONVERGENT B0, `(.L_x_496) ;  /* 0x0000017000007945 */ /* 0x000fe80003800200 */
[----:B------:R-:W-:Y:S05]  /*79c0*/  @P1 BRA `(.L_x_497) ;  /* 0x0000000000541947 */ /* 0x000fea0003800000 */
[----:B------:R-:W0:Y:S01]  /*79d0*/  LDS R21, [R0+0x4] ;  /* 0x0000040000157984 */ /* 0x000e220000000800 */
        /* <DEDUP_REMOVED lines=20> */
.L_x_497:
[----:B------:R-:W-:Y:S05]  /*7b20*/  BSYNC.RECONVERGENT B0 ;  /* 0x0000000000007941 */ /* 0x000fea0003800200 */
.L_x_496:
        /* <DEDUP_REMOVED lines=23> */
.L_x_499:
[----:B------:R-:W-:Y:S05]  /*7ca0*/  BSYNC.RECONVERGENT B0 ;  /* 0x0000000000007941 */ /* 0x000fea0003800200 */
.L_x_498:
        /* <DEDUP_REMOVED lines=23> */
.L_x_501:
[----:B------:R-:W-:Y:S05]  /*7e20*/  BSYNC.RECONVERGENT B0 ;  /* 0x0000000000007941 */ /* 0x000fea0003800200 */
.L_x_500:
        /* <DEDUP_REMOVED lines=37> */
.L_x_503:
[----:B------:R-:W-:Y:S05]  /*8080*/  BSYNC.RECONVERGENT B0 ;  /* 0x0000000000007941 */ /* 0x000fea0003800200 */
.L_x_502:
[----:B------:R-:W-:Y:S04]  /*8090*/  BSSY.RECONVERGENT B0, `(.L_x_504) ;  /* 0x0000017000007945 */ /* 0x000fe80003800200 */
[----:B------:R-:W-:Y:S05]  /*80a0*/  @P1 BRA `(.L_x_505) ;  /* 0x0000000000541947 */ /* 0x000fea0003800000 */
[----:B------:R-:W0:Y:S01]  /*80b0*/  LDS R20, [R0+0x4] ;  /* 0x0000040000147984 */ /* 0x000e220000000800 */
[----:B------:R-:W-:Y:S02]  /*80c0*/  HFMA2 R22, -RZ, RZ, 3.7421875, 0 ;  /* 0x437c0000ff167431 */ /* 0x000fe400000001ff */
[----:B------:R-:W-:Y:S01]  /*80d0*/  IMAD.MOV.U32 R21, RZ, RZ, 0x3bbb989d ;  /* 0x3bbb989dff157424 */ /* 0x000fe200078e00ff */
        /* <DEDUP_REMOVED lines=18> */
.L_x_505:
[----:B------:R-:W-:Y:S05]  /*8200*/  BSYNC.RECONVERGENT B0 ;  /* 0x0000000000007941 */ /* 0x000fea0003800200 */
.L_x_504:
        /* <DEDUP_REMOVED lines=23> */
.L_x_507:
[----:B------:R-:W-:Y:S05]  /*8380*/  BSYNC.RECONVERGENT B0 ;  /* 0x0000000000007941 */ /* 0x000fea0003800200 */
.L_x_506:
[----:B------:R-:W-:Y:S04]  /*8390*/  BSSY.RECONVERGENT B0, `(.L_x_508) ;  /* 0x0000017000007945 */ /* 0x000fe80003800200 */
[----:B------:R-:W-:Y:S05]  /*83a0*/  @P3 BRA `(.L_x_509) ;  /* 0x0000000000543947 */ /* 0x000fea0003800000 */
[----:B------:R-:W0:Y:S01]  /*83b0*/  LDS R20, [R0+0xc] ;  /* 0x00000c0000147984 */ /* 0x000e220000000800 */
[----:B------:R-:W-:Y:S01]  /*83c0*/  HFMA2 R25, -RZ, RZ, 3.7421875, 0 ;  /* 0x437c0000ff197431 */ /* 0x000fe200000001ff */
        /* <DEDUP_REMOVED lines=19> */
.L_x_509:
[----:B------:R-:W-:Y:S05]  /*8500*/  BSYNC.RECONVERGENT B0 ;  /* 0x0000000000007941 */ /* 0x000fea0003800200 */
.L_x_508:
        /* <DEDUP_REMOVED lines=39> */
.L_x_511:
[----:B------:R-:W-:Y:S05]  /*8780*/  BSYNC.RECONVERGENT B0 ;  /* 0x0000000000007941 */ /* 0x000fea0003800200 */
.L_x_510:
[----:B------:R-:W-:Y:S04]  /*8790*/  BSSY.RECONVERGENT B0, `(.L_x_512) ;  /* 0x0000017000007945 */ /* 0x000fe80003800200 */
[----:B------:R-:W-:Y:S05]  /*87a0*/  @P1 BRA `(.L_x_513) ;  /* 0x0000000000541947 */ /* 0x000fea0003800000 */
[----:B------:R-:W1:Y:S01]  /*87b0*/  LDS R29, [R0+0x4] ;  /* 0x00000400001d7984 */ /* 0x000e620000000800 */
[----:B------:R-:W-:-:S03]  /*87c0*/  HFMA2 R63, -RZ, RZ, 3.7421875, 0 ;  /* 0x437c0000ff3f7431 */ /* 0x000fc600000001ff */
[----:B------:R-:W2:Y:S01]  /*87d0*/  LDS R64, [R42+0x70] ;  /* 0x000070002a407984 */ /* 0x000ea20000000800 */
[----:B-1----:R-:W-:Y:S01]  /*87e0*/  FADD R28, -R20, R29 ;  /* 0x0000001d141c7221 */ /* 0x002fe20000000100 */
        /* <DEDUP_REMOVED lines=17> */
.L_x_513:
[----:B------:R-:W-:Y:S05]  /*8900*/  BSYNC.RECONVERGENT B0 ;  /* 0x0000000000007941 */ /* 0x000fea0003800200 */
.L_x_512:
[----:B------:R-:W-:Y:S04]  /*8910*/  BSSY.RECONVERGENT B0, `(.L_x_514) ;  /* 0x0000017000007945 */ /* 0x000fe80003800200 */
[----:B------:R-:W-:Y:S05]  /*8920*/  @P2 BRA `(.L_x_515) ;  /* 0x0000000000542947 */ /* 0x000fea0003800000 */
[----:B------:R-:W1:Y:S01]  /*8930*/  LDS R29, [R0+0x8] ;  /* 0x00000800001d7984 */ /* 0x000e620000000800 */
[----:B------:R-:W-:-:S03]  /*8940*/  IMAD.MOV.U32 R63, RZ, RZ, 0x437c0000 ;  /* 0x437c0000ff3f7424 */ /* 0x000fc600078e00ff */
        /* <DEDUP_REMOVED lines=19> */
.L_x_515:
[----:B------:R-:W-:Y:S05]  /*8a80*/  BSYNC.RECONVERGENT B0 ;  /* 0x0000000000007941 */ /* 0x000fea0003800200 */
.L_x_514:
        /* <DEDUP_REMOVED lines=23> */
.L_x_517:
[----:B------:R-:W-:Y:S05]  /*8c00*/  BSYNC.RECONVERGENT B0 ;  /* 0x0000000000007941 */ /* 0x000fea0003800200 */
.L_x_516:
        /* <DEDUP_REMOVED lines=37> */
.L_x_519:
[----:B------:R-:W-:Y:S05]  /*8e60*/  BSYNC.RECONVERGENT B0 ;  /* 0x0000000000007941 */ /* 0x000fea0003800200 */
.L_x_518:
        /* <DEDUP_REMOVED lines=23> */
.L_x_521:
[----:B------:R-:W-:Y:S05]  /*8fe0*/  BSYNC.RECONVERGENT B0 ;  /* 0x0000000000007941 */ /* 0x000fea0003800200 */
.L_x_520:
        /* <DEDUP_REMOVED lines=23> */
.L_x_523:
[----:B------:R-:W-:Y:S05]  /*9160*/  BSYNC.RECONVERGENT B0 ;  /* 0x0000000000007941 */ /* 0x000fea0003800200 */
.L_x_522:
        /* <DEDUP_REMOVED lines=23> */
.L_x_525:
[----:B------:R-:W-:Y:S05]  /*92e0*/  BSYNC.RECONVERGENT B0 ;  /* 0x0000000000007941 */ /* 0x000fea0003800200 */
.L_x_524:
        /* <DEDUP_REMOVED lines=37> */
.L_x_527:
[----:B------:R-:W-:Y:S05]  /*9540*/  BSYNC.RECONVERGENT B0 ;  /* 0x0000000000007941 */ /* 0x000fea0003800200 */
.L_x_526:
        /* <DEDUP_REMOVED lines=23> */
.L_x_529:
[----:B------:R-:W-:Y:S05]  /*96c0*/  BSYNC.RECONVERGENT B0 ;  /* 0x0000000000007941 */ /* 0x000fea0003800200 */
.L_x_528:
        /* <DEDUP_REMOVED lines=23> */
.L_x_531:
[----:B------:R-:W-:Y:S05]  /*9840*/  BSYNC.RECONVERGENT B0 ;  /* 0x0000000000007941 */ /* 0x000fea0003800200 */
.L_x_530:
        /* <DEDUP_REMOVED lines=23> */
.L_x_533:
[----:B------:R-:W-:Y:S05]  /*99c0*/  BSYNC.RECONVERGENT B0 ;  /* 0x0000000000007941 */ /* 0x000fea0003800200 */
.L_x_532:
        /* <DEDUP_REMOVED lines=37> */
.L_x_535:
[----:B------:R-:W-:Y:S05]  /*9c20*/  BSYNC.RECONVERGENT B0 ;  /* 0x0000000000007941 */ /* 0x000fea0003800200 */
.L_x_534:
        /* <DEDUP_REMOVED lines=23> */
.L_x_537:
[----:B------:R-:W-:Y:S05]  /*9da0*/  BSYNC.RECONVERGENT B0 ;  /* 0x0000000000007941 */ /* 0x000fea0003800200 */
.L_x_536:
        /* <DEDUP_REMOVED lines=23> */
.L_x_539:
[----:B------:R-:W-:Y:S05]  /*9f20*/  BSYNC.RECONVERGENT B0 ;  /* 0x0000000000007941 */ /* 0x000fea0003800200 */
.L_x_538:
        /* <DEDUP_REMOVED lines=23> */
.L_x_541:
[----:B------:R-:W-:Y:S05]  /*a0a0*/  BSYNC.RECONVERGENT B0 ;  /* 0x0000000000007941 */ /* 0x000fea0003800200 */
.L_x_540:
[----:B------:R-:W0:Y:S01]  /*a0b0*/  LDC.64 R20, c[0x0][0x3e8] ;  /* 0x0000fa00ff147b82 */ /* 0x000e220000000a00 */
[----:B------:R-:W-:-:S04]  /*a0c0*/  UIADD3 UR5, UP0, UPT, UR5, 0x10, URZ ;  /* 0x0000001005057890 */ /* 0x000fc8000ff1e0ff */
[----:B------:R-:W-:Y:S01]  /*a0d0*/  UIADD3.X UR4, UPT, UPT, URZ, UR4, URZ, UP0, !UPT ;  /* 0x00000004ff047290 */ /* 0x000fe200087fe4ff */
[----:B0-----:R-:W-:Y:S02]  /*a0e0*/  R2UR UR18, R20 ;  /* 0x00000000141272ca */ /* 0x001fe400000e0000 */
[----:B------:R-:W-:Y:S01]  /*a0f0*/  MOV R20, UR5 ;  /* 0x0000000500147c02 */ /* 0x000fe20008000f00 */
[----:B------:R-:W-:Y:S10]  /*a100*/  BAR.SYNC.DEFER_BLOCKING 0x0 ;  /* 0x0000000000007b1d */ /* 0x000ff40000010000 */
[----:B------:R-:W-:-:S02]  /*a110*/  ISETP.GE.U32.AND P0, PT, R20, UR18, PT ;  /* 0x0000001214007c0c */ /* 0x000fc4000bf06070 */
[----:B------:R-:W-:-:S04]  /*a120*/  MOV R20, UR4 ;  /* 0x0000000400147c02 */ /* 0x000fc80008000f00 */
[----:B------:R-:W-:-:S13]  /*a130*/  ISETP.GE.AND.EX P0, PT, R20, R21, PT, P0 ;  /* 0x000000151400720c */ /* 0x000fda0003f06300 */
[----:B------:R-:W-:Y:S05]  /*a140*/  @!P0 BRA `(.L_x_542) ;  /* 0xffffff7000a88947 */ /* 0x000fea000383ffff */
.L_x_384:
[----:B------:R-:W0:Y:S02]  /*a150*/  LDCU.64 UR10, c[0x0][0x400] ;  /* 0x00008000ff0a77ac */ /* 0x000e240008000a00 */
[----:B0-----:R-:W-:-:S04]  /*a160*/  UISETP.GE.U32.AND UP0, UPT, UR10, 0x1, UPT ;  /* 0x000000010a00788c */ /* 0x001fc8000bf06070 */
[----:B------:R-:W-:-:S09]  /*a170*/  UISETP.GE.AND.EX UP0, UPT, UR11, URZ, UPT, UP0 ;  /* 0x000000ff0b00728c */ /* 0x000fd2000bf06300 */
[----:B------:R-:W-:Y:S05]  /*a180*/  BRA.U !UP0, `(.L_x_543) ;  /* 0x0000002d086c7547 */ /* 0x000fea000b800000 */
[----:B------:R-:W0:Y:S01]  /*a190*/  LDCU.64 UR4, c[0x0][0x3b8] ;  /* 0x00007700ff0477ac */ /* 0x000e220008000a00 */
[----:B------:R-:W-:Y:S01]  /*a1a0*/  IADD3 R23, PT, PT, R33, 0x1, RZ ;  /* 0x0000000121177810 */ /* 0x000fe20007ffe0ff */
[----:B------:R-:W-:Y:S01]  /*a1b0*/  IMAD R20, R39, UR18, RZ ;  /* 0x0000001227147c24 */ /* 0x000fe2000f8e02ff */
[----:B------:R-:W-:Y:S01]  /*a1c0*/  IADD3 R25, PT, PT, R33, 0x2, RZ ;  /* 0x0000000221197810 */ /* 0x000fe20007ffe0ff */
[----:B------:R-:W1:Y:S01]  /*a1d0*/  LDCU.64 UR14, c[0x0][0x3f8] ;  /* 0x00007f00ff0e77ac */ /* 0x000e620008000a00 */
[C---:B------:R-:W-:Y:S01]  /*a1e0*/  ISETP.GT.U32.AND P0, PT, R36.reuse, R23, PT ;  /* 0x000000172400720c */ /* 0x040fe20003f04070 */
[----:B------:R-:W-:Y:S01]  /*a1f0*/  IMAD R35, R21, UR26, R20 ;  /* 0x0000001a15237c24 */ /* 0x000fe2000f8e0214 */
[----:B------:R-:W-:Y:S01]  /*a200*/  IADD3 R23, PT, PT, R33, 0x3, RZ ;  /* 0x0000000321177810 */ /* 0x000fe20007ffe0ff */
[----:B------:R-:W-:Y:S01]  /*a210*/  HFMA2 R69, -RZ, RZ, 0, 0 ;  /* 0x00000000ff457431 */ /* 0x000fe200000001ff */
[C---:B------:R-:W-:Y:S01]  /*a220*/  ISETP.GT.U32.AND P2, PT, R36.reuse, R25, PT ;  /* 0x000000192400720c */ /* 0x040fe20003f44070 */
[----:B------:R-:W-:Y:S01]  /*a230*/  HFMA2 R71, -RZ, RZ, 0, 0 ;  /* 0x00000000ff477431 */ /* 0x000fe200000001ff */
[----:B------:R-:W-:Y:S01]  /*a240*/  ISETP.GE.U32.AND P3, PT, R19, 0x10, PT ;  /* 0x000000101300780c */ /* 0x000fe20003f66070 */
[----:B------:R-:W-:Y:S01]  /*a250*/  IMAD.MOV.U32 R77, RZ, RZ, RZ ;  /* 0x000000ffff4d7224 */ /* 0x000fe200078e00ff */
[C---:B------:R-:W-:Y:S01]  /*a260*/  ISETP.GT.U32.AND P1, PT, R36.reuse, R33, PT ;  /* 0x000000212400720c */ /* 0x040fe20003f24070 */
[----:B------:R-:W-:Y:S01]  /*a270*/  HFMA2 R75, -RZ, RZ, 0, 0 ;  /* 0x00000000ff4b7431 */ /* 0x000fe200000001ff */
[----:B------:R-:W-:Y:S01]  /*a280*/  ISETP.GT.U32.AND P4, PT, R36, R23, PT ;  /* 0x000000172400720c */ /* 0x000fe20003f84070 */
[----:B------:R-:W2:Y:S01]  /*a290*/  LDCU.64 UR16, c[0x0][0x3f8] ;  /* 0x00007f00ff1077ac */ /* 0x000ea20008000a00 */
[----:B------:R-:W-:-:S02]  /*a2a0*/  IADD3 R56, P5, PT, R33, R56, RZ ;  /* 0x0000003821387210 */ /* 0x000fc40007fbe0ff */
[C---:B------:R-:W-:Y:S02]  /*a2b0*/  ISETP.GT.AND.EX P1, PT, R34.reuse, RZ, !P3, P1 ;  /* 0x000000ff2200720c */ /* 0x040fe40005f24310 */
[C---:B------:R-:W-:Y:S01]  /*a2c0*/  ISETP.GT.AND.EX P0, PT, R34.reuse, RZ, !P3, P0 ;  /* 0x000000ff2200720c */ /* 0x040fe20005f04300 */
[----:B-1----:R-:W-:Y:S01]  /*a2d0*/  IMAD R37, R37, UR14, RZ ;  /* 0x0000000e25257c24 */ /* 0x002fe2000f8e02ff */
[C---:B------:R-:W-:Y:S02]  /*a2e0*/  ISETP.GT.AND.EX P2, PT, R34.reuse, RZ, !P3, P2 ;  /* 0x000000ff2200720c */ /* 0x040fe40005f44320 */
[----:B------:R-:W-:Y:S01]  /*a2f0*/  ISETP.GT.AND.EX P3, PT, R34, RZ, !P3, P4 ;  /* 0x000000ff2200720c */ /* 0x000fe20005f64340 */
[----:B------:R-:W-:Y:S01]  /*a300*/  IMAD R37, R60, UR15, R37 ;  /* 0x0000000f3c257c24 */ /* 0x000fe2000f8e0225 */
[----:B------:R-:W-:Y:S02]  /*a310*/  IADD3.X R21, PT, PT, RZ, R38, RZ, P5, !PT ;  /* 0x00000026ff157210 */ /* 0x000fe40002ffe4ff */
[----:B0-----:R-:W-:Y:S01]  /*a320*/  LEA R66, P4, R56, UR4, 0x3 ;  /* 0x0000000438427c11 */ /* 0x001fe2000f8818ff */
[----:B------:R-:W-:Y:S01]  /*a330*/  UIADD3 UR4, UPT, UPT, UR7, 0x2000, URZ ;  /* 0x0000200007047890 */ /* 0x000fe2000fffe0ff */
[----:B------:R-:W-:Y:S01]  /*a340*/  IADD3 R20, PT, PT, R32, 0x300, RZ ;  /* 0x0000030020147810 */ /* 0x000fe20007ffe0ff */
[----:B------:R-:W-:Y:S01]  /*a350*/  UIADD3 UR7, UPT, UPT, UR7, 0x3000, URZ ;  /* 0x0000300007077890 */ /* 0x000fe2000fffe0ff */
[----:B------:R-:W-:Y:S01]  /*a360*/  LEA.HI.X R67, R56, UR5, R21, 0x3, P4 ;  /* 0x0000000538437c11 */ /* 0x000fe2000a0f1c15 */
[----:B------:R-:W-:Y:S01]  /*a370*/  ULEA UR4, UR6, UR4, 0x18 ;  /* 0x0000000406047291 */ /* 0x000fe2000f8ec0ff */
[----:B------:R-:W-:Y:S01]  /*a380*/  SHF.L.U32 R21, R40, 0x2, RZ ;  /* 0x0000000228157819 */ /* 0x000fe200000006ff */
[----:B------:R-:W-:Y:S01]  /*a390*/  ULEA UR7, UR6, UR7, 0x18 ;  /* 0x0000000706077291 */ /* 0x000fe2000f8ec0ff */
[----:B------:R-:W-:Y:S01]  /*a3a0*/  LOP3.LUT R72, R32, 0x3f, RZ, 0xc0, !PT ;  /* 0x0000003f20487812 */ /* 0x000fe200078ec0ff */
[----:B------:R-:W-:Y:S01]  /*a3b0*/  UMOV UR5, URZ ;  /* 0x000000ff00057c82 */ /* 0x000fe20008000000 */
[----:B------:R-:W-:-:S02]  /*a3c0*/  MOV R73, RZ ;  /* 0x000000ff00497202 */ /* 0x000fc40000000f00 */
[----:B------:R-:W-:Y:S02]  /*a3d0*/  SHF.R.U32.HI R22, RZ, 0x4, R20 ;  /* 0x00000004ff167819 */ /* 0x000fe40000011614 */
[----:B------:R-:W-:Y:S01]  /*a3e0*/  IADD3 R20, PT, PT, R32, 0x200, RZ ;  /* 0x0000020020147810 */ /* 0x000fe20007ffe0ff */
[----:B------:R-:W-:Y:S01]  /*a3f0*/  IMAD.WIDE.U32 R72, R18, 0x40, R72 ;  /* 0x0000004012487825 */ /* 0x000fe200078e0048 */
[----:B------:R-:W-:Y:S02]  /*a400*/  LOP3.LUT R21, R21, 0x3c, RZ, 0xc0, !PT ;  /* 0x0000003c15157812 */ /* 0x000fe400078ec0ff */
[----:B------:R-:W-:Y:S02]  /*a410*/  IADD3 R38, PT, PT, R32, 0x100, RZ ;  /* 0x0000010020267810 */ /* 0x000fe40007ffe0ff */
[----:B------:R-:W-:Y:S01]  /*a420*/  SHF.R.U32.HI R58, RZ, 0x4, R32 ;  /* 0x00000004ff3a7819 */ /* 0x000fe20000011620 */
[----:B------:R-:W-:Y:S01]  /*a430*/  IMAD.WIDE.U32 R26, R60, UR14, R72 ;  /* 0x0000000e3c1a7c25 */ /* 0x000fe2000f8e0048 */
[----:B------:R-:W-:Y:S01]  /*a440*/  SHF.R.U32.HI R20, RZ, 0x4, R20 ;  /* 0x00000004ff147819 */ /* 0x000fe20000011614 */
[----:B------:R-:W0:Y:S01]  /*a450*/  LDCU.64 UR14, c[0x0][0x3e8] ;  /* 0x00007d00ff0e77ac */ /* 0x000e220008000a00 */
[----:B------:R-:W-:Y:S01]  /*a460*/  IADD3 R57, PT, PT, R21, UR4, RZ ;  /* 0x0000000415397c10 */ /* 0x000fe2000fffe0ff */
[----:B------:R-:W-:Y:S01]  /*a470*/  VIADD R68, R58, UR12 ;  /* 0x0000000c3a447c36 */ /* 0x000fe20008000000 */
[----:B------:R-:W-:-:S02]  /*a480*/  SHF.R.U32.HI R76, RZ, 0x4, R38 ;  /* 0x00000004ff4c7819 */ /* 0x000fc40000011626 */
[-C--:B------:R-:W-:Y:S02]  /*a490*/  LEA R58, R58, R57.reuse, 0x6 ;  /* 0x000000393a3a7211 */ /* 0x080fe400078e30ff */
[-C--:B------:R-:W-:Y:S02]  /*a4a0*/  LEA R56, R20, R57.reuse, 0x6 ;  /* 0x0000003914387211 */ /* 0x080fe400078e30ff */
[C---:B------:R-:W-:Y:S02]  /*a4b0*/  LEA R49, R22.reuse, R57, 0x6 ;  /* 0x0000003916317211 */ /* 0x040fe400078e30ff */
[----:B------:R-:W-:Y:S02]  /*a4c0*/  MOV R29, UR26 ;  /* 0x0000001a001d7c02 */ /* 0x000fe40008000f00 */
[----:B------:R-:W-:Y:S02]  /*a4d0*/  IADD3 R70, PT, PT, R22, UR12, RZ ;  /* 0x0000000c16467c10 */ /* 0x000fe4000fffe0ff */
[----:B------:R-:W-:Y:S01]  /*a4e0*/  MOV R45, UR26 ;  /* 0x0000001a002d7c02 */ /* 0x000fe20008000f00 */
[----:B------:R-:W-:Y:S01]  /*a4f0*/  IMAD.WIDE.U32 R28, R29, UR18, R68 ;  /* 0x000000121d1c7c25 */ /* 0x000fe2000f8e0044 */
[----:B------:R-:W-:-:S02]  /*a500*/  MOV R23, UR26 ;  /* 0x0000001a00177c02 */ /* 0x000fc40008000f00 */
[----:B------:R-:W-:Y:S01]  /*a510*/  IADD3 R78, PT, PT, R20, UR12, RZ ;  /* 0x0000000c144e7c10 */ /* 0x000fe2000fffe0ff */
[----:B------:R-:W-:Y:S01]  /*a520*/  IMAD.WIDE.U32 R44, R45, UR18, R70 ;  /* 0x000000122d2c7c25 */ /* 0x000fe2000f8e0046 */
[C---:B------:R-:W-:Y:S02]  /*a530*/  LEA R57, R76.reuse, R57, 0x6 ;  /* 0x000000394c397211 */ /* 0x040fe400078e30ff */
[----:B------:R-:W-:Y:S02]  /*a540*/  MOV R79, RZ ;  /* 0x000000ff004f7202 */ /* 0x000fe40000000f00 */
[----:B------:R-:W-:Y:S02]  /*a550*/  MOV R21, UR26 ;  /* 0x0000001a00157c02 */ /* 0x000fe40008000f00 */
[----:B------:R-:W-:Y:S01]  /*a560*/  IADD3 R76, PT, PT, R76, UR12, RZ ;  /* 0x0000000c4c4c7c10 */ /* 0x000fe2000fffe0ff */
[----:B------:R-:W-:Y:S01]  /*a570*/  IMAD.WIDE.U32 R22, R23, UR18, R78 ;  /* 0x0000001217167c25 */ /* 0x000fe2000f8e004e */
[----:B------:R-:W-:Y:S01]  /*a580*/  IADD3 R24, PT, PT, R27, R37, RZ ;  /* 0x000000251b187210 */ /* 0x000fe20007ffe0ff */
[----:B------:R-:W1:Y:S01]  /*a590*/  LDCU.64 UR12, c[0x0][0x400] ;  /* 0x00008000ff0c77ac */ /* 0x000e620008000a00 */
[----:B------:R-:W-:Y:S01]  /*a5a0*/  IADD3 R25, PT, PT, R35, R45, RZ ;  /* 0x0000002d23197210 */ /* 0x000fe20007ffe0ff */
[----:B------:R-:W-:Y:S01]  /*a5b0*/  IMAD.WIDE.U32 R20, R21, UR18, R76 ;  /* 0x0000001215147c25 */ /* 0x000fe2000f8e004c */
[C---:B------:R-:W-:Y:S01]  /*a5c0*/  IADD3 R23, PT, PT, R35.reuse, R23, RZ ;  /* 0x0000001723177210 */ /* 0x040fe20007ffe0ff */
[----:B------:R-:W3:Y:S01]  /*a5d0*/  LDCU.64 UR18, c[0x0][0x418] ;  /* 0x00008300ff1277ac */ /* 0x000ee20008000a00 */
[----:B------:R-:W-:Y:S01]  /*a5e0*/  LOP3.LUT R74, R40, 0xf, RZ, 0xc0, !PT ;  /* 0x0000000f284a7812 */ /* 0x000fe200078ec0ff */
[----:B------:R-:W-:Y:S01]  /*a5f0*/  IMAD R27, R24, UR10, RZ ;  /* 0x0000000a181b7c24 */ /* 0x000fe2000f8e02ff */
[----:B------:R-:W-:Y:S01]  /*a600*/  IADD3 R24, PT, PT, R35, R29, RZ ;  /* 0x0000001d23187210 */ /* 0x000fe20007ffe0ff */
[----:B------:R-:W-:Y:S01]  /*a610*/  IMAD R25, R25, UR10, RZ ;  /* 0x0000000a19197c24 */ /* 0x000fe2000f8e02ff */
[----:B------:R-:W-:Y:S01]  /*a620*/  IADD3 R21, PT, PT, R35, R21, RZ ;  /* 0x0000001523157210 */ /* 0x000fe20007ffe0ff */
[----:B------:R-:W-:Y:S01]  /*a630*/  IMAD R23, R23, UR10, RZ ;  /* 0x0000000a17177c24 */ /* 0x000fe2000f8e02ff */
[----:B------:R-:W-:Y:S01]  /*a640*/  SHF.R.U32.HI R38, RZ, 0x6, R38 ;  /* 0x00000006ff267819 */ /* 0x000fe20000011626 */
[----:B------:R-:W-:Y:S01]  /*a650*/  IMAD R29, R24, UR10, RZ ;  /* 0x0000000a181d7c24 */ /* 0x000fe2000f8e02ff */
[----:B------:R-:W-:Y:S01]  /*a660*/  LEA R60, R40, UR7, 0x4 ;  /* 0x00000007283c7c11 */ /* 0x000fe2000f8e20ff */
[----:B------:R-:W-:Y:S01]  /*a670*/  IMAD R21, R21, UR10, RZ ;  /* 0x0000000a15157c24 */ /* 0x000fe2000f8e02ff */
[----:B------:R-:W-:Y:S01]  /*a680*/  LEA R59, R19, UR4, 0x8 ;  /* 0x00000004133b7c11 */ /* 0x000fe2000f8e40ff */
[C---:B------:R-:W-:Y:S01]  /*a690*/  IMAD R31, R26.reuse, UR11, R27 ;  /* 0x0000000b1a1f7c24 */ /* 0x040fe2000f8e021b */
[----:B------:R-:W-:Y:S01]  /*a6a0*/  UMOV UR4, URZ ;  /* 0x000000ff00047c82 */ /* 0x000fe20008000000 */
[----:B------:R-:W-:-:S04]  /*a6b0*/  IMAD.WIDE.U32 R26, R26, UR10, RZ ;  /* 0x0000000a1a1a7c25 */ /* 0x000fc8000f8e00ff */
[----:B------:R-:W-:Y:S02]  /*a6c0*/  IMAD R35, R28, UR11, R29 ;  /* 0x0000000b1c237c24 */ /* 0x000fe4000f8e021d */
[----:B------:R-:W-:Y:S02]  /*a6d0*/  IMAD R37, R44, UR11, R25 ;  /* 0x0000000b2c257c24 */ /* 0x000fe4000f8e0219 */
[----:B------:R-:W-:Y:S02]  /*a6e0*/  IMAD R39, R22, UR11, R23 ;  /* 0x0000000b16277c24 */ /* 0x000fe4000f8e0217 */
[----:B------:R-:W-:-:S04]  /*a6f0*/  IMAD.WIDE.U32 R28, R28, UR10, R74 ;  /* 0x0000000a1c1c7c25 */ /* 0x000fc8000f8e004a */
[--C-:B------:R-:W-:Y:S01]  /*a700*/  IMAD.WIDE.U32 R44, R44, UR10, R74.reuse ;  /* 0x0000000a2c2c7c25 */ /* 0x100fe2000f8e004a */
[----:B------:R-:W-:Y:S02]  /*a710*/  IADD3 R35, PT, PT, R29, R35, RZ ;  /* 0x000000231d237210 */ /* 0x000fe40007ffe0ff */
[----:B------:R-:W-:Y:S01]  /*a720*/  SHF.L.U32 R34, R28, 0x2, RZ ;  /* 0x000000021c227819 */ /* 0x000fe200000006ff */
[----:B------:R-:W-:Y:S01]  /*a730*/  IMAD.WIDE.U32 R22, R22, UR10, R74 ;  /* 0x0000000a16167c25 */ /* 0x000fe2000f8e004a */
[----:B------:R-:W-:Y:S02]  /*a740*/  SHF.L.U32 R43, R44, 0x2, RZ ;  /* 0x000000022c2b7819 */ /* 0x000fe400000006ff */
[----:B------:R-:W-:Y:S01]  /*a750*/  SHF.L.U64.HI R35, R28, 0x2, R35 ;  /* 0x000000021c237819 */ /* 0x000fe20000010223 */
[----:B------:R-:W-:Y:S01]  /*a760*/  IMAD.WIDE.U32 R24, R20, UR10, R74 ;  /* 0x0000000a14187c25 */ /* 0x000fe2000f8e004a */
[----:B------:R-:W-:-:S03]  /*a770*/  SHF.L.U32 R36, R22, 0x2, RZ ;  /* 0x0000000216247819 */ /* 0x000fc600000006ff */
[----:B------:R-:W-:Y:S01]  /*a780*/  IMAD R41, R20, UR11, R21 ;  /* 0x0000000b14297c24 */ /* 0x000fe2000f8e0215 */
[----:B------:R-:W4:Y:S01]  /*a790*/  LDCU.64 UR10, c[0x0][0x3a8] ;  /* 0x00007500ff0a77ac */ /* 0x000f220008000a00 */
[----:B------:R-:W-:Y:S02]  /*a7a0*/  IADD3 R21, PT, PT, R27, R31, RZ ;  /* 0x0000001f1b157210 */ /* 0x000fe40007ffe0ff */
[----:B------:R-:W-:Y:S02]  /*a7b0*/  IADD3 R27, PT, PT, R45, R37, RZ ;  /* 0x000000252d1b7210 */ /* 0x000fe40007ffe0ff */
[C---:B------:R-:W-:Y:S02]  /*a7c0*/  SHF.L.U32 R20, R26.reuse, 0x2, RZ ;  /* 0x000000021a147819 */ /* 0x040fe400000006ff */
[----:B------:R-:W-:Y:S02]  /*a7d0*/  SHF.L.U64.HI R21, R26, 0x2, R21 ;  /* 0x000000021a157819 */ /* 0x000fe40000010215 */
[----:B------:R-:W-:-:S02]  /*a7e0*/  IADD3 R37, PT, PT, R23, R39, RZ ;  /* 0x0000002717257210 */ /* 0x000fc40007ffe0ff */
[----:B------:R-:W-:Y:S02]  /*a7f0*/  SHF.R.U32.HI R39, RZ, 0x6, R32 ;  /* 0x00000006ff277819 */ /* 0x000fe40000011620 */
[----:B------:R-:W-:Y:S02]  /*a800*/  SHF.L.U32 R26, R32, 0x2, RZ ;  /* 0x00000002201a7819 */ /* 0x000fe400000006ff */
[----:B------:R-:W-:Y:S01]  /*a810*/  SHF.L.U64.HI R37, R22, 0x2, R37 ;  /* 0x0000000216257819 */ /* 0x000fe20000010225 */
[--C-:B------:R-:W-:Y:S01]  /*a820*/  IMAD.WIDE.U32 R22, R38, 0x4, R20.reuse ;  /* 0x0000000426167825 */ /* 0x100fe200078e0014 */
[----:B------:R-:W-:Y:S02]  /*a830*/  LOP3.LUT R26, R26, 0xfc, RZ, 0xc0, !PT ;  /* 0x000000fc1a1a7812 */ /* 0x000fe400078ec0ff */
[----:B------:R-:W-:Y:S01]  /*a840*/  IADD3 R25, PT, PT, R25, R41, RZ ;  /* 0x0000002919197210 */ /* 0x000fe20007ffe0ff */
[----:B------:R-:W-:Y:S01]  /*a850*/  IMAD.WIDE.U32 R20, R39, 0x4, R20 ;  /* 0x0000000427147825 */ /* 0x000fe200078e0014 */
[----:B------:R-:W-:-:S02]  /*a860*/  IADD3 R61, PT, PT, R26, UR7, RZ ;  /* 0x000000071a3d7c10 */ /* 0x000fc4000fffe0ff */
[----:B----4-:R-:W-:Y:S02]  /*a870*/  IADD3 R46, P4, PT, R22, UR10, RZ ;  /* 0x0000000a162e7c10 */ /* 0x010fe4000ff9e0ff */
[----:B------:R-:W-:Y:S02]  /*a880*/  IADD3 R48, P5, PT, R20, UR10, RZ ;  /* 0x0000000a14307c10 */ /* 0x000fe4000ffbe0ff */
[----:B------:R-:W-:Y:S02]  /*a890*/  LEA R62, R39, R61, 0x8 ;  /* 0x0000003d273e7211 */ /* 0x000fe400078e40ff */
[----:B------:R-:W-:Y:S02]  /*a8a0*/  SHF.L.U64.HI R44, R44, 0x2, R27 ;  /* 0x000000022c2c7819 */ /* 0x000fe4000001021b */
[C---:B------:R-:W-:Y:S02]  /*a8b0*/  SHF.L.U32 R41, R24.reuse, 0x2, RZ ;  /* 0x0000000218297819 */ /* 0x040fe400000006ff */
[----:B------:R-:W-:-:S02]  /*a8c0*/  SHF.L.U64.HI R42, R24, 0x2, R25 ;  /* 0x00000002182a7819 */ /* 0x000fc40000010219 */
[----:B------:R-:W-:Y:S02]  /*a8d0*/  IADD3.X R45, PT, PT, R23, UR11, RZ, P4, !PT ;  /* 0x0000000b172d7c10 */ /* 0x000fe4000a7fe4ff */
[----:B------:R-:W-:Y:S02]  /*a8e0*/  IADD3.X R47, PT, PT, R21, UR11, RZ, P5, !PT ;  /* 0x0000000b152f7c10 */ /* 0x000fe4000affe4ff */
[----:B0123--:R-:W-:-:S07]  /*a8f0*/  LEA R61, R38, R61, 0x8 ;  /* 0x0000003d263d7211 */ /* 0x00ffce00078e40ff */
.L_x_583:
[----:B------:R-:W-:Y:S01]  /*a900*/  ISETP.GE.U32.AND P5, PT, R32, 0x400, PT ;  /* 0x000004002000780c */ /* 0x000fe20003fa6070 */
[----:B------:R-:W-:Y:S01]  /*a910*/  BSSY.RECONVERGENT B0, `(.L_x_544) ;  /* 0x0000010000007945 */ /* 0x000fe20003800200 */
[----:B------:R-:W-:-:S04]  /*a920*/  IADD3 R22, P4, PT, R74, UR4, RZ ;  /* 0x000000044a167c10 */ /* 0x000fc8000ff9e0ff */
[----:B------:R-:W-:-:S07]  /*a930*/  IADD3.X R23, PT, PT, RZ, UR5, RZ, P4, !PT ;  /* 0x00000005ff177c10 */ /* 0x000fce000a7fe4ff */
[----:B------:R-:W-:Y:S05]  /*a940*/  @P5 BRA `(.L_x_545) ;  /* 0x0000000000305947 */ /* 0x000fea0003800000 */
[----:B------:R-:W-:Y:S01]  /*a950*/  ISETP.GE.U32.AND P4, PT, R22, UR12, PT ;  /* 0x0000000c16007c0c */ /* 0x000fe2000bf86070 */
[----:B------:R-:W-:Y:S01]  /*a960*/  BSSY.RECONVERGENT B1, `(.L_x_546) ;  /* 0x0000009000017945 */ /* 0x000fe20003800200 */
[----:B------:R-:W-:Y:S01]  /*a970*/  ISETP.GE.U32.AND P5, PT, R68, UR14, PT ;  /* 0x0000000e44007c0c */ /* 0x000fe2000bfa6070 */
[----:B------:R-:W-:Y:S01]  /*a980*/  IMAD.MOV.U32 R21, RZ, RZ, RZ ;  /* 0x000000ffff157224 */ /* 0x000fe200078e00ff */
[----:B------:R-:W-:-:S04]  /*a990*/  ISETP.GE.AND.EX P4, PT, R23, UR13, PT, P4 ;  /* 0x0000000d17007c0c */ /* 0x000fc8000bf86340 */
[----:B------:R-:W-:-:S13]  /*a9a0*/  ISETP.GE.OR.EX P4, PT, RZ, UR15, P4, P5 ;  /* 0x0000000fff007c0c */ /* 0x000fda000a786750 */
[----:B------:R-:W-:Y:S05]  /*a9b0*/  @P4 BRA `(.L_x_547) ;  /* 0x00000000000c4947 */ /* 0x000fea0003800000 */
[----:B------:R-:W-:-:S04]  /*a9c0*/  IADD3 R20, P4, PT, R34, UR20, RZ ;  /* 0x0000001422147c10 */ /* 0x000fc8000ff9e0ff */
[----:B------:R-:W-:-:S06]  /*a9d0*/  IADD3.X R21, PT, PT, R35, UR21, RZ, P4, !PT ;  /* 0x0000001523157c10 */ /* 0x000fcc000a7fe4ff */
[----:B------:R0:W5:Y:S03]  /*a9e0*/  LDG.E R21, desc[UR22][R20.64] ;  /* 0x0000001614157981 */ /* 0x000166000c1e1900 */
.L_x_547:
[----:B------:R-:W-:Y:S05]  /*a9f0*/  BSYNC.RECONVERGENT B1 ;  /* 0x0000000000017941 */ /* 0x000fea0003800200 */
.L_x_546:
[----:B-----5:R1:W-:Y:S02]  /*aa00*/  STS [R58], R21 ;  /* 0x000000153a007388 */ /* 0x0203e40000000800 */
.L_x_545:
[----:B------:R-:W-:Y:S05]  /*aa10*/  BSYNC.RECONVERGENT B0 ;  /* 0x0000000000007941 */ /* 0x000fea0003800200 */
.L_x_544:
        /* <DEDUP_REMOVED lines=8> */
[----:B------:R-:W-:-:S13]  /*aaa0*/  ISETP.GE.OR.EX P4, PT, RZ, UR15, P6, P4 ;  /* 0x0000000fff007c0c */ /* 0x000fda000b786740 */
[----:B------:R-:W-:Y:S05]  /*aab0*/  @P4 BRA `(.L_x_551) ;  /* 0x00000000000c4947 */ /* 0x000fea0003800000 */
[----:B------:R-:W-:-:S04]  /*aac0*/  IADD3 R20, P4, PT, R41, UR20, RZ ;  /* 0x0000001429147c10 */ /* 0x000fc8000ff9e0ff */
[----:B-1----:R-:W-:-:S05]  /*aad0*/  IADD3.X R21, PT, PT, R42, UR21, RZ, P4, !PT ;  /* 0x000000152a157c10 */ /* 0x002fca000a7fe4ff */
[----:B------:R0:W5:Y:S04]  /*aae0*/  LDG.E R20, desc[UR22][R20.64] ;  /* 0x0000001614147981 */ /* 0x000168000c1e1900 */
.L_x_551:
[----:B------:R-:W-:Y:S05]  /*aaf0*/  BSYNC.RECONVERGENT B1 ;  /* 0x0000000000017941 */ /* 0x000fea0003800200 */
.L_x_550:
[----:B-----5:R2:W-:Y:S02]  /*ab00*/  STS [R57], R20 ;  /* 0x0000001439007388 */ /* 0x0205e40000000800 */
.L_x_549:
[----:B------:R-:W-:Y:S05]  /*ab10*/  BSYNC.RECONVERGENT B0 ;  /* 0x0000000000007941 */ /* 0x000fea0003800200 */
.L_x_548:
        /* <DEDUP_REMOVED lines=8> */
[----:B------:R-:W-:-:S13]  /*aba0*/  ISETP.GE.OR.EX P4, PT, RZ, UR15, P6, P4 ;  /* 0x0000000fff007c0c */ /* 0x000fda000b786740 */
[----:B------:R-:W-:Y:S05]  /*abb0*/  @P4 BRA `(.L_x_555) ;  /* 0x00000000000c4947 */ /* 0x000fea0003800000 */
[----:B--2---:R-:W-:-:S04]  /*abc0*/  IADD3 R20, P4, PT, R36, UR20, RZ ;  /* 0x0000001424147c10 */ /* 0x004fc8000ff9e0ff */
[----:B------:R-:W-:-:S06]  /*abd0*/  IADD3.X R21, PT, PT, R37, UR21, RZ, P4, !PT ;  /* 0x0000001525157c10 */ /* 0x000fcc000a7fe4ff */
[----:B------:R0:W5:Y:S03]  /*abe0*/  LDG.E R21, desc[UR22][R20.64] ;  /* 0x0000001614157981 */ /* 0x000166000c1e1900 */
.L_x_555:
[----:B------:R-:W-:Y:S05]  /*abf0*/  BSYNC.RECONVERGENT B1 ;  /* 0x0000000000017941 */ /* 0x000fea0003800200 */
.L_x_554:
[----:B-----5:R3:W-:Y:S02]  /*ac00*/  STS [R56], R21 ;  /* 0x0000001538007388 */ /* 0x0207e40000000800 */
.L_x_553:
[----:B------:R-:W-:Y:S05]  /*ac10*/  BSYNC.RECONVERGENT B0 ;  /* 0x0000000000007941 */ /* 0x000fea0003800200 */
.L_x_552:
[----:B------:R-:W-:Y:S01]  /*ac20*/  ISETP.GT.U32.AND P4, PT, R32, 0xff, PT ;  /* 0x000000ff2000780c */ /* 0x000fe20003f84070 */
[----:B------:R-:W-:-:S12]  /*ac30*/  BSSY.RECONVERGENT B0, `(.L_x_556) ;  /* 0x000000e000007945 */ /* 0x000fd80003800200 */
[----:B------:R-:W-:Y:S05]  /*ac40*/  @P4 BRA `(.L_x_557) ;  /* 0x0000000000304947 */ /* 0x000fea0003800000 */
[----:B------:R-:W-:Y:S01]  /*ac50*/  ISETP.GE.U32.AND P6, PT, R22, UR12, PT ;  /* 0x0000000c16007c0c */ /* 0x000fe2000bfc6070 */
[----:B------:R-:W-:Y:S01]  /*ac60*/  BSSY.RECONVERGENT B1, `(.L_x_558) ;  /* 0x0000009000017945 */ /* 0x000fe20003800200 */
[----:B------:R-:W-:Y:S01]  /*ac70*/  ISETP.GE.U32.AND P4, PT, R70, UR14, PT ;  /* 0x0000000e46007c0c */ /* 0x000fe2000bf86070 */
[----:B0-2---:R-:W-:Y:S01]  /*ac80*/  HFMA2 R20, -RZ, RZ, 0, 0 ;  /* 0x00000000ff147431 */ /* 0x005fe200000001ff */
[----:B------:R-:W-:-:S04]  /*ac90*/  ISETP.GE.AND.EX P6, PT, R23, UR13, PT, P6 ;  /* 0x0000000d17007c0c */ /* 0x000fc8000bfc6360 */
[----:B------:R-:W-:-:S13]  /*aca0*/  ISETP.GE.OR.EX P4, PT, RZ, UR15, P6, P4 ;  /* 0x0000000fff007c0c */ /* 0x000fda000b786740 */
[----:B------:R-:W-:Y:S05]  /*acb0*/  @P4 BRA `(.L_x_559) ;  /* 0x00000000000c4947 */ /* 0x000fea0003800000 */
[----:B------:R-:W-:-:S04]  /*acc0*/  IADD3 R20, P4, PT, R43, UR20, RZ ;  /* 0x000000142b147c10 */ /* 0x000fc8000ff9e0ff */
[----:B-1-3--:R-:W-:-:S05]  /*acd0*/  IADD3.X R21, PT, PT, R44, UR21, RZ, P4, !PT ;  /* 0x000000152c157c10 */ /* 0x00afca000a7fe4ff */
[----:B------:R0:W5:Y:S04]  /*ace0*/  LDG.E R20, desc[UR22][R20.64] ;  /* 0x0000001614147981 */ /* 0x000168000c1e1900 */
.L_x_559:
[----:B------:R-:W-:Y:S05]  /*acf0*/  BSYNC.RECONVERGENT B1 ;  /* 0x0000000000017941 */ /* 0x000fea0003800200 */
.L_x_558:
[----:B-----5:R4:W-:Y:S02]  /*ad00*/  STS [R49], R20 ;  /* 0x0000001431007388 */ /* 0x0209e40000000800 */
.L_x_557:
[----:B------:R-:W-:Y:S05]  /*ad10*/  BSYNC.RECONVERGENT B0 ;  /* 0x0000000000007941 */ /* 0x000fea0003800200 */
.L_x_556:
[----:B------:R-:W-:Y:S01]  /*ad20*/  ISETP.GT.U32.AND P4, PT, R32, 0x3ff, PT ;  /* 0x000003ff2000780c */ /* 0x000fe20003f84070 */
[----:B------:R-:W-:-:S12]  /*ad30*/  BSSY.RECONVERGENT B0, `(.L_x_560) ;  /* 0x0000010000007945 */ /* 0x000fd80003800200 */
[----:B------:R-:W-:Y:S05]  /*ad40*/  @P4 BRA `(.L_x_561) ;  /* 0x0000000000384947 */ /* 0x000fea0003800000 */
[----:B0-2-4-:R-:W-:Y:S01]  /*ad50*/  IADD3 R20, P4, PT, R39, UR4, RZ ;  /* 0x0000000427147c10 */ /* 0x015fe2000ff9e0ff */
[----:B------:R-:W-:Y:S01]  /*ad60*/  BSSY.RECONVERGENT B1, `(.L_x_562) ;  /* 0x000000b000017945 */ /* 0x000fe20003800200 */
[----:B------:R-:W-:Y:S02]  /*ad70*/  ISETP.GE.U32.AND P6, PT, R72, UR16, PT ;  /* 0x0000001048007c0c */ /* 0x000fe4000bfc6070 */
[----:B-1-3--:R-:W-:Y:S02]  /*ad80*/  IADD3.X R21, PT, PT, RZ, UR5, RZ, P4, !PT ;  /* 0x00000005ff157c10 */ /* 0x00afe4000a7fe4ff */
[----:B------:R-:W-:Y:S02]  /*ad90*/  ISETP.GE.U32.AND P4, PT, R20, UR12, PT ;  /* 0x0000000c14007c0c */ /* 0x000fe4000bf86070 */
[----:B------:R-:W-:-:S04]  /*ada0*/  ISETP.GE.AND.EX P6, PT, R73, UR17, PT, P6 ;  /* 0x0000001149007c0c */ /* 0x000fc8000bfc6360 */
[----:B------:R-:W-:Y:S02]  /*adb0*/  ISETP.GE.OR.EX P4, PT, R21, UR13, P6, P4 ;  /* 0x0000000d15007c0c */ /* 0x000fe4000b786740 */
[----:B------:R-:W-:-:S11]  /*adc0*/  MOV R21, RZ ;  /* 0x000000ff00157202 */ /* 0x000fd60000000f00 */
[----:B------:R-:W-:Y:S05]  /*add0*/  @P4 BRA `(.L_x_563) ;  /* 0x00000000000c4947 */ /* 0x000fea0003800000 */
[----:B------:R-:W-:Y:S02]  /*ade0*/  MOV R21, R47 ;  /* 0x0000002f00157202 */ /* 0x000fe40000000f00 */
[----:B------:R-:W-:-:S05]  /*adf0*/  MOV R20, R48 ;  /* 0x0000003000147202 */ /* 0x000fca0000000f00 */
[----:B------:R0:W5:Y:S02]  /*ae00*/  LDG.E R21, desc[UR22][R20.64] ;  /* 0x0000001614157981 */ /* 0x000164000c1e1900 */
.L_x_563:
[----:B------:R-:W-:Y:S05]  /*ae10*/  BSYNC.RECONVERGENT B1 ;  /* 0x0000000000017941 */ /* 0x000fea0003800200 */
.L_x_562:
[----:B-----5:R1:W-:Y:S02]  /*ae20*/  STS [R62], R21 ;  /* 0x000000153e007388 */ /* 0x0203e40000000800 */
.L_x_561:
[----:B------:R-:W-:Y:S05]  /*ae30*/  BSYNC.RECONVERGENT B0 ;  /* 0x0000000000007941 */ /* 0x000fea0003800200 */
.L_x_560:
[----:B------:R-:W-:Y:S04]  /*ae40*/  BSSY.RECONVERGENT B0, `(.L_x_564) ;  /* 0x0000010000007945 */ /* 0x000fe80003800200 */
[----:B------:R-:W-:Y:S05]  /*ae50*/  @P5 BRA `(.L_x_565) ;  /* 0x0000000000385947 */ /* 0x000fea0003800000 */
[----:B0-2-4-:R-:W-:Y:S01]  /*ae60*/  IADD3 R20, P6, PT, R38, UR4, RZ ;  /* 0x0000000426147c10 */ /* 0x015fe2000ffde0ff */
        /* <DEDUP_REMOVED lines=8> */
[----:B------:R-:W-:Y:S02]  /*aef0*/  MOV R20, R46 ;  /* 0x0000002e00147202 */ /* 0x000fe40000000f00 */
[----:B-1-3--:R-:W-:-:S05]  /*af00*/  MOV R21, R45 ;  /* 0x0000002d00157202 */ /* 0x00afca0000000f00 */
[----:B------:R0:W5:Y:S02]  /*af10*/  LDG.E R20, desc[UR22][R20.64] ;  /* 0x0000001614147981 */ /* 0x000164000c1e1900 */
.L_x_567:
[----:B------:R-:W-:Y:S05]  /*af20*/  BSYNC.RECONVERGENT B1 ;  /* 0x0000000000017941 */ /* 0x000fea0003800200 */
.L_x_566:
[----:B-----5:R2:W-:Y:S02]  /*af30*/  STS [R61], R20 ;  /* 0x000000143d007388 */ /* 0x0205e40000000800 */
.L_x_565:
[----:B------:R-:W-:Y:S05]  /*af40*/  BSYNC.RECONVERGENT B0 ;  /* 0x0000000000007941 */ /* 0x000fea0003800200 */
.L_x_564:
[----:B------:R-:W-:Y:S01]  /*af50*/  BAR.SYNC.DEFER_BLOCKING 0x0 ;  /* 0x0000000000007b1d */ /* 0x000fe20000010000 */
[----:B------:R-:W-:Y:S01]  /*af60*/  UISETP.NE.U32.AND UP0, UPT, UR18, URZ, UPT ;  /* 0x000000ff1200728c */ /* 0x000fe2000bf05070 */
[----:B------:R-:W-:-:S03]  /*af70*/  MOV R65, RZ ;  /* 0x000000ff00417202 */ /* 0x000fc60000000f00 */
[----:B------:R-:W-:Y:S01]  /*af80*/  UISETP.NE.AND.EX UP0, UPT, UR19, URZ, UPT, UP0 ;  /* 0x000000ff1300728c */ /* 0x000fe2000bf05300 */
[----:B------:R-:W-:Y:S08]  /*af90*/  BSSY.RECONVERGENT B0, `(.L_x_568) ;  /* 0x000008e000007945 */ /* 0x000ff00003800200 */
[----:B------:R-:W-:Y:S05]  /*afa0*/  BRA.U UP0, `(.L_x_569) ;  /* 0x0000000100fc7547 */ /* 0x000fea000b800000 */
[----:B------:R-:W-:Y:S01]  /*afb0*/  ISETP.GT.U32.AND P4, PT, R19, 0xf, PT ;  /* 0x0000000f1300780c */ /* 0x000fe20003f84070 */
[----:B------:R-:W-:Y:S01]  /*afc0*/  BSSY.RECONVERGENT B1, `(.L_x_570) ;  /* 0x0000010000017945 */ /* 0x000fe20003800200 */
[----:B------:R-:W-:Y:S01]  /*afd0*/  HFMA2 R63, -RZ, RZ, 0, 0 ;  /* 0x00000000ff3f7431 */ /* 0x000fe200000001ff */
[----:B------:R-:W-:-:S10]  /*afe0*/  CS2R R64, SRZ ;  /* 0x0000000000407805 */ /* 0x000fd4000001ff00 */
[----:B------:R-:W-:Y:S05]  /*aff0*/  @P4 BRA `(.L_x_571) ;  /* 0x0000000000304947 */ /* 0x000fea0003800000 */
[----:B0-2-4-:R-:W0:Y:S01]  /*b000*/  LDS R20, [R0] ;  /* 0x0000000000147984 */ /* 0x015e220000000800 */
[----:B-1-3--:R-:W-:Y:S02]  /*b010*/  MOV R21, 0x3bbb989d ;  /* 0x3bbb989d00157802 */ /* 0x00afe40000000f00 */
[----:B------:R-:W-:Y:S02]  /*b020*/  MOV R22, 0x437c0000 ;  /* 0x437c000000167802 */ /* 0x000fe40000000f00 */
[----:B0-----:R-:W-:-:S05]  /*b030*/  FMNMX R20, RZ, R20, PT ;  /* 0x00000014ff147209 */ /* 0x001fca0003800000 */
[----:B------:R-:W-:-:S04]  /*b040*/  FFMA.SAT R21, R20, R21, 0.5 ;  /* 0x3f00000014157423 */ /* 0x000fc80000002015 */
[----:B------:R-:W-:-:S04]  /*b050*/  FFMA.RM R21, R21, R22, 12582913 ;  /* 0x4b40000115157423 */ /* 0x000fc80000004016 */
[C---:B------:R-:W-:Y:S01]  /*b060*/  FADD R23, R21.reuse, -12583039 ;  /* 0xcb40007f15177421 */ /* 0x040fe20000000000 */
[----:B------:R-:W-:-:S03]  /*b070*/  SHF.L.U32 R21, R21, 0x17, RZ ;  /* 0x0000001715157819 */ /* 0x000fc600000006ff */
[----:B------:R-:W-:-:S04]  /*b080*/  FFMA R23, R20, 1.4426950216293334961, -R23 ;  /* 0x3fb8aa3b14177823 */ /* 0x000fc80000000817 */
[----:B------:R-:W-:-:S04]  /*b090*/  FFMA R23, R20, 1.925963033500011079e-08, R23 ;  /* 0x32a5706014177823 */ /* 0x000fc80000000017 */
[----:B------:R-:W0:Y:S02]  /*b0a0*/  MUFU.EX2 R20, R23 ;  /* 0x0000001700147308 */ /* 0x000e240000000800 */
[----:B0-----:R-:W-:-:S07]  /*b0b0*/  FMUL R65, R21, R20 ;  /* 0x0000001415417220 */ /* 0x001fce0000400000 */
.L_x_571:
[----:B------:R-:W-:Y:S05]  /*b0c0*/  BSYNC.RECONVERGENT B1 ;  /* 0x0000000000017941 */ /* 0x000fea0003800200 */
.L_x_570:
[----:B------:R-:W-:Y:S04]  /*b0d0*/  BSSY.RECONVERGENT B1, `(.L_x_572) ;  /* 0x000000e000017945 */ /* 0x000fe80003800200 */
[----:B------:R-:W-:Y:S05]  /*b0e0*/  @P4 BRA `(.L_x_573) ;  /* 0x0000000000304947 */ /* 0x000fea0003800000 */
[----:B0-2-4-:R-:W0:Y:S01]  /*b0f0*/  LDS R20, [R0+0x4] ;  /* 0x0000040000147984 */ /* 0x015e220000000800 */
[----:B------:R-:W-:Y:S01]  /*b100*/  HFMA2 R22, -RZ, RZ, 3.7421875, 0 ;  /* 0x437c0000ff167431 */ /* 0x000fe200000001ff */
[----:B-1-3--:R-:W-:Y:S02]  /*b110*/  MOV R21, 0x3bbb989d ;  /* 0x3bbb989d00157802 */ /* 0x00afe40000000f00 */
        /* <DEDUP_REMOVED lines=9> */
.L_x_573:
[----:B------:R-:W-:Y:S05]  /*b1b0*/  BSYNC.RECONVERGENT B1 ;  /* 0x0000000000017941 */ /* 0x000fea0003800200 */
.L_x_572:
[----:B------:R-:W-:Y:S04]  /*b1c0*/  BSSY.RECONVERGENT B1, `(.L_x_574) ;  /* 0x000000e000017945 */ /* 0x000fe80003800200 */
[----:B------:R-:W-:Y:S05]  /*b1d0*/  @P4 BRA `(.L_x_575) ;  /* 0x0000000000304947 */ /* 0x000fea0003800000 */
[----:B0-2-4-:R-:W0:Y:S01]  /*b1e0*/  LDS R20, [R0+0x8] ;  /* 0x0000080000147984 */ /* 0x015e220000000800 */
[----:B-1-3--:R-:W-:Y:S01]  /*b1f0*/  MOV R21, 0x3bbb989d ;  /* 0x3bbb989d00157802 */ /* 0x00afe20000000f00 */
[----:B------:R-:W-:Y:S01]  /*b200*/  IMAD.MOV.U32 R22, RZ, RZ, 0x437c0000 ;  /* 0x437c0000ff167424 */ /* 0x000fe200078e00ff */
        /* <DEDUP_REMOVED lines=9> */
.L_x_575:
[----:B------:R-:W-:Y:S05]  /*b2a0*/  BSYNC.RECONVERGENT B1 ;  /* 0x0000000000017941 */ /* 0x000fea0003800200 */
.L_x_574:
[----:B------:R-:W-:Y:S01]  /*b2b0*/  HFMA2 R40, -RZ, RZ, 0, 0 ;  /* 0x00000000ff287431 */ /* 0x000fe200000001ff */
[----:B------:R-:W-:Y:S06]  /*b2c0*/  @P4 BRA `(.L_x_576) ;  /* 0x0000000400684947 */ /* 0x000fec0003800000 */
[----:B0-2-4-:R-:W0:Y:S01]  /*b2d0*/  LDS R20, [R0+0xc] ;  /* 0x00000c0000147984 */ /* 0x015e220000000800 */
        /* <DEDUP_REMOVED lines=10> */
[----:B0-----:R-:W-:Y:S01]  /*b380*/  FMUL R40, R21, R40 ;  /* 0x0000002815287220 */ /* 0x001fe20000400000 */
[----:B------:R-:W-:Y:S06]  /*b390*/  BRA `(.L_x_576) ;  /* 0x0000000400347947 */ /* 0x000fec0003800000 */
.L_x_569:
[----:B------:R-:W-:Y:S01]  /*b3a0*/  BSSY.RECONVERGENT B1, `(.L_x_577) ;  /* 0x0000014000017945 */ /* 0x000fe20003800200 */
[----:B------:R-:W-:Y:S01]  /*b3b0*/  HFMA2 R63, -RZ, RZ, 0, 0 ;  /* 0x00000000ff3f7431 */ /* 0x000fe200000001ff */
[----:B------:R-:W-:Y:S02]  /*b3c0*/  MOV R64, RZ ;  /* 0x000000ff00407202 */ /* 0x000fe40000000f00 */
[----:B------:R-:W-:Y:S05]  /*b3d0*/  @!P1 BRA `(.L_x_578) ;  /* 0x0000000000409947 */ /* 0x000fea0003800000 */
[----:B01234-:R-:W2:Y:S02]  /*b3e0*/  LDG.E.64 R20, desc[UR22][R66.64] ;  /* 0x0000001642147981 */ /* 0x01fea4000c1e1b00 */
[----:B--2---:R-:W-:-:S04]  /*b3f0*/  ISETP.NE.U32.AND P4, PT, R20, UR24, PT ;  /* 0x0000001814007c0c */ /* 0x004fc8000bf85070 */
[----:B------:R-:W-:-:S13]  /*b400*/  ISETP.NE.AND.EX P4, PT, R21, UR25, PT, P4 ;  /* 0x0000001915007c0c */ /* 0x000fda000bf85340 */
[----:B------:R-:W-:Y:S05]  /*b410*/  @P4 BRA `(.L_x_578) ;  /* 0x0000000000304947 */ /* 0x000fea0003800000 */
[----:B------:R-:W0:Y:S01]  /*b420*/  LDS R20, [R0] ;  /* 0x0000000000147984 */ /* 0x000e220000000800 */
[----:B------:R-:W-:Y:S01]  /*b430*/  HFMA2 R22, -RZ, RZ, 3.7421875, 0 ;  /* 0x437c0000ff167431 */ /* 0x000fe200000001ff */
        /* <DEDUP_REMOVED lines=10> */
.L_x_578:
[----:B------:R-:W-:Y:S05]  /*b4e0*/  BSYNC.RECONVERGENT B1 ;  /* 0x0000000000017941 */ /* 0x000fea0003800200 */
.L_x_577:
[----:B------:R-:W-:Y:S04]  /*b4f0*/  BSSY.RECONVERGENT B1, `(.L_x_579) ;  /* 0x0000012000017945 */ /* 0x000fe80003800200 */
[----:B------:R-:W-:Y:S05]  /*b500*/  @!P0 BRA `(.L_x_580) ;  /* 0x0000000000408947 */ /* 0x000fea0003800000 */
[----:B01234-:R-:W2:Y:S02]  /*b510*/  LDG.E.64 R20, desc[UR22][R66.64+0x8] ;  /* 0x0000081642147981 */ /* 0x01fea4000c1e1b00 */
[----:B--2---:R-:W-:-:S04]  /*b520*/  ISETP.NE.U32.AND P4, PT, R20, UR24, PT ;  /* 0x0000001814007c0c */ /* 0x004fc8000bf85070 */
[----:B------:R-:W-:-:S13]  /*b530*/  ISETP.NE.AND.EX P4, PT, R21, UR25, PT, P4 ;  /* 0x0000001915007c0c */ /* 0x000fda000bf85340 */
[----:B------:R-:W-:Y:S05]  /*b540*/  @P4 BRA `(.L_x_580) ;  /* 0x0000000000304947 */ /* 0x000fea0003800000 */
[----:B------:R-:W0:Y:S01]  /*b550*/  LDS R20, [R0+0x4] ;  /* 0x0000040000147984 */ /* 0x000e220000000800 */
        /* <DEDUP_REMOVED lines=11> */
.L_x_580:
[----:B------:R-:W-:Y:S05]  /*b610*/  BSYNC.RECONVERGENT B1 ;  /* 0x0000000000017941 */ /* 0x000fea0003800200 */
.L_x_579:
        /* <DEDUP_REMOVED lines=18> */
.L_x_582:
[----:B------:R-:W-:Y:S05]  /*b740*/  BSYNC.RECONVERGENT B1 ;  /* 0x0000000000017941 */ /* 0x000fea0003800200 */
.L_x_581:
[----:B------:R-:W-:Y:S01]  /*b750*/  MOV R40, RZ ;  /* 0x000000ff00287202 */ /* 0x000fe20000000f00 */
[----:B------:R-:W-:Y:S06]  /*b760*/  @!P3 BRA `(.L_x_576) ;  /* 0x000000000040b947 */ /* 0x000fec0003800000 */
[----:B01234-:R-:W2:Y:S02]  /*b770*/  LDG.E.64 R20, desc[UR22][R66.64+0x18] ;  /* 0x0000181642147981 */ /* 0x01fea4000c1e1b00 */
[----:B--2---:R-:W-:-:S04]  /*b780*/  ISETP.NE.U32.AND P4, PT, R20, UR24, PT ;  /* 0x0000001814007c0c */ /* 0x004fc8000bf85070 */
[----:B------:R-:W-:-:S13]  /*b790*/  ISETP.NE.AND.EX P4, PT, R21, UR25, PT, P4 ;  /* 0x0000001915007c0c */ /* 0x000fda000bf85340 */
[----:B------:R-:W-:Y:S05]  /*b7a0*/  @P4 BRA `(.L_x_576) ;  /* 0x0000000000304947 */ /* 0x000fea0003800000 */
[----:B------:R-:W0:Y:S01]  /*b7b0*/  LDS R20, [R0+0xc] ;  /* 0x00000c0000147984 */ /* 0x000e220000000800 */
[----:B------:R-:W-:Y:S01]  /*b7c0*/  HFMA2 R21, -RZ, RZ, 0.96630859375, -0.0022525787353515625 ;  /* 0x3bbb989dff157431 */ /* 0x000fe200000001ff */
        /* <DEDUP_REMOVED lines=10> */
.L_x_576:
[----:B------:R-:W-:Y:S05]  /*b870*/  BSYNC.RECONVERGENT B0 ;  /* 0x0000000000007941 */ /* 0x000fea0003800200 */
.L_x_568:
[----:B01234-:R-:W0:Y:S01]  /*b880*/  LDS.128 R20, [R59] ;  /* 0x000000003b147984 */ /* 0x01fe220000000c00 */
[----:B------:R-:W-:Y:S01]  /*b890*/  UIADD3 UR4, UP0, UPT, UR4, 0x10, URZ ;  /* 0x0000001004047890 */ /* 0x000fe2000ff1e0ff */
[----:B------:R-:W-:Y:S01]  /*b8a0*/  IADD3 R46, P4, PT, R46, 0x40, RZ ;  /* 0x000000402e2e7810 */ /* 0x000fe20007f9e0ff */
[----:B------:R-:W-:Y:S01]  /*b8b0*/  UIADD3 UR20, UP1, UPT, UR20, 0x40, URZ ;  /* 0x0000004014147890 */ /* 0x000fe2000ff3e0ff */
[----:B------:R-:W1:Y:S01]  /*b8c0*/  LDS.128 R24, [R59+0x40] ;  /* 0x000040003b187984 */ /* 0x000e620000000c00 */
[----:B------:R-:W-:Y:S01]  /*b8d0*/  UIADD3.X UR5, UPT, UPT, URZ, UR5, URZ, UP0, !UPT ;  /* 0x00000005ff057290 */ /* 0x000fe200087fe4ff */
[----:B------:R-:W-:Y:S01]  /*b8e0*/  IADD3 R48, P5, PT, R48, 0x40, RZ ;  /* 0x0000004030307810 */ /* 0x000fe20007fbe0ff */
[----:B------:R-:W-:Y:S01]  /*b8f0*/  UISETP.GE.U32.AND UP0, UPT, UR4, UR12, UPT ;  /* 0x0000000c0400728c */ /* 0x000fe2000bf06070 */
[----:B------:R-:W2:Y:S01]  /*b900*/  LDS.128 R28, [R60] ;  /* 0x000000003c1c7984 */ /* 0x000ea20000000c00 */
[----:B------:R-:W-:Y:S01]  /*b910*/  IMAD.X R45, RZ, RZ, R45, P4 ;  /* 0x000000ffff2d7224 */ /* 0x000fe200020e062d */
[----:B------:R-:W-:Y:S01]  /*b920*/  IADD3.X R47, PT, PT, RZ, R47, RZ, P5, !PT ;  /* 0x0000002fff2f7210 */ /* 0x000fe20002ffe4ff */
[----:B------:R-:W-:-:S02]  /*b930*/  UISETP.GE.AND.EX UP0, UPT, UR5, UR13, UPT, UP0 ;  /* 0x0000000d0500728c */ /* 0x000fc4000bf06300 */
[----:B------:R-:W-:Y:S01]  /*b940*/  UIADD3.X UR21, UPT, UPT, URZ, UR21, URZ, UP1, !UPT ;  /* 0x00000015ff157290 */ /* 0x000fe20008ffe4ff */
[----:B0-----:R-:W-:Y:S01]  /*b950*/  FMUL R20, R20, R65 ;  /* 0x0000004114147220 */ /* 0x001fe20000400000 */
[----:B------:R-:W-:Y:S01]  /*b960*/  FMUL R22, R65, R22 ;  /* 0x0000001641167220 */ /* 0x000fe20000400000 */
[----:B-1----:R-:W-:Y:S01]  /*b970*/  FMUL R87, R24, R64 ;  /* 0x0000004018577220 */ /* 0x002fe20000400000 */
[C---:B------:R-:W-:Y:S01]  /*b980*/  FMUL R25, R64.reuse, R25 ;  /* 0x0000001940197220 */ /* 0x040fe20000400000 */
[----:B------:R-:W-:Y:S01]  /*b990*/  FMUL R27, R64, R27 ;  /* 0x0000001b401b7220 */ /* 0x000fe20000400000 */
[C---:B--2---:R-:W-:Y:S01]  /*b9a0*/  FFMA R3, R20.reuse, R28, R3 ;  /* 0x0000001c14037223 */ /* 0x044fe20000000003 */
[C---:B------:R-:W-:Y:S01]  /*b9b0*/  FFMA R2, R20.reuse, R29, R2 ;  /* 0x0000001d14027223 */ /* 0x040fe20000000002 */
[CC--:B------:R-:W-:Y:S01]  /*b9c0*/  FFMA R81, R20.reuse, R30.reuse, R5 ;  /* 0x0000001e14517223 */ /* 0x0c0fe20000000005 */
[----:B------:R-:W-:Y:S01]  /*b9d0*/  FFMA R20, R20, R31, R4 ;  /* 0x0000001f14147223 */ /* 0x000fe20000000004 */
[----:B------:R-:W-:Y:S01]  /*b9e0*/  FFMA R83, R28, R87, R7 ;  /* 0x000000571c537223 */ /* 0x000fe20000000007 */
[C---:B------:R-:W-:Y:S01]  /*b9f0*/  FFMA R24, R87.reuse, R29, R6 ;  /* 0x0000001d57187223 */ /* 0x040fe20000000006 */
[C---:B------:R-:W-:Y:S01]  /*ba00*/  FFMA R85, R87.reuse, R30, R9 ;  /* 0x0000001e57557223 */ /* 0x040fe20000000009 */
[----:B------:R-:W0:Y:S01]  /*ba10*/  LDS.128 R4, [R59+0x80] ;  /* 0x000080003b047984 */ /* 0x000e220000000c00 */
[----:B------:R-:W-:Y:S01]  /*ba20*/  FFMA R80, R87, R31, R8 ;  /* 0x0000001f57507223 */ /* 0x000fe20000000008 */
[----:B0-----:R-:W-:Y:S01]  /*ba30*/  FMUL R9, R4, R63 ;  /* 0x0000003f04097220 */ /* 0x001fe20000400000 */
[C---:B------:R-:W-:Y:S01]  /*ba40*/  FMUL R5, R63.reuse, R5 ;  /* 0x000000053f057220 */ /* 0x040fe20000400000 */
[----:B------:R-:W-:-:S02]  /*ba50*/  FMUL R7, R63, R7 ;  /* 0x000000073f077220 */ /* 0x000fc40000400000 */
[----:B------:R-:W-:Y:S01]  /*ba60*/  FFMA R87, R28, R9, R11 ;  /* 0x000000091c577223 */ /* 0x000fe2000000000b */
[C---:B------:R-:W-:Y:S01]  /*ba70*/  FFMA R4, R9.reuse, R29, R10 ;  /* 0x0000001d09047223 */ /* 0x040fe2000000000a */
[C---:B------:R-:W-:Y:S01]  /*ba80*/  FFMA R89, R9.reuse, R30, R13 ;  /* 0x0000001e09597223 */ /* 0x040fe2000000000d */
[----:B------:R-:W-:Y:S02]  /*ba90*/  FFMA R82, R9, R31, R12 ;  /* 0x0000001f09527223 */ /* 0x000fe4000000000c */
[----:B------:R-:W0:Y:S02]  /*baa0*/  LDS.128 R8, [R59+0xc0] ;  /* 0x0000c0003b087984 */ /* 0x000e240000000c00 */
[----:B0-----:R-:W-:Y:S01]  /*bab0*/  FMUL R13, R8, R40 ;  /* 0x00000028080d7220 */ /* 0x001fe20000400000 */
[C---:B------:R-:W-:Y:S01]  /*bac0*/  FMUL R9, R40.reuse, R9 ;  /* 0x0000000928097220 */ /* 0x040fe20000400000 */
[----:B------:R-:W-:Y:S02]  /*bad0*/  FMUL R11, R40, R11 ;  /* 0x0000000b280b7220 */ /* 0x000fe40000400000 */
[----:B------:R-:W-:Y:S01]  /*bae0*/  FFMA R91, R28, R13, R15 ;  /* 0x0000000d1c5b7223 */ /* 0x000fe2000000000f */
[C---:B------:R-:W-:Y:S01]  /*baf0*/  FFMA R8, R13.reuse, R29, R14 ;  /* 0x0000001d0d087223 */ /* 0x040fe2000000000e */
[C---:B------:R-:W-:Y:S01]  /*bb00*/  FFMA R17, R13.reuse, R30, R17 ;  /* 0x0000001e0d117223 */ /* 0x040fe20000000011 */
[----:B------:R-:W-:Y:S01]  /*bb10*/  FFMA R16, R13, R31, R16 ;  /* 0x0000001f0d107223 */ /* 0x000fe20000000010 */
[----:B------:R-:W-:Y:S01]  /*bb20*/  FMUL R28, R65, R21 ;  /* 0x00000015411c7220 */ /* 0x000fe20000400000 */
[----:B------:R-:W0:Y:S01]  /*bb30*/  LDS.128 R12, [R60+0x100] ;  /* 0x000100003c0c7984 */ /* 0x000e220000000c00 */
[----:B------:R-:W-:-:S02]  /*bb40*/  FMUL R21, R40, R10 ;  /* 0x0000000a28157220 */ /* 0x000fc40000400000 */
[C---:B0-----:R-:W-:Y:S01]  /*bb50*/  FFMA R3, R28.reuse, R12, R3 ;  /* 0x0000000c1c037223 */ /* 0x041fe20000000003 */
[C---:B------:R-:W-:Y:S01]  /*bb60*/  FFMA R2, R28.reuse, R13, R2 ;  /* 0x0000000d1c027223 */ /* 0x040fe20000000002 */
[CC--:B------:R-:W-:Y:S01]  /*bb70*/  FFMA R81, R28.reuse, R14.reuse, R81 ;  /* 0x0000000e1c517223 */ /* 0x0c0fe20000000051 */
[----:B------:R-:W-:Y:S01]  /*bb80*/  FFMA R20, R28, R15, R20 ;  /* 0x0000000f1c147223 */ /* 0x000fe20000000014 */
[C---:B------:R-:W-:Y:S01]  /*bb90*/  FFMA R83, R12.reuse, R25, R83 ;  /* 0x000000190c537223 */ /* 0x040fe20000000053 */
[----:B------:R-:W0:Y:S01]  /*bba0*/  LDS.128 R28, [R60+0x200] ;  /* 0x000200003c1c7984 */ /* 0x000e220000000c00 */
[C---:B------:R-:W-:Y:S01]  /*bbb0*/  FFMA R24, R25.reuse, R13, R24 ;  /* 0x0000000d19187223 */ /* 0x040fe20000000018 */
[CC--:B------:R-:W-:Y:S01]  /*bbc0*/  FFMA R85, R25.reuse, R14.reuse, R85 ;  /* 0x0000000e19557223 */ /* 0x0c0fe20000000055 */
[----:B------:R-:W-:Y:S01]  /*bbd0*/  FFMA R80, R25, R15, R80 ;  /* 0x0000000f19507223 */ /* 0x000fe20000000050 */
[C---:B------:R-:W-:Y:S01]  /*bbe0*/  FFMA R87, R12.reuse, R5, R87 ;  /* 0x000000050c577223 */ /* 0x040fe20000000057 */
[C---:B------:R-:W-:Y:S01]  /*bbf0*/  FFMA R4, R5.reuse, R13, R4 ;  /* 0x0000000d05047223 */ /* 0x040fe20000000004 */
[CC--:B------:R-:W-:Y:S01]  /*bc00*/  FFMA R89, R5.reuse, R14.reuse, R89 ;  /* 0x0000000e05597223 */ /* 0x0c0fe20000000059 */
[----:B------:R-:W-:Y:S01]  /*bc10*/  FFMA R82, R5, R15, R82 ;  /* 0x0000000f05527223 */ /* 0x000fe20000000052 */
[----:B------:R-:W-:Y:S01]  /*bc20*/  FFMA R91, R12, R9, R91 ;  /* 0x000000090c5b7223 */ /* 0x000fe2000000005b */
[C---:B------:R-:W-:Y:S01]  /*bc30*/  FFMA R8, R9.reuse, R13, R8 ;  /* 0x0000000d09087223 */ /* 0x040fe20000000008 */
[C---:B------:R-:W-:Y:S01]  /*bc40*/  FFMA R17, R9.reuse, R14, R17 ;  /* 0x0000000e09117223 */ /* 0x040fe20000000011 */
[----:B------:R-:W-:Y:S01]  /*bc50*/  FFMA R16, R9, R15, R16 ;  /* 0x0000000f09107223 */ /* 0x000fe20000000010 */
[----:B------:R-:W-:Y:S01]  /*bc60*/  FMUL R5, R64, R26 ;  /* 0x0000001a40057220 */ /* 0x000fe20000400000 */
[----:B------:R-:W1:Y:S01]  /*bc70*/  LDS.128 R12, [R60+0x300] ;  /* 0x000300003c0c7984 */ /* 0x000e620000000c00 */
[----:B------:R-:W-:Y:S01]  /*bc80*/  FMUL R9, R63, R6 ;  /* 0x000000063f097220 */ /* 0x000fe20000400000 */
[C---:B0-----:R-:W-:Y:S01]  /*bc90*/  FFMA R3, R22.reuse, R28, R3 ;  /* 0x0000001c16037223 */ /* 0x041fe20000000003 */
[C---:B------:R-:W-:Y:S01]  /*bca0*/  FFMA R2, R22.reuse, R29, R2 ;  /* 0x0000001d16027223 */ /* 0x040fe20000000002 */
[CC--:B------:R-:W-:Y:S01]  /*bcb0*/  FFMA R81, R22.reuse, R30.reuse, R81 ;  /* 0x0000001e16517223 */ /* 0x0c0fe20000000051 */
[----:B------:R-:W-:Y:S01]  /*bcc0*/  FFMA R20, R22, R31, R20 ;  /* 0x0000001f16147223 */ /* 0x000fe20000000014 */
[C---:B------:R-:W-:Y:S01]  /*bcd0*/  FFMA R83, R28.reuse, R5, R83 ;  /* 0x000000051c537223 */ /* 0x040fe20000000053 */
[C---:B------:R-:W-:Y:S01]  /*bce0*/  FFMA R24, R5.reuse, R29, R24 ;  /* 0x0000001d05187223 */ /* 0x040fe20000000018 */
[CC--:B------:R-:W-:Y:S01]  /*bcf0*/  FFMA R85, R5.reuse, R30.reuse, R85 ;  /* 0x0000001e05557223 */ /* 0x0c0fe20000000055 */
[----:B------:R-:W-:Y:S01]  /*bd00*/  FFMA R22, R5, R31, R80 ;  /* 0x0000001f05167223 */ /* 0x000fe20000000050 */
[C---:B------:R-:W-:Y:S01]  /*bd10*/  FFMA R5, R28.reuse, R9, R87 ;  /* 0x000000091c057223 */ /* 0x040fe20000000057 */
[C---:B------:R-:W-:Y:S01]  /*bd20*/  FFMA R4, R9.reuse, R29, R4 ;  /* 0x0000001d09047223 */ /* 0x040fe20000000004 */
[CC--:B------:R-:W-:Y:S01]  /*bd30*/  FFMA R87, R9.reuse, R30.reuse, R89 ;  /* 0x0000001e09577223 */ /* 0x0c0fe20000000059 */
[-C--:B------:R-:W-:Y:S01]  /*bd40*/  FFMA R80, R9, R31.reuse, R82 ;  /* 0x0000001f09507223 */ /* 0x080fe20000000052 */
[C---:B------:R-:W-:Y:S01]  /*bd50*/  FFMA R9, R21.reuse, R30, R17 ;  /* 0x0000001e15097223 */ /* 0x040fe20000000011 */
[----:B------:R-:W-:Y:S01]  /*bd60*/  FFMA R30, R21, R31, R16 ;  /* 0x0000001f151e7223 */ /* 0x000fe20000000010 */
[----:B------:R-:W-:Y:S01]  /*bd70*/  FMUL R16, R65, R23 ;  /* 0x0000001741107220 */ /* 0x000fe20000400000 */
[----:B------:R-:W-:Y:S01]  /*bd80*/  FFMA R91, R28, R21, R91 ;  /* 0x000000151c5b7223 */ /* 0x000fe2000000005b */
[----:B------:R-:W-:Y:S01]  /*bd90*/  FFMA R8, R21, R29, R8 ;  /* 0x0000001d15087223 */ /* 0x000fe20000000008 */
[----:B-1----:R-:W-:Y:S01]  /*bda0*/  FFMA R29, R12, R27, R83 ;  /* 0x0000001b0c1d7223 */ /* 0x002fe20000000053 */
[C---:B------:R-:W-:Y:S01]  /*bdb0*/  FFMA R3, R16.reuse, R12, R3 ;  /* 0x0000000c10037223 */ /* 0x040fe20000000003 */
[C---:B------:R-:W-:Y:S01]  /*bdc0*/  FFMA R2, R16.reuse, R13, R2 ;  /* 0x0000000d10027223 */ /* 0x040fe20000000002 */
[CC--:B------:R-:W-:Y:S01]  /*bdd0*/  FFMA R17, R16.reuse, R14.reuse, R81 ;  /* 0x0000000e10117223 */ /* 0x0c0fe20000000051 */
[----:B------:R-:W-:Y:S01]  /*bde0*/  FFMA R16, R16, R15, R20 ;  /* 0x0000000f10107223 */ /* 0x000fe20000000014 */
[C---:B------:R-:W-:Y:S01]  /*bdf0*/  FFMA R20, R27.reuse, R13, R24 ;  /* 0x0000000d1b147223 */ /* 0x040fe20000000018 */
[-C--:B------:R-:W-:Y:S01]  /*be00*/  FFMA R31, R27, R14.reuse, R85 ;  /* 0x0000000e1b1f7223 */ /* 0x080fe20000000055 */
[C---:B------:R-:W-:Y:S01]  /*be10*/  FFMA R81, R12.reuse, R7, R5 ;  /* 0x000000070c517223 */ /* 0x040fe20000000005 */
[C---:B------:R-:W-:Y:S01]  /*be20*/  FFMA R24, R7.reuse, R13, R4 ;  /* 0x0000000d07187223 */ /* 0x040fe20000000004 */
[CC--:B------:R-:W-:Y:S01]  /*be30*/  FFMA R87, R7.reuse, R14.reuse, R87 ;  /* 0x0000000e07577223 */ /* 0x0c0fe20000000057 */
[-C--:B------:R-:W-:Y:S01]  /*be40*/  FFMA R80, R7, R15.reuse, R80 ;  /* 0x0000000f07507223 */ /* 0x080fe20000000050 */
[----:B------:R-:W-:Y:S01]  /*be50*/  FFMA R22, R27, R15, R22 ;  /* 0x0000000f1b167223 */ /* 0x000fe20000000016 */
[----:B------:R-:W-:Y:S01]  /*be60*/  FFMA R83, R12, R11, R91 ;  /* 0x0000000b0c537223 */ /* 0x000fe2000000005b */
[C---:B------:R-:W-:Y:S01]  /*be70*/  FFMA R28, R11.reuse, R13, R8 ;  /* 0x0000000d0b1c7223 */ /* 0x040fe20000000008 */
[----:B------:R-:W0:Y:S01]  /*be80*/  LDS.128 R4, [R59+0x10] ;  /* 0x000010003b047984 */ /* 0x000e220000000c00 */
[C---:B------:R-:W-:Y:S01]  /*be90*/  FFMA R85, R11.reuse, R14, R9 ;  /* 0x0000000e0b557223 */ /* 0x040fe20000000009 */
[----:B------:R-:W-:-:S02]  /*bea0*/  FFMA R30, R11, R15, R30 ;  /* 0x0000000f0b1e7223 */ /* 0x000fc4000000001e */
[----:B------:R-:W1:Y:S04]  /*beb0*/  LDS.128 R12, [R59+0x50] ;  /* 0x000050003b0c7984 */ /* 0x000e680000000c00 */
[----:B------:R-:W2:Y:S01]  /*bec0*/  LDS.128 R8, [R60+0x400] ;  /* 0x000400003c087984 */ /* 0x000ea20000000c00 */
[----:B0-----:R-:W-:Y:S01]  /*bed0*/  FMUL R4, R4, R65 ;  /* 0x0000004104047220 */ /* 0x001fe20000400000 */
[----:B------:R-:W-:Y:S01]  /*bee0*/  FMUL R6, R65, R6 ;  /* 0x0000000641067220 */ /* 0x000fe20000400000 */
[----:B-1----:R-:W-:Y:S01]  /*bef0*/  FMUL R21, R12, R64 ;  /* 0x000000400c157220 */ /* 0x002fe20000400000 */
        /* <DEDUP_REMOVED lines=8> */
[----:B------:R-:W-:-:S02]  /*bf80*/  FFMA R16, R21, R11, R22 ;  /* 0x0000000b15107223 */ /* 0x000fc40000000016 */
[----:B------:R-:W0:Y:S02]  /*bf90*/  LDS.128 R20, [R59+0x90] ;  /* 0x000090003b147984 */ /* 0x000e240000000c00 */
[----:B0-----:R-:W-:Y:S01]  /*bfa0*/  FMUL R25, R20, R63 ;  /* 0x0000003f14197220 */ /* 0x001fe20000400000 */
[C---:B------:R-:W-:Y:S01]  /*bfb0*/  FMUL R21, R63.reuse, R21 ;  /* 0x000000153f157220 */ /* 0x040fe20000400000 */
[----:B------:R-:W-:Y:S02]  /*bfc0*/  FMUL R23, R63, R23 ;  /* 0x000000173f177220 */ /* 0x000fe40000400000 */
[----:B------:R-:W-:Y:S01]  /*bfd0*/  FFMA R81, R8, R25, R81 ;  /* 0x0000001908517223 */ /* 0x000fe20000000051 */
[C---:B------:R-:W-:Y:S01]  /*bfe0*/  FFMA R20, R25.reuse, R9, R24 ;  /* 0x0000000919147223 */ /* 0x040fe20000000018 */
[C---:B------:R-:W-:Y:S01]  /*bff0*/  FFMA R87, R25.reuse, R10, R87 ;  /* 0x0000000a19577223 */ /* 0x040fe20000000057 */
[----:B------:R-:W-:Y:S02]  /*c000*/  FFMA R80, R25, R11, R80 ;  /* 0x0000000b19507223 */ /* 0x000fe40000000050 */
[----:B------:R-:W0:Y:S02]  /*c010*/  LDS.128 R24, [R59+0xd0] ;  /* 0x0000d0003b187984 */ /* 0x000e240000000c00 */
[----:B0-----:R-:W-:Y:S01]  /*c020*/  FMUL R89, R24, R40 ;  /* 0x0000002818597220 */ /* 0x001fe20000400000 */
[----:B------:R-:W-:Y:S01]  /*c030*/  FMUL R24, R65, R5 ;  /* 0x0000000541187220 */ /* 0x000fe20000400000 */
[C---:B------:R-:W-:Y:S01]  /*c040*/  FMUL R25, R40.reuse, R25 ;  /* 0x0000001928197220 */ /* 0x040fe20000400000 */
[----:B------:R-:W-:Y:S01]  /*c050*/  FMUL R27, R40, R27 ;  /* 0x0000001b281b7220 */ /* 0x000fe20000400000 */
[----:B------:R-:W-:Y:S01]  /*c060*/  FFMA R83, R8, R89, R83 ;  /* 0x0000005908537223 */ /* 0x000fe20000000053 */
[C---:B------:R-:W-:Y:S01]  /*c070*/  FFMA R28, R89.reuse, R9, R28 ;  /* 0x00000009591c7223 */ /* 0x040fe2000000001c */
[C---:B------:R-:W-:Y:S01]  /*c080*/  FFMA R85, R89.reuse, R10, R85 ;  /* 0x0000000a59557223 */ /* 0x040fe20000000055 */
[----:B------:R-:W-:Y:S01]  /*c090*/  FFMA R30, R89, R11, R30 ;  /* 0x0000000b591e7223 */ /* 0x000fe2000000001e */
[----:B------:R-:W-:Y:S01]  /*c0a0*/  FMUL R89, R64, R13 ;  /* 0x0000000d40597220 */ /* 0x000fe20000400000 */
[----:B------:R-:W0:Y:S02]  /*c0b0*/  LDS.128 R8, [R60+0x500] ;  /* 0x000500003c087984 */ /* 0x000e240000000c00 */
[C---:B0-----:R-:W-:Y:S01]  /*c0c0*/  FFMA R3, R24.reuse, R8, R3 ;  /* 0x0000000818037223 */ /* 0x041fe20000000003 */
[C---:B------:R-:W-:Y:S01]  /*c0d0*/  FFMA R2, R24.reuse, R9, R2 ;  /* 0x0000000918027223 */ /* 0x040fe20000000002 */
[CC--:B------:R-:W-:Y:S01]  /*c0e0*/  FFMA R17, R24.reuse, R10.reuse, R17 ;  /* 0x0000000a18117223 */ /* 0x0c0fe20000000011 */
[----:B------:R-:W-:Y:S01]  /*c0f0*/  FFMA R4, R24, R11, R4 ;  /* 0x0000000b18047223 */ /* 0x000fe20000000004 */
[----:B------:R-:W-:Y:S01]  /*c100*/  FFMA R5, R8, R89, R29 ;  /* 0x0000005908057223 */ /* 0x000fe2000000001d */
[----:B------:R-:W-:Y:S01]  /*c110*/  FFMA R13, R89, R10, R31 ;  /* 0x0000000a590d7223 */ /* 0x000fe2000000001f */
[C---:B------:R-:W-:Y:S01]  /*c120*/  FFMA R24, R25.reuse, R9, R28 ;  /* 0x0000000919187223 */ /* 0x040fe2000000001c */
[----:B------:R-:W-:Y:S01]  /*c130*/  FFMA R82, R25, R11, R30 ;  /* 0x0000000b19527223 */ /* 0x000fe2000000001e */
[C---:B------:R-:W-:Y:S01]  /*c140*/  FFMA R12, R89.reuse, R9, R12 ;  /* 0x00000009590c7223 */ /* 0x040fe2000000000c */
[----:B------:R-:W0:Y:S01]  /*c150*/  LDS.128 R28, [R60+0x600] ;  /* 0x000600003c1c7984 */ /* 0x000e220000000c00 */
[----:B------:R-:W-:Y:S01]  /*c160*/  FFMA R16, R89, R11, R16 ;  /* 0x0000000b59107223 */ /* 0x000fe20000000010 */
[C---:B------:R-:W-:Y:S01]  /*c170*/  FFMA R20, R21.reuse, R9, R20 ;  /* 0x0000000915147223 */ /* 0x040fe20000000014 */
[----:B------:R-:W-:Y:S01]  /*c180*/  FFMA R80, R21, R11, R80 ;  /* 0x0000000b15507223 */ /* 0x000fe20000000050 */
[----:B------:R-:W-:Y:S01]  /*c190*/  FMUL R9, R64, R14 ;  /* 0x0000000e40097220 */ /* 0x000fe20000400000 */
[----:B------:R-:W-:Y:S01]  /*c1a0*/  FMUL R11, R63, R22 ;  /* 0x000000163f0b7220 */ /* 0x000fe20000400000 */
[C---:B------:R-:W-:Y:S01]  /*c1b0*/  FFMA R81, R8.reuse, R21, R81 ;  /* 0x0000001508517223 */ /* 0x040fe20000000051 */
[-C--:B------:R-:W-:Y:S01]  /*c1c0*/  FFMA R87, R21, R10.reuse, R87 ;  /* 0x0000000a15577223 */ /* 0x080fe20000000057 */
[----:B------:R-:W-:Y:S01]  /*c1d0*/  FFMA R83, R8, R25, R83 ;  /* 0x0000001908537223 */ /* 0x000fe20000000053 */
[----:B------:R-:W-:Y:S01]  /*c1e0*/  FFMA R85, R25, R10, R85 ;  /* 0x0000000a19557223 */ /* 0x000fe20000000055 */
[----:B------:R-:W-:Y:S01]  /*c1f0*/  FMUL R21, R40, R26 ;  /* 0x0000001a28157220 */ /* 0x000fe20000400000 */
[----:B------:R-:W-:Y:S01]  /*c200*/  FMUL R14, R65, R7 ;  /* 0x00000007410e7220 */ /* 0x000fe20000400000 */
[C---:B0-----:R-:W-:Y:S01]  /*c210*/  FFMA R5, R28.reuse, R9, R5 ;  /* 0x000000091c057223 */ /* 0x041fe20000000005 */
[C---:B------:R-:W-:Y:S01]  /*c220*/  FFMA R12, R9.reuse, R29, R12 ;  /* 0x0000001d090c7223 */ /* 0x040fe2000000000c */
[CC--:B------:R-:W-:Y:S01]  /*c230*/  FFMA R13, R9.reuse, R30.reuse, R13 ;  /* 0x0000001e090d7223 */ /* 0x0c0fe2000000000d */
[----:B------:R-:W-:Y:S01]  /*c240*/  FFMA R16, R9, R31, R16 ;  /* 0x0000001f09107223 */ /* 0x000fe20000000010 */
[----:B------:R-:W-:Y:S01]  /*c250*/  FFMA R81, R28, R11, R81 ;  /* 0x0000000b1c517223 */ /* 0x000fe20000000051 */
[C---:B------:R-:W-:Y:S01]  /*c260*/  FFMA R20, R11.reuse, R29, R20 ;  /* 0x0000001d0b147223 */ /* 0x040fe20000000014 */
[C---:B------:R-:W-:Y:S01]  /*c270*/  FFMA R87, R11.reuse, R30, R87 ;  /* 0x0000001e0b577223 */ /* 0x040fe20000000057 */
[----:B------:R-:W-:Y:S01]  /*c280*/  FFMA R80, R11, R31, R80 ;  /* 0x0000001f0b507223 */ /* 0x000fe20000000050 */
[C---:B------:R-:W-:Y:S01]  /*c290*/  FFMA R3, R6.reuse, R28, R3 ;  /* 0x0000001c06037223 */ /* 0x040fe20000000003 */
[----:B------:R-:W0:Y:S01]  /*c2a0*/  LDS.128 R8, [R60+0x700] ;  /* 0x000700003c087984 */ /* 0x000e220000000c00 */
[C---:B------:R-:W-:Y:S01]  /*c2b0*/  FFMA R2, R6.reuse, R29, R2 ;  /* 0x0000001d06027223 */ /* 0x040fe20000000002 */
[CC--:B------:R-:W-:Y:S01]  /*c2c0*/  FFMA R17, R6.reuse, R30.reuse, R17 ;  /* 0x0000001e06117223 */ /* 0x0c0fe20000000011 */
[----:B------:R-:W-:Y:S01]  /*c2d0*/  FFMA R4, R6, R31, R4 ;  /* 0x0000001f06047223 */ /* 0x000fe20000000004 */
[C---:B------:R-:W-:Y:S01]  /*c2e0*/  FFMA R85, R21.reuse, R30, R85 ;  /* 0x0000001e15557223 */ /* 0x040fe20000000055 */
[----:B------:R-:W-:Y:S01]  /*c2f0*/  FFMA R83, R28, R21, R83 ;  /* 0x000000151c537223 */ /* 0x000fe20000000053 */
[C---:B------:R-:W-:Y:S01]  /*c300*/  FFMA R24, R21.reuse, R29, R24 ;  /* 0x0000001d15187223 */ /* 0x040fe20000000018 */
[----:B------:R-:W-:Y:S01]  /*c310*/  FFMA R30, R21, R31, R82 ;  /* 0x0000001f151e7223 */ /* 0x000fe20000000052 */
        /* <DEDUP_REMOVED lines=16> */
[----:B------:R-:W0:Y:S04]  /*c420*/  LDS.128 R4, [R59+0x20] ;  /* 0x000020003b047984 */ /* 0x000e280000000c00 */
[----:B------:R-:W1:Y:S04]  /*c430*/  LDS.128 R8, [R59+0x60] ;  /* 0x000060003b087984 */ /* 0x000e680000000c00 */
[----:B------:R-:W2:Y:S01]  /*c440*/  LDS.128 R24, [R60+0x800] ;  /* 0x000800003c187984 */ /* 0x000ea20000000c00 */
        /* <DEDUP_REMOVED lines=15> */
[----:B------:R-:W-:-:S03]  /*c540*/  FMUL R13, R63, R13 ;  /* 0x0000000d3f0d7220 */ /* 0x000fc60000400000 */
        /* <DEDUP_REMOVED lines=12> */
[----:B------:R-:W-:-:S02]  /*c610*/  FFMA R30, R89, R27, R30 ;  /* 0x0000001b591e7223 */ /* 0x000fc4000000001e */
[----:B------:R-:W0:Y:S02]  /*c620*/  LDS.128 R24, [R60+0x900] ;  /* 0x000900003c187984 */ /* 0x000e240000000c00 */
        /* <DEDUP_REMOVED lines=17> */
[----:B------:R-:W0:Y:S01]  /*c740*/  LDS.128 R24, [R60+0xa00] ;  /* 0x000a00003c187984 */ /* 0x000e220000000c00 */
[----:B------:R-:W-:-:S02]  /*c750*/  FMUL R21, R63, R14 ;  /* 0x0000000e3f157220 */ /* 0x000fc40000400000 */
[----:B0-----:R-:W-:Y:S01]  /*c760*/  FFMA R5, R24, R9, R29 ;  /* 0x0000000918057223 */ /* 0x001fe2000000001d */
[C---:B------:R-:W-:Y:S01]  /*c770*/  FFMA R13, R9.reuse, R26, R31 ;  /* 0x0000001a090d7223 */ /* 0x040fe2000000001f */
[C---:B------:R-:W-:Y:S01]  /*c780*/  FFMA R3, R6.reuse, R24, R3 ;  /* 0x0000001806037223 */ /* 0x040fe20000000003 */
[----:B------:R-:W0:Y:S01]  /*c790*/  LDS.128 R28, [R60+0xb00] ;  /* 0x000b00003c1c7984 */ /* 0x000e220000000c00 */
[C---:B------:R-:W-:Y:S01]  /*c7a0*/  FFMA R2, R6.reuse, R25, R2 ;  /* 0x0000001906027223 */ /* 0x040fe20000000002 */
[C---:B------:R-:W-:Y:S01]  /*c7b0*/  FFMA R17, R6.reuse, R26, R17 ;  /* 0x0000001a06117223 */ /* 0x040fe20000000011 */
[----:B------:R-:W-:Y:S01]  /*c7c0*/  FFMA R4, R6, R27, R4 ;  /* 0x0000001b06047223 */ /* 0x000fe20000000004 */
[C---:B------:R-:W-:Y:S01]  /*c7d0*/  FFMA R8, R9.reuse, R25, R8 ;  /* 0x0000001909087223 */ /* 0x040fe20000000008 */
[----:B------:R-:W-:Y:S01]  /*c7e0*/  FFMA R6, R9, R27, R16 ;  /* 0x0000001b09067223 */ /* 0x000fe20000000010 */
[----:B------:R-:W-:Y:S01]  /*c7f0*/  FFMA R9, R24, R21, R81 ;  /* 0x0000001518097223 */ /* 0x000fe20000000051 */
[----:B------:R-:W-:Y:S01]  /*c800*/  FMUL R81, R40, R22 ;  /* 0x0000001628517220 */ /* 0x000fe20000400000 */
[C---:B------:R-:W-:Y:S01]  /*c810*/  FFMA R14, R21.reuse, R25, R12 ;  /* 0x00000019150e7223 */ /* 0x040fe2000000000c */
[CC--:B------:R-:W-:Y:S01]  /*c820*/  FFMA R87, R21.reuse, R26.reuse, R87 ;  /* 0x0000001a15577223 */ /* 0x0c0fe20000000057 */
[----:B------:R-:W-:Y:S01]  /*c830*/  FFMA R12, R21, R27, R80 ;  /* 0x0000001b150c7223 */ /* 0x000fe20000000050 */
[----:B------:R-:W-:Y:S01]  /*c840*/  FFMA R21, R24, R81, R83 ;  /* 0x0000005118157223 */ /* 0x000fe20000000053 */
[----:B------:R-:W-:Y:S01]  /*c850*/  FMUL R16, R65, R7 ;  /* 0x0000000741107220 */ /* 0x000fe20000400000 */
[C---:B------:R-:W-:Y:S01]  /*c860*/  FFMA R20, R81.reuse, R25, R20 ;  /* 0x0000001951147223 */ /* 0x040fe20000000014 */
[----:B------:R-:W-:Y:S01]  /*c870*/  FFMA R83, R81, R26, R85 ;  /* 0x0000001a51537223 */ /* 0x000fe20000000055 */
[----:B------:R-:W-:Y:S01]  /*c880*/  FMUL R7, R63, R15 ;  /* 0x0000000f3f077220 */ /* 0x000fe20000400000 */
[----:B------:R-:W-:Y:S01]  /*c890*/  FFMA R82, R81, R27, R82 ;  /* 0x0000001b51527223 */ /* 0x000fe20000000052 */
[C---:B0-----:R-:W-:Y:S01]  /*c8a0*/  FFMA R81, R16.reuse, R28, R3 ;  /* 0x0000001c10517223 */ /* 0x041fe20000000003 */
[CC--:B------:R-:W-:Y:S01]  /*c8b0*/  FFMA R27, R11.reuse, R30.reuse, R13 ;  /* 0x0000001e0b1b7223 */ /* 0x0c0fe2000000000d */
[-C--:B------:R-:W-:Y:S01]  /*c8c0*/  FFMA R17, R16, R30.reuse, R17 ;  /* 0x0000001e10117223 */ /* 0x080fe20000000011 */
[C---:B------:R-:W-:Y:S01]  /*c8d0*/  FFMA R25, R28.reuse, R11, R5 ;  /* 0x0000000b1c197223 */ /* 0x040fe20000000005 */
[C---:B------:R-:W-:Y:S01]  /*c8e0*/  FFMA R24, R11.reuse, R29, R8 ;  /* 0x0000001d0b187223 */ /* 0x040fe20000000008 */
[----:B------:R-:W-:Y:S01]  /*c8f0*/  FFMA R26, R11, R31, R6 ;  /* 0x0000001f0b1a7223 */ /* 0x000fe20000000006 */
[C---:B------:R-:W-:Y:S01]  /*c900*/  FFMA R15, R28.reuse, R7, R9 ;  /* 0x000000071c0f7223 */ /* 0x040fe20000000009 */
[-C--:B------:R-:W-:Y:S01]  /*c910*/  FFMA R13, R7, R30.reuse, R87 ;  /* 0x0000001e070d7223 */ /* 0x080fe20000000057 */
[----:B------:R-:W-:Y:S01]  /*c920*/  FFMA R3, R28, R23, R21 ;  /* 0x000000171c037223 */ /* 0x000fe20000000015 */
[C---:B------:R-:W-:Y:S01]  /*c930*/  FFMA R83, R23.reuse, R30, R83 ;  /* 0x0000001e17537223 */ /* 0x040fe20000000053 */
[C---:B------:R-:W-:Y:S01]  /*c940*/  FFMA R28, R23.reuse, R29, R20 ;  /* 0x0000001d171c7223 */ /* 0x040fe20000000014 */
[----:B------:R-:W0:Y:S01]  /*c950*/  LDS.128 R8, [R59+0x30] ;  /* 0x000030003b087984 */ /* 0x000e220000000c00 */
[----:B------:R-:W-:Y:S01]  /*c960*/  FFMA R30, R23, R31, R82 ;  /* 0x0000001f171e7223 */ /* 0x000fe20000000052 */
[C---:B------:R-:W-:Y:S01]  /*c970*/  FFMA R2, R16.reuse, R29, R2 ;  /* 0x0000001d10027223 */ /* 0x040fe20000000002 */
[----:B------:R-:W-:Y:S01]  /*c980*/  FFMA R16, R16, R31, R4 ;  /* 0x0000001f10107223 */ /* 0x000fe20000000004 */
[----:B------:R-:W1:Y:S01]  /*c990*/  LDS.128 R20, [R59+0x70] ;  /* 0x000070003b147984 */ /* 0x000e620000000c00 */
[C---:B------:R-:W-:Y:S01]  /*c9a0*/  FFMA R14, R7.reuse, R29, R14 ;  /* 0x0000001d070e7223 */ /* 0x040fe2000000000e */
[----:B------:R-:W-:-:S02]  /*c9b0*/  FFMA R12, R7, R31, R12 ;  /* 0x0000001f070c7223 */ /* 0x000fc4000000000c */
[----:B------:R-:W2:Y:S01]  /*c9c0*/  LDS.128 R4, [R60+0xc00] ;  /* 0x000c00003c047984 */ /* 0x000ea20000000c00 */
[----:B0-----:R-:W-:Y:S01]  /*c9d0*/  FMUL R8, R8, R65 ;  /* 0x0000004108087220 */ /* 0x001fe20000400000 */
[C---:B------:R-:W-:Y:S01]  /*c9e0*/  FMUL R82, R65.reuse, R9 ;  /* 0x0000000941527220 */ /* 0x040fe20000400000 */
[----:B------:R-:W-:Y:S01]  /*c9f0*/  FMUL R11, R65, R11 ;  /* 0x0000000b410b7220 */ /* 0x000fe20000400000 */
[----:B-1----:R-:W-:Y:S01]  /*ca00*/  FMUL R85, R20, R64 ;  /* 0x0000004014557220 */ /* 0x002fe20000400000 */
[C---:B------:R-:W-:Y:S01]  /*ca10*/  FMUL R21, R64.reuse, R21 ;  /* 0x0000001540157220 */ /* 0x040fe20000400000 */
        /* <DEDUP_REMOVED lines=42> */
[----:B------:R-:W-:Y:S01]  /*ccc0*/  LDS.128 R20, [R60+0xf00] ;  /* 0x000f00003c147984 */ /* 0x000fe20000000c00 */
[----:B------:R-:W-:Y:S01]  /*ccd0*/  FMUL R82, R65, R10 ;  /* 0x0000000a41527220 */ /* 0x000fe20000400000 */
[----:B------:R-:W-:Y:S01]  /*cce0*/  FMUL R13, R63, R26 ;  /* 0x0000001a3f0d7220 */ /* 0x000fe20000400000 */
[C---:B------:R-:W-:Y:S01]  /*ccf0*/  FMUL R25, R40.reuse, R14 ;  /* 0x0000000e28197220 */ /* 0x040fe20000400000 */
[----:B------:R-:W0:Y:S01]  /*cd00*/  LDS.128 R4, [R60+0xe00] ;  /* 0x000e00003c047984 */ /* 0x000e220000000c00 */
        /* <DEDUP_REMOVED lines=18> */
[C---:B------:R-:W-:Y:S01]  /*ce30*/  FFMA R2, R11.reuse, R21, R12 ;  /* 0x000000150b027223 */ /* 0x040fe2000000000c */
[C---:B------:R-:W-:Y:S01]  /*ce40*/  FFMA R5, R11.reuse, R22, R17 ;  /* 0x000000160b057223 */ /* 0x040fe20000000011 */
[----:B------:R-:W-:Y:S01]  /*ce50*/  FFMA R4, R11, R23, R16 ;  /* 0x000000170b047223 */ /* 0x000fe20000000010 */
[----:B------:R-:W-:Y:S01]  /*ce60*/  FFMA R6, R64, R21, R15 ;  /* 0x0000001540067223 */ /* 0x000fe2000000000f */
[----:B------:R-:W-:Y:S01]  /*ce70*/  FFMA R7, R20, R64, R31 ;  /* 0x0000004014077223 */ /* 0x000fe2000000001f */
[CC--:B------:R-:W-:Y:S01]  /*ce80*/  FFMA R9, R64.reuse, R22.reuse, R29 ;  /* 0x0000001640097223 */ /* 0x0c0fe2000000001d */
[----:B------:R-:W-:Y:S01]  /*ce90*/  FFMA R8, R64, R23, R8 ;  /* 0x0000001740087223 */ /* 0x000fe20000000008 */
[C---:B------:R-:W-:Y:S01]  /*cea0*/  FFMA R11, R20.reuse, R27, R85 ;  /* 0x0000001b140b7223 */ /* 0x040fe20000000055 */
[C---:B------:R-:W-:Y:S01]  /*ceb0*/  FFMA R10, R27.reuse, R21, R24 ;  /* 0x000000151b0a7223 */ /* 0x040fe20000000018 */
[C---:B------:R-:W-:Y:S01]  /*cec0*/  FFMA R13, R27.reuse, R22, R87 ;  /* 0x000000161b0d7223 */ /* 0x040fe20000000057 */
[----:B------:R-:W-:Y:S01]  /*ced0*/  FFMA R12, R27, R23, R80 ;  /* 0x000000171b0c7223 */ /* 0x000fe20000000050 */
[----:B------:R-:W-:Y:S01]  /*cee0*/  FFMA R15, R20, R40, R63 ;  /* 0x00000028140f7223 */ /* 0x000fe2000000003f */
[C---:B------:R-:W-:Y:S01]  /*cef0*/  FFMA R14, R40.reuse, R21, R65 ;  /* 0x00000015280e7223 */ /* 0x040fe20000000041 */
[C---:B------:R-:W-:Y:S01]  /*cf00*/  FFMA R17, R40.reuse, R22, R83 ;  /* 0x0000001628117223 */ /* 0x040fe20000000053 */
[----:B------:R-:W-:Y:S01]  /*cf10*/  FFMA R16, R40, R23, R30 ;  /* 0x0000001728107223 */ /* 0x000fe2000000001e */
[----:B------:R-:W-:Y:S06]  /*cf20*/  BAR.SYNC.DEFER_BLOCKING 0x0 ;  /* 0x0000000000007b1d */ /* 0x000fec0000010000 */
[----:B------:R-:W-:Y:S05]  /*cf30*/  BRA.U !UP0, `(.L_x_583) ;  /* 0xffffffd908707547 */ /* 0x000fea000b83ffff */
.L_x_543:
[----:B------:R-:W0:Y:S01]  /*cf40*/  S2R R20, SR_TID.X ;  /* 0x0000000000147919 */ /* 0x000e220000002100 */
[----:B------:R-:W1:Y:S01]  /*cf50*/  LDCU.64 UR4, c[0x0][0x3c8] ;  /* 0x00007900ff0477ac */ /* 0x000e620008000a00 */
[----:B------:R-:W-:Y:S01]  /*cf60*/  HFMA2 R21, -RZ, RZ, 0, 0 ;  /* 0x00000000ff157431 */ /* 0x000fe200000001ff */
[----:B-1----:R-:W-:-:S04]  /*cf70*/  UISETP.NE.U32.AND UP0, UPT, UR4, URZ, UPT ;  /* 0x000000ff0400728c */ /* 0x002fc8000bf05070 */
[----:B------:R-:W-:Y:S01]  /*cf80*/  UISETP.NE.AND.EX UP0, UPT, UR5, URZ, UPT, UP0 ;  /* 0x000000ff0500728c */ /* 0x000fe2000bf05300 */
[----:B0-----:R-:W-:-:S05]  /*cf90*/  SHF.L.U32 R20, R20, 0x2, RZ ;  /* 0x0000000214147819 */ /* 0x001fca00000006ff */
[----:B------:R-:W-:-:S03]  /*cfa0*/  IMAD.WIDE.U32 R18, R18, 0x40, R20 ;  /* 0x0000004012127825 */ /* 0x000fc600078e0014 */
[----:B------:R-:W-:Y:S05]  /*cfb0*/  BRA.U UP0, `(.L_x_584) ;  /* 0x0000001500387547 */ /* 0x000fea000b800000 */
[----:B------:R-:W0:Y:S01]  /*cfc0*/  LDCU.64 UR4, c[0x0][0x3e8] ;  /* 0x00007d00ff0477ac */ /* 0x000e220008000a00 */
[----:B------:R-:W1:Y:S01]  /*cfd0*/  LDC.64 R20, c[0x0][0x3b0] ;  /* 0x0000ec00ff147b82 */ /* 0x000e620000000a00 */
[C---:B------:R-:W-:Y:S01]  /*cfe0*/  IADD3 R23, PT, PT, R33.reuse, 0x1, RZ ;  /* 0x0000000121177810 */ /* 0x040fe20007ffe0ff */
[----:B------:R-:W-:Y:S01]  /*cff0*/  BSSY.RECONVERGENT B0, `(.L_x_585) ;  /* 0x000005b000007945 */ /* 0x000fe20003800200 */
[C---:B------:R-:W-:Y:S02]  /*d000*/  IADD3 R22, PT, PT, R33.reuse, 0x2, RZ ;  /* 0x0000000221167810 */ /* 0x040fe40007ffe0ff */
[C---:B------:R-:W-:Y:S02]  /*d010*/  IADD3 R0, PT, PT, R33.reuse, 0x3, RZ ;  /* 0x0000000321007810 */ /* 0x040fe40007ffe0ff */
[----:B0-----:R-:W-:Y:S02]  /*d020*/  ISETP.GE.U32.AND P3, PT, R33, UR4, PT ;  /* 0x0000000421007c0c */ /* 0x001fe4000bf66070 */
[----:B------:R-:W-:-:S02]  /*d030*/  ISETP.GE.U32.AND P1, PT, R23, UR4, PT ;  /* 0x0000000417007c0c */ /* 0x000fc4000bf26070 */
[----:B------:R-:W-:Y:S02]  /*d040*/  ISETP.GE.AND.EX P3, PT, RZ, UR5, PT, P3 ;  /* 0x00000005ff007c0c */ /* 0x000fe4000bf66330 */
[----:B------:R-:W-:Y:S02]  /*d050*/  ISETP.GE.U32.AND P0, PT, R22, UR4, PT ;  /* 0x0000000416007c0c */ /* 0x000fe4000bf06070 */
[----:B------:R-:W-:Y:S02]  /*d060*/  ISETP.GE.U32.AND P2, PT, R0, UR4, PT ;  /* 0x0000000400007c0c */ /* 0x000fe4000bf46070 */
[----:B-1----:R-:W-:Y:S02]  /*d070*/  LEA R20, P4, R50, R20, 0x2 ;  /* 0x0000001432147211 */ /* 0x002fe400078810ff */
[----:B------:R-:W-:Y:S02]  /*d080*/  ISETP.GE.AND.EX P1, PT, RZ, UR5, PT, P1 ;  /* 0x00000005ff007c0c */ /* 0x000fe4000bf26310 */
[----:B------:R-:W-:-:S02]  /*d090*/  ISETP.GE.AND.EX P0, PT, RZ, UR5, PT, P0 ;  /* 0x00000005ff007c0c */ /* 0x000fc4000bf06300 */
[----:B------:R-:W-:Y:S02]  /*d0a0*/  ISETP.GE.AND.EX P2, PT, RZ, UR5, PT, P2 ;  /* 0x00000005ff007c0c */ /* 0x000fe4000bf46320 */
[----:B------:R-:W-:Y:S01]  /*d0b0*/  LEA.HI.X R21, R50, R21, R55, 0x2, P4 ;  /* 0x0000001532157211 */ /* 0x000fe200020f1437 */
[----:B------:R-:W-:Y:S10]  /*d0c0*/  @P3 BRA `(.L_x_586) ;  /* 0x0000000400343947 */ /* 0x000ff40003800000 */
[----:B------:R-:W0:Y:S01]  /*d0d0*/  LDCU.64 UR6, c[0x0][0x3f8] ;  /* 0x00007f00ff0677ac */ /* 0x000e220008000a00 */
[----:B------:R-:W-:Y:S02]  /*d0e0*/  MOV R24, UR8 ;  /* 0x0000000800187c02 */ /* 0x000fe40008000f00 */
[----:B------:R-:W-:Y:S02]  /*d0f0*/  MOV R25, UR9 ;  /* 0x0000000900197c02 */ /* 0x000fe40008000f00 */
[----:B------:R-:W-:Y:S02]  /*d100*/  MOV R52, R24 ;  /* 0x0000001800347202 */ /* 0x000fe40000000f00 */
[----:B0-----:R-:W-:-:S03]  /*d110*/  ISETP.GE.U32.AND P3, PT, R18, UR6, PT ;  /* 0x0000000612007c0c */ /* 0x001fc6000bf66070 */
[----:B------:R-:W-:Y:S01]  /*d120*/  IMAD.WIDE.U32 R24, R33, UR6, R52 ;  /* 0x0000000621187c25 */ /* 0x000fe2000f8e0034 */
[----:B------:R-:W-:-:S03]  /*d130*/  ISETP.GE.AND.EX P3, PT, R19, UR7, PT, P3 ;  /* 0x0000000713007c0c */ /* 0x000fc6000bf66330 */
[----:B------:R-:W-:-:S10]  /*d140*/  IMAD R33, R33, UR7, R25 ;  /* 0x0000000721217c24 */ /* 0x000fd4000f8e0219 */
[----:B------:R-:W0:Y:S01]  /*d150*/  @!P3 LDC.64 R30, c[0x0][0x388] ;  /* 0x0000e200ff1ebb82 */ /* 0x000e220000000a00 */
[----:B------:R-:W-:-:S04]  /*d160*/  @!P3 IADD3 R32, P4, PT, R18, R24, RZ ;  /* 0x000000181220b210 */ /* 0x000fc80007f9e0ff */
[----:B------:R-:W-:Y:S02]  /*d170*/  @!P3 IADD3.X R27, PT, PT, R19, R33, RZ, P4, !PT ;  /* 0x00000021131bb210 */ /* 0x000fe400027fe4ff */
[C---:B------:R-:W-:Y:S01]  /*d180*/  @!P3 SHF.L.U32 R29, R32.reuse, 0x2, RZ ;  /* 0x00000002201db819 */ /* 0x040fe200000006ff */
[----:B------:R-:W1:Y:S01]  /*d190*/  @!P3 LDC.64 R34, c[0x0][0x3d0] ;  /* 0x0000f400ff22bb82 */ /* 0x000e620000000a00 */
[----:B------:R-:W-:Y:S02]  /*d1a0*/  @!P3 SHF.L.U64.HI R32, R32, 0x2, R27 ;  /* 0x000000022020b819 */ /* 0x000fe4000001021b */
[----:B0-----:R-:W-:Y:S02]  /*d1b0*/  @!P3 IADD3 R26, P4, PT, R29, R30, RZ ;  /* 0x0000001e1d1ab210 */ /* 0x001fe40007f9e0ff */
[----:B------:R-:W2:Y:S02]  /*d1c0*/  @!P3 LDG.E R30, desc[UR22][R20.64] ;  /* 0x00000016141eb981 */ /* 0x000ea4000c1e1900 */
[----:B------:R-:W-:-:S05]  /*d1d0*/  @!P3 IADD3.X R27, PT, PT, R32, R31, RZ, P4, !PT ;  /* 0x0000001f201bb210 */ /* 0x000fca00027fe4ff */
[----:B------:R1:W2:Y:S01]  /*d1e0*/  @!P3 LDG.E R31, desc[UR22][R26.64] ;  /* 0x000000161a1fb981 */ /* 0x0002a2000c1e1900 */
[----:B------:R-:W-:-:S04]  /*d1f0*/  IADD3 R28, P5, PT, R18, 0x1, RZ ;  /* 0x00000001121c7810 */ /* 0x000fc80007fbe0ff */
[----:B------:R-:W-:Y:S02]  /*d200*/  ISETP.GE.U32.AND P4, PT, R28, UR6, PT ;  /* 0x000000061c007c0c */ /* 0x000fe4000bf86070 */
[----:B------:R-:W-:-:S04]  /*d210*/  IADD3.X R28, PT, PT, RZ, R19, RZ, P5, !PT ;  /* 0x00000013ff1c7210 */ /* 0x000fc80002ffe4ff */
[----:B------:R-:W-:-:S13]  /*d220*/  ISETP.GE.AND.EX P4, PT, R28, UR7, PT, P4 ;  /* 0x000000071c007c0c */ /* 0x000fda000bf86340 */
[----:B------:R-:W0:Y:S01]  /*d230*/  @!P4 LDC.64 R40, c[0x0][0x388] ;  /* 0x0000e200ff28cb82 */ /* 0x000e220000000a00 */
[----:B------:R-:W-:-:S04]  /*d240*/  @!P4 IADD3 R28, P5, PT, R18, R24, RZ ;  /* 0x00000018121cc210 */ /* 0x000fc80007fbe0ff */
[----:B------:R-:W-:Y:S02]  /*d250*/  @!P4 IADD3.X R37, PT, PT, R19, R33, RZ, P5, !PT ;  /* 0x000000211325c210 */ /* 0x000fe40002ffe4ff */
[C---:B------:R-:W-:Y:S02]  /*d260*/  @!P4 SHF.L.U32 R39, R28.reuse, 0x2, RZ ;  /* 0x000000021c27c819 */ /* 0x040fe400000006ff */
[----:B------:R-:W-:Y:S02]  /*d270*/  @!P4 SHF.L.U64.HI R36, R28, 0x2, R37 ;  /* 0x000000021c24c819 */ /* 0x000fe40000010225 */
[----:B-1----:R-:W-:-:S04]  /*d280*/  @!P3 IADD3 R26, P5, PT, R29, R34, RZ ;  /* 0x000000221d1ab210 */ /* 0x002fc80007fbe0ff */
[----:B------:R-:W-:Y:S02]  /*d290*/  @!P3 IADD3.X R27, PT, PT, R32, R35, RZ, P5, !PT ;  /* 0x00000023201bb210 */ /* 0x000fe40002ffe4ff */
[----:B0-----:R-:W-:Y:S01]  /*d2a0*/  @!P4 IADD3 R28, P6, PT, R39, R40, RZ ;  /* 0x00000028271cc210 */ /* 0x001fe20007fde0ff */
[----:B------:R-:W0:Y:S03]  /*d2b0*/  @!P4 LDC.64 R34, c[0x0][0x3d0] ;  /* 0x0000f400ff22cb82 */ /* 0x000e260000000a00 */
[----:B------:R-:W-:Y:S01]  /*d2c0*/  @!P4 IADD3.X R29, PT, PT, R36, R41, RZ, P6, !PT ;  /* 0x00000029241dc210 */ /* 0x000fe200037fe4ff */
[----:B--2---:R-:W-:-:S05]  /*d2d0*/  @!P3 FFMA R31, R30, R31, R3 ;  /* 0x0000001f1e1fb223 */ /* 0x004fca0000000003 */
[----:B------:R0:W-:Y:S04]  /*d2e0*/  @!P3 STG.E desc[UR22][R26.64], R31 ;  /* 0x0000001f1a00b986 */ /* 0x0001e8000c101916 */
[----:B------:R1:W2:Y:S04]  /*d2f0*/  @!P4 LDG.E R30, desc[UR22][R28.64+0x4] ;  /* 0x000004161c1ec981 */ /* 0x0002a8000c1e1900 */
[----:B------:R-:W2:Y:S01]  /*d300*/  @!P4 LDG.E R3, desc[UR22][R20.64] ;  /* 0x000000161403c981 */ /* 0x000ea2000c1e1900 */
[----:B------:R-:W-:-:S04]  /*d310*/  IADD3 R32, P5, PT, R18, 0x2, RZ ;  /* 0x0000000212207810 */ /* 0x000fc80007fbe0ff */
[----:B------:R-:W-:Y:S02]  /*d320*/  ISETP.GE.U32.AND P3, PT, R32, UR6, PT ;  /* 0x0000000620007c0c */ /* 0x000fe4000bf66070 */
[----:B------:R-:W-:-:S04]  /*d330*/  IADD3.X R32, PT, PT, RZ, R19, RZ, P5, !PT ;  /* 0x00000013ff207210 */ /* 0x000fc80002ffe4ff */
[----:B------:R-:W-:-:S13]  /*d340*/  ISETP.GE.AND.EX P3, PT, R32, UR7, PT, P3 ;  /* 0x0000000720007c0c */ /* 0x000fda000bf66330 */
[----:B------:R-:W1:Y:S01]  /*d350*/  @!P3 LDC.64 R42, c[0x0][0x388] ;  /* 0x0000e200ff2abb82 */ /* 0x000e620000000a00 */
[----:B------:R-:W-:-:S04]  /*d360*/  @!P3 IADD3 R32, P5, PT, R18, R24, RZ ;  /* 0x000000181220b210 */ /* 0x000fc80007fbe0ff */
[----:B------:R-:W-:Y:S02]  /*d370*/  @!P3 IADD3.X R37, PT, PT, R19, R33, RZ, P5, !PT ;  /* 0x000000211325b210 */ /* 0x000fe40002ffe4ff */
[C---:B------:R-:W-:Y:S02]  /*d380*/  @!P3 SHF.L.U32 R41, R32.reuse, 0x2, RZ ;  /* 0x000000022029b819 */ /* 0x040fe400000006ff */
[----:B0-----:R-:W-:Y:S02]  /*d390*/  @!P4 IADD3 R26, P5, PT, R39, R34, RZ ;  /* 0x00000022271ac210 */ /* 0x001fe40007fbe0ff */
[----:B------:R-:W-:-:S03]  /*d3a0*/  @!P3 SHF.L.U64.HI R32, R32, 0x2, R37 ;  /* 0x000000022020b819 */ /* 0x000fc60000010225 */
[----:B------:R-:W-:Y:S01]  /*d3b0*/  @!P4 IMAD.X R27, R36, 0x1, R35, P5 ;  /* 0x00000001241bc824 */ /* 0x000fe200028e0623 */
[----:B-1----:R-:W-:-:S04]  /*d3c0*/  @!P3 IADD3 R28, P6, PT, R41, R42, RZ ;  /* 0x0000002a291cb210 */ /* 0x002fc80007fde0ff */
[----:B------:R-:W-:Y:S01]  /*d3d0*/  @!P3 IADD3.X R29, PT, PT, R32, R43, RZ, P6, !PT ;  /* 0x0000002b201db210 */ /* 0x000fe200037fe4ff */
[----:B--2---:R-:W-:Y:S02]  /*d3e0*/  @!P4 FFMA R31, R3, R30, R2 ;  /* 0x0000001e031fc223 */ /* 0x004fe40000000002 */
[----:B------:R-:W0:Y:S03]  /*d3f0*/  @!P3 LDC.64 R2, c[0x0][0x3d0] ;  /* 0x0000f400ff02bb82 */ /* 0x000e260000000a00 */
[----:B------:R1:W-:Y:S04]  /*d400*/  @!P4 STG.E desc[UR22][R26.64+0x4], R31 ;  /* 0x0000041f1a00c986 */ /* 0x0003e8000c101916 */
[----:B------:R-:W2:Y:S04]  /*d410*/  @!P3 LDG.E R28, desc[UR22][R28.64+0x8] ;  /* 0x000008161c1cb981 */ /* 0x000ea8000c1e1900 */
[----:B------:R-:W2:Y:S01]  /*d420*/  @!P3 LDG.E R30, desc[UR22][R20.64] ;  /* 0x00000016141eb981 */ /* 0x000ea2000c1e1900 */
[----:B0-----:R-:W-:-:S04]  /*d430*/  @!P3 IADD3 R2, P4, PT, R41, R2, RZ ;  /* 0x000000022902b210 */ /* 0x001fc80007f9e0ff */
[----:B------:R-:W-:Y:S01]  /*d440*/  @!P3 IADD3.X R3, PT, PT, R32, R3, RZ, P4, !PT ;  /* 0x000000032003b210 */ /* 0x000fe200027fe4ff */
[----:B--2---:R-:W-:Y:S01]  /*d450*/  @!P3 FFMA R5, R30, R28, R5 ;  /* 0x0000001c1e05b223 */ /* 0x004fe20000000005 */
[----:B------:R-:W-:-:S04]  /*d460*/  IADD3 R30, P4, PT, R18, 0x3, RZ ;  /* 0x00000003121e7810 */ /* 0x000fc80007f9e0ff */
[----:B------:R1:W-:Y:S01]  /*d470*/  @!P3 STG.E desc[UR22][R2.64+0x8], R5 ;  /* 0x000008050200b986 */ /* 0x0003e2000c101916 */
[----:B------:R-:W-:Y:S02]  /*d480*/  ISETP.GE.U32.AND P3, PT, R30, UR6, PT ;  /* 0x000000061e007c0c */ /* 0x000fe4000bf66070 */
[----:B------:R-:W-:-:S04]  /*d490*/  IADD3.X R30, PT, PT, RZ, R19, RZ, P4, !PT ;  /* 0x00000013ff1e7210 */ /* 0x000fc800027fe4ff */
[----:B------:R-:W-:-:S13]  /*d4a0*/  ISETP.GE.AND.EX P3, PT, R30, UR7, PT, P3 ;  /* 0x000000071e007c0c */ /* 0x000fda000bf66330 */
[----:B-1----:R-:W-:Y:S05]  /*d4b0*/  @P3 BRA `(.L_x_586) ;  /* 0x0000000000383947 */ /* 0x002fea0003800000 */
[----:B------:R-:W0:Y:S01]  /*d4c0*/  LDCU.64 UR6, c[0x0][0x388] ;  /* 0x00007100ff0677ac */ /* 0x000e220008000a00 */
[----:B------:R-:W-:Y:S01]  /*d4d0*/  IADD3 R24, P3, PT, R18, R24, RZ ;  /* 0x0000001812187210 */ /* 0x000fe20007f7e0ff */
[----:B------:R-:W2:Y:S03]  /*d4e0*/  LDG.E R5, desc[UR22][R20.64] ;  /* 0x0000001614057981 */ /* 0x000ea6000c1e1900 */
[----:B------:R-:W-:Y:S02]  /*d4f0*/  IADD3.X R33, PT, PT, R19, R33, RZ, P3, !PT ;  /* 0x0000002113217210 */ /* 0x000fe40001ffe4ff */
[C---:B------:R-:W-:Y:S02]  /*d500*/  SHF.L.U32 R25, R24.reuse, 0x2, RZ ;  /* 0x0000000218197819 */ /* 0x040fe400000006ff */
[----:B------:R-:W-:Y:S02]  /*d510*/  SHF.L.U64.HI R33, R24, 0x2, R33 ;  /* 0x0000000218217819 */ /* 0x000fe40000010221 */
[----:B0-----:R-:W-:-:S04]  /*d520*/  IADD3 R2, P3, PT, R25, UR6, RZ ;  /* 0x0000000619027c10 */ /* 0x001fc8000ff7e0ff */
[----:B------:R-:W-:Y:S01]  /*d530*/  IADD3.X R3, PT, PT, R33, UR7, RZ, P3, !PT ;  /* 0x0000000721037c10 */ /* 0x000fe20009ffe4ff */
[----:B------:R-:W0:Y:S04]  /*d540*/  LDCU.64 UR6, c[0x0][0x3d0] ;  /* 0x00007a00ff0677ac */ /* 0x000e280008000a00 */
[----:B------:R-:W2:Y:S01]  /*d550*/  LDG.E R2, desc[UR22][R2.64+0xc] ;  /* 0x00000c1602027981 */ /* 0x000ea2000c1e1900 */
[----:B0-----:R-:W-:-:S04]  /*d560*/  IADD3 R24, P3, PT, R25, UR6, RZ ;  /* 0x0000000619187c10 */ /* 0x001fc8000ff7e0ff */
[----:B------:R-:W-:Y:S01]  /*d570*/  IADD3.X R25, PT, PT, R33, UR7, RZ, P3, !PT ;  /* 0x0000000721197c10 */ /* 0x000fe20009ffe4ff */
[----:B--2---:R-:W-:-:S05]  /*d580*/  FFMA R5, R5, R2, R4 ;  /* 0x0000000205057223 */ /* 0x004fca0000000004 */
[----:B------:R0:W-:Y:S03]  /*d590*/  STG.E desc[UR22][R24.64+0xc], R5 ;  /* 0x00000c0518007986 */ /* 0x0001e6000c101916 */
.L_x_586:
[----:B------:R-:W-:Y:S05]  /*d5a0*/  BSYNC.RECONVERGENT B0 ;  /* 0x0000000000007941 */ /* 0x000fea0003800200 */
.L_x_585:
[----:B------:R-:W-:Y:S04]  /*d5b0*/  BSSY.RECONVERGENT B0, `(.L_x_587) ;  /* 0x000004f000007945 */ /* 0x000fe80003800200 */
[----:B------:R-:W-:Y:S05]  /*d5c0*/  @P1 BRA `(.L_x_588) ;  /* 0x0000000400341947 */ /* 0x000fea0003800000 */
[----:B------:R-:W1:Y:S01]  /*d5d0*/  LDCU.64 UR6, c[0x0][0x3f8] ;  /* 0x00007f00ff0677ac */ /* 0x000e620008000a00 */
[----:B------:R-:W-:Y:S02]  /*d5e0*/  MOV R3, UR9 ;  /* 0x0000000900037c02 */ /* 0x000fe40008000f00 */
[----:B------:R-:W-:Y:S02]  /*d5f0*/  MOV R2, UR8 ;  /* 0x0000000800027c02 */ /* 0x000fe40008000f00 */
[----:B------:R-:W-:Y:S02]  /*d600*/  MOV R3, R53 ;  /* 0x0000003500037202 */ /* 0x000fe40000000f00 */
[----:B-1----:R-:W-:Y:S01]  /*d610*/  ISETP.GE.U32.AND P1, PT, R18, UR6, PT ;  /* 0x0000000612007c0c */ /* 0x002fe2000bf26070 */
[----:B------:R-:W-:-:S03]  /*d620*/  IMAD.WIDE.U32 R2, R23, UR6, R2 ;  /* 0x0000000617027c25 */ /* 0x000fc6000f8e0002 */
[----:B------:R-:W-:Y:S01]  /*d630*/  ISETP.GE.AND.EX P1, PT, R19, UR7, PT, P1 ;  /* 0x0000000713007c0c */ /* 0x000fe2000bf26310 */
[----:B------:R-:W-:-:S12]  /*d640*/  IMAD R27, R23, UR7, R3 ;  /* 0x00000007171b7c24 */ /* 0x000fd8000f8e0203 */
[----:B------:R-:W1:Y:S01]  /*d650*/  @!P1 LDC.64 R30, c[0x0][0x388] ;  /* 0x0000e200ff1e9b82 */ /* 0x000e620000000a00 */
[----:B------:R-:W-:Y:S01]  /*d660*/  @!P1 IADD3 R28, P3, PT, R18, R2, RZ ;  /* 0x00000002121c9210 */ /* 0x000fe20007f7e0ff */
[----:B------:R-:W2:Y:S03]  /*d670*/  @!P1 LDG.E R26, desc[UR22][R20.64] ;  /* 0x00000016141a9981 */ /* 0x000ea6000c1e1900 */
[----:B0-----:R-:W-:Y:S02]  /*d680*/  @!P1 IADD3.X R5, PT, PT, R19, R27, RZ, P3, !PT ;  /* 0x0000001b13059210 */ /* 0x001fe40001ffe4ff */
[C---:B------:R-:W-:Y:S02]  /*d690*/  @!P1 SHF.L.U32 R25, R28.reuse, 0x2, RZ ;  /* 0x000000021c199819 */ /* 0x040fe400000006ff */
[----:B------:R-:W-:Y:S02]  /*d6a0*/  @!P1 SHF.L.U64.HI R28, R28, 0x2, R5 ;  /* 0x000000021c1c9819 */ /* 0x000fe40000010205 */
[----:B-1----:R-:W-:-:S04]  /*d6b0*/  @!P1 IADD3 R4, P3, PT, R25, R30, RZ ;  /* 0x0000001e19049210 */ /* 0x002fc80007f7e0ff */
[----:B------:R-:W-:Y:S02]  /*d6c0*/  @!P1 IADD3.X R5, PT, PT, R28, R31, RZ, P3, !PT ;  /* 0x0000001f1c059210 */ /* 0x000fe40001ffe4ff */
[----:B------:R-:W-:Y:S01]  /*d6d0*/  IADD3 R24, P4, PT, R18, 0x1, RZ ;  /* 0x0000000112187810 */ /* 0x000fe20007f9e0ff */
[----:B------:R-:W0:Y:S02]  /*d6e0*/  @!P1 LDC.64 R30, c[0x0][0x3d0] ;  /* 0x0000f400ff1e9b82 */ /* 0x000e240000000a00 */
[----:B------:R0:W2:Y:S01]  /*d6f0*/  @!P1 LDG.E R23, desc[UR22][R4.64] ;  /* 0x0000001604179981 */ /* 0x0000a2000c1e1900 */
[----:B------:R-:W-:Y:S02]  /*d700*/  ISETP.GE.U32.AND P3, PT, R24, UR6, PT ;  /* 0x0000000618007c0c */ /* 0x000fe4000bf66070 */
[----:B------:R-:W-:-:S04]  /*d710*/  IADD3.X R24, PT, PT, RZ, R19, RZ, P4, !PT ;  /* 0x00000013ff187210 */ /* 0x000fc800027fe4ff */
[----:B------:R-:W-:-:S13]  /*d720*/  ISETP.GE.AND.EX P3, PT, R24, UR7, PT, P3 ;  /* 0x0000000718007c0c */ /* 0x000fda000bf66330 */
[----:B------:R-:W1:Y:S01]  /*d730*/  @!P3 LDC.64 R34, c[0x0][0x388] ;  /* 0x0000e200ff22bb82 */ /* 0x000e620000000a00 */
[----:B------:R-:W-:-:S04]  /*d740*/  @!P3 IADD3 R24, P4, PT, R18, R2, RZ ;  /* 0x000000021218b210 */ /* 0x000fc80007f9e0ff */
[----:B------:R-:W-:Y:S02]  /*d750*/  @!P3 IADD3.X R29, PT, PT, R19, R27, RZ, P4, !PT ;  /* 0x0000001b131db210 */ /* 0x000fe400027fe4ff */
[C---:B------:R-:W-:Y:S02]  /*d760*/  @!P3 SHF.L.U32 R33, R24.reuse, 0x2, RZ ;  /* 0x000000021821b819 */ /* 0x040fe400000006ff */
[----:B------:R-:W-:Y:S02]  /*d770*/  @!P3 SHF.L.U64.HI R32, R24, 0x2, R29 ;  /* 0x000000021820b819 */ /* 0x000fe4000001021d */
[----:B0-----:R-:W-:-:S04]  /*d780*/  @!P1 IADD3 R4, P4, PT, R25, R30, RZ ;  /* 0x0000001e19049210 */ /* 0x001fc80007f9e0ff */
[----:B------:R-:W-:Y:S02]  /*d790*/  @!P1 IADD3.X R5, PT, PT, R28, R31, RZ, P4, !PT ;  /* 0x0000001f1c059210 */ /* 0x000fe400027fe4ff */
[----:B-1----:R-:W-:-:S04]  /*d7a0*/  @!P3 IADD3 R24, P5, PT, R33, R34, RZ ;  /* 0x000000222118b210 */ /* 0x002fc80007fbe0ff */
        /* <DEDUP_REMOVED lines=8> */
[----:B------:R-:W-:Y:S02]  /*d830*/  ISETP.GE.AND.EX P1, PT, R28, UR7, PT, P1 ;  /* 0x000000071c007c0c */ /* 0x000fe4000bf26310 */
[----:B------:R-:W0:Y:S11]  /*d840*/  @!P3 LDC.64 R28, c[0x0][0x3d0] ;  /* 0x0000f400ff1cbb82 */ /* 0x000e360000000a00 */
[----:B------:R-:W1:Y:S01]  /*d850*/  @!P1 LDC.64 R36, c[0x0][0x388] ;  /* 0x0000e200ff249b82 */ /* 0x000e620000000a00 */
[----:B------:R-:W-:-:S04]  /*d860*/  @!P1 IADD3 R30, P4, PT, R18, R2, RZ ;  /* 0x00000002121e9210 */ /* 0x000fc80007f9e0ff */
[----:B------:R-:W-:Y:S02]  /*d870*/  @!P1 IADD3.X R31, PT, PT, R19, R27, RZ, P4, !PT ;  /* 0x0000001b131f9210 */ /* 0x000fe400027fe4ff */
[C---:B------:R-:W-:Y:S02]  /*d880*/  @!P1 SHF.L.U32 R35, R30.reuse, 0x2, RZ ;  /* 0x000000021e239819 */ /* 0x040fe400000006ff */
[----:B------:R-:W-:Y:S02]  /*d890*/  @!P1 SHF.L.U64.HI R30, R30, 0x2, R31 ;  /* 0x000000021e1e9819 */ /* 0x000fe4000001021f */
[----:B0-----:R-:W-:-:S04]  /*d8a0*/  @!P3 IADD3 R4, P4, PT, R33, R28, RZ ;  /* 0x0000001c2104b210 */ /* 0x001fc80007f9e0ff */
[----:B------:R-:W-:Y:S02]  /*d8b0*/  @!P3 IADD3.X R5, PT, PT, R32, R29, RZ, P4, !PT ;  /* 0x0000001d2005b210 */ /* 0x000fe400027fe4ff */
[----:B-1----:R-:W-:-:S05]  /*d8c0*/  @!P1 IADD3 R24, P5, PT, R35, R36, RZ ;  /* 0x0000002423189210 */ /* 0x002fca0007fbe0ff */
[----:B------:R-:W-:Y:S02]  /*d8d0*/  @!P1 IMAD.X R25, R30, 0x1, R37, P5 ;  /* 0x000000011e199824 */ /* 0x000fe400028e0625 */
        /* <DEDUP_REMOVED lines=28> */
.L_x_588:
[----:B------:R-:W-:Y:S05]  /*daa0*/  BSYNC.RECONVERGENT B0 ;  /* 0x0000000000007941 */ /* 0x000fea0003800200 */
.L_x_587:
[----:B------:R-:W-:Y:S04]  /*dab0*/  BSSY.RECONVERGENT B0, `(.L_x_589) ;  /* 0x000004f000007945 */ /* 0x000fe80003800200 */
[----:B------:R-:W-:Y:S05]  /*dac0*/  @P0 BRA `(.L_x_590) ;  /* 0x0000000400340947 */ /* 0x000fea0003800000 */
[----:B------:R-:W2:Y:S01]  /*dad0*/  LDCU.64 UR6, c[0x0][0x3f8] ;  /* 0x00007f00ff0677ac */ /* 0x000ea20008000a00 */
[----:B------:R-:W-:Y:S02]  /*dae0*/  MOV R3, UR9 ;  /* 0x0000000900037c02 */ /* 0x000fe40008000f00 */
[----:B------:R-:W-:Y:S02]  /*daf0*/  MOV R2, UR8 ;  /* 0x0000000800027c02 */ /* 0x000fe40008000f00 */
[----:B------:R-:W-:Y:S02]  /*db00*/  MOV R3, R53 ;  /* 0x0000003500037202 */ /* 0x000fe40000000f00 */
[----:B--2---:R-:W-:Y:S01]  /*db10*/  ISETP.GE.U32.AND P0, PT, R18, UR6, PT ;  /* 0x0000000612007c0c */ /* 0x004fe2000bf06070 */
[----:B------:R-:W-:-:S03]  /*db20*/  IMAD.WIDE.U32 R2, R22, UR6, R2 ;  /* 0x0000000616027c25 */ /* 0x000fc6000f8e0002 */
[----:B------:R-:W-:Y:S01]  /*db30*/  ISETP.GE.AND.EX P0, PT, R19, UR7, PT, P0 ;  /* 0x0000000713007c0c */ /* 0x000fe2000bf06300 */
[----:B------:R-:W-:-:S12]  /*db40*/  IMAD R23, R22, UR7, R3 ;  /* 0x0000000716177c24 */ /* 0x000fd8000f8e0203 */
[----:B------:R-:W2:Y:S01]  /*db50*/  @!P0 LDC.64 R8, c[0x0][0x388] ;  /* 0x0000e200ff088b82 */ /* 0x000ea20000000a00 */
[----:B------:R-:W-:-:S04]  /*db60*/  @!P0 IADD3 R22, P1, PT, R18, R2, RZ ;  /* 0x0000000212168210 */ /* 0x000fc80007f3e0ff */
[----:B01----:R-:W-:Y:S02]  /*db70*/  @!P0 IADD3.X R5, PT, PT, R19, R23, RZ, P1, !PT ;  /* 0x0000001713058210 */ /* 0x003fe40000ffe4ff */
[C---:B------:R-:W-:Y:S01]  /*db80*/  @!P0 SHF.L.U32 R7, R22.reuse, 0x2, RZ ;  /* 0x0000000216078819 */ /* 0x040fe200000006ff */
[----:B------:R-:W0:Y:S01]  /*db90*/  @!P0 LDC.64 R24, c[0x0][0x3d0] ;  /* 0x0000f400ff188b82 */ /* 0x000e220000000a00 */
[----:B------:R-:W-:Y:S02]  /*dba0*/  @!P0 SHF.L.U64.HI R22, R22, 0x2, R5 ;  /* 0x0000000216168819 */ /* 0x000fe40000010205 */
[----:B--2---:R-:W-:Y:S02]  /*dbb0*/  @!P0 IADD3 R4, P1, PT, R7, R8, RZ ;  /* 0x0000000807048210 */ /* 0x004fe40007f3e0ff */
[----:B------:R-:W2:Y:S02]  /*dbc0*/  @!P0 LDG.E R8, desc[UR22][R20.64] ;  /* 0x0000001614088981 */ /* 0x000ea4000c1e1900 */
[----:B------:R-:W-:-:S05]  /*dbd0*/  @!P0 IADD3.X R5, PT, PT, R22, R9, RZ, P1, !PT ;  /* 0x0000000916058210 */ /* 0x000fca0000ffe4ff */
[----:B------:R0:W2:Y:S01]  /*dbe0*/  @!P0 LDG.E R9, desc[UR22][R4.64] ;  /* 0x0000001604098981 */ /* 0x0000a2000c1e1900 */
        /* <DEDUP_REMOVED lines=11> */
[----:B-1----:R-:W-:Y:S01]  /*dca0*/  @!P1 IADD3 R6, P4, PT, R29, R30, RZ ;  /* 0x0000001e1d069210 */ /* 0x002fe20007f9e0ff */
[----:B------:R-:W0:Y:S03]  /*dcb0*/  @!P1 LDC.64 R24, c[0x0][0x3d0] ;  /* 0x0000f400ff189b82 */ /* 0x000e260000000a00 */
[----:B------:R-:W-:Y:S01]  /*dcc0*/  @!P1 IADD3.X R7, PT, PT, R26, R31, RZ, P4, !PT ;  /* 0x0000001f1a079210 */ /* 0x000fe200027fe4ff */
[----:B--2---:R-:W-:-:S05]  /*dcd0*/  @!P0 FFMA R9, R8, R9, R11 ;  /* 0x0000000908098223 */ /* 0x004fca000000000b */
[----:B------:R1:W-:Y:S04]  /*dce0*/  @!P0 STG.E desc[UR22][R4.64], R9 ;  /* 0x0000000904008986 */ /* 0x0003e8000c101916 */
[----:B------:R2:W3:Y:S04]  /*dcf0*/  @!P1 LDG.E R8, desc[UR22][R6.64+0x4] ;  /* 0x0000041606089981 */ /* 0x0004e8000c1e1900 */
[----:B------:R-:W3:Y:S01]  /*dd00*/  @!P1 LDG.E R11, desc[UR22][R20.64] ;  /* 0x00000016140b9981 */ /* 0x000ee2000c1e1900 */
[----:B------:R-:W-:-:S04]  /*dd10*/  IADD3 R22, P3, PT, R18, 0x2, RZ ;  /* 0x0000000212167810 */ /* 0x000fc80007f7e0ff */
[----:B------:R-:W-:Y:S02]  /*dd20*/  ISETP.GE.U32.AND P0, PT, R22, UR6, PT ;  /* 0x0000000616007c0c */ /* 0x000fe4000bf06070 */
[----:B------:R-:W-:-:S04]  /*dd30*/  IADD3.X R22, PT, PT, RZ, R19, RZ, P3, !PT ;  /* 0x00000013ff167210 */ /* 0x000fc80001ffe4ff */
[----:B------:R-:W-:-:S13]  /*dd40*/  ISETP.GE.AND.EX P0, PT, R22, UR7, PT, P0 ;  /* 0x0000000716007c0c */ /* 0x000fda000bf06300 */
[----:B------:R-:W2:Y:S01]  /*dd50*/  @!P0 LDC.64 R30, c[0x0][0x388] ;  /* 0x0000e200ff1e8b82 */ /* 0x000ea20000000a00 */
[----:B------:R-:W-:-:S04]  /*dd60*/  @!P0 IADD3 R22, P3, PT, R18, R2, RZ ;  /* 0x0000000212168210 */ /* 0x000fc80007f7e0ff */
[----:B------:R-:W-:Y:S02]  /*dd70*/  @!P0 IADD3.X R27, PT, PT, R19, R23, RZ, P3, !PT ;  /* 0x00000017131b8210 */ /* 0x000fe40001ffe4ff */
[C---:B-1----:R-:W-:Y:S02]  /*dd80*/  @!P0 SHF.L.U32 R9, R22.reuse, 0x2, RZ ;  /* 0x0000000216098819 */ /* 0x042fe400000006ff */
[----:B0-----:R-:W-:Y:S02]  /*dd90*/  @!P1 IADD3 R4, P3, PT, R29, R24, RZ ;  /* 0x000000181d049210 */ /* 0x001fe40007f7e0ff */
[----:B------:R-:W-:Y:S02]  /*dda0*/  @!P0 SHF.L.U64.HI R22, R22, 0x2, R27 ;  /* 0x0000000216168819 */ /* 0x000fe4000001021b */
[----:B------:R-:W-:Y:S02]  /*ddb0*/  @!P1 IADD3.X R5, PT, PT, R26, R25, RZ, P3, !PT ;  /* 0x000000191a059210 */ /* 0x000fe40001ffe4ff */
[----:B------:R-:W0:Y:S01]  /*ddc0*/  @!P0 LDC.64 R24, c[0x0][0x3d0] ;  /* 0x0000f400ff188b82 */ /* 0x000e220000000a00 */
[----:B--2---:R-:W-:-:S04]  /*ddd0*/  @!P0 IADD3 R6, P4, PT, R9, R30, RZ ;  /* 0x0000001e09068210 */ /* 0x004fc80007f9e0ff */
[----:B------:R-:W-:Y:S01]  /*dde0*/  @!P0 IADD3.X R7, PT, PT, R22, R31, RZ, P4, !PT ;  /* 0x0000001f16078210 */ /* 0x000fe200027fe4ff */
[----:B---3--:R-:W-:-:S05]  /*ddf0*/  @!P1 FFMA R11, R11, R8, R10 ;  /* 0x000000080b0b9223 */ /* 0x008fca000000000a */
[----:B------:R2:W-:Y:S04]  /*de00*/  @!P1 STG.E desc[UR22][R4.64+0x4], R11 ;  /* 0x0000040b04009986 */ /* 0x0005e8000c101916 */
[----:B------:R-:W3:Y:S04]  /*de10*/  @!P0 LDG.E R6, desc[UR22][R6.64+0x8] ;  /* 0x0000081606068981 */ /* 0x000ee8000c1e1900 */
[----:B------:R-:W3:Y:S01]  /*de20*/  @!P0 LDG.E R10, desc[UR22][R20.64] ;  /* 0x00000016140a8981 */ /* 0x000ee2000c1e1900 */
[----:B0-----:R-:W-:-:S05]  /*de30*/  @!P0 IADD3 R8, P1, PT, R9, R24, RZ ;  /* 0x0000001809088210 */ /* 0x001fca0007f3e0ff */
[----:B------:R-:W-:Y:S02]  /*de40*/  @!P0 IMAD.X R9, R22, 0x1, R25, P1 ;  /* 0x0000000116098824 */ /* 0x000fe400008e0619 */
[----:B---3--:R-:W-:Y:S01]  /*de50*/  @!P0 FFMA R13, R10, R6, R13 ;  /* 0x000000060a0d8223 */ /* 0x008fe2000000000d */
[----:B------:R-:W-:-:S04]  /*de60*/  IADD3 R10, P1, PT, R18, 0x3, RZ ;  /* 0x00000003120a7810 */ /* 0x000fc80007f3e0ff */
[----:B------:R2:W-:Y:S01]  /*de70*/  @!P0 STG.E desc[UR22][R8.64+0x8], R13 ;  /* 0x0000080d08008986 */ /* 0x0005e2000c101916 */
[----:B------:R-:W-:Y:S02]  /*de80*/  ISETP.GE.U32.AND P0, PT, R10, UR6, PT ;  /* 0x000000060a007c0c */ /* 0x000fe4000bf06070 */
[----:B------:R-:W-:-:S04]  /*de90*/  IADD3.X R10, PT, PT, RZ, R19, RZ, P1, !PT ;  /* 0x00000013ff0a7210 */ /* 0x000fc80000ffe4ff */
[----:B------:R-:W-:-:S13]  /*dea0*/  ISETP.GE.AND.EX P0, PT, R10, UR7, PT, P0 ;  /* 0x000000070a007c0c */ /* 0x000fda000bf06300 */
[----:B--2---:R-:W-:Y:S05]  /*deb0*/  @P0 BRA `(.L_x_590) ;  /* 0x0000000000380947 */ /* 0x004fea0003800000 */
        /* <DEDUP_REMOVED lines=14> */
.L_x_590:
[----:B------:R-:W-:Y:S05]  /*dfa0*/  BSYNC.RECONVERGENT B0 ;  /* 0x0000000000007941 */ /* 0x000fea0003800200 */
.L_x_589:
[----:B------:R-:W-:Y:S05]  /*dfb0*/  @P2 EXIT ;  /* 0x000000000000294d */ /* 0x000fea0003800000 */
[----:B------:R-:W3:Y:S01]  /*dfc0*/  LDCU.64 UR4, c[0x0][0x3f8] ;  /* 0x00007f00ff0477ac */ /* 0x000ee20008000a00 */
[----:B------:R-:W-:Y:S02]  /*dfd0*/  MOV R3, UR9 ;  /* 0x0000000900037c02 */ /* 0x000fe40008000f00 */
[----:B------:R-:W-:Y:S02]  /*dfe0*/  MOV R2, UR8 ;  /* 0x0000000800027c02 */ /* 0x000fe40008000f00 */
[----:B------:R-:W-:Y:S02]  /*dff0*/  MOV R3, R53 ;  /* 0x0000003500037202 */ /* 0x000fe40000000f00 */
[----:B---3--:R-:W-:Y:S01]  /*e000*/  ISETP.GE.U32.AND P0, PT, R18, UR4, PT ;  /* 0x0000000412007c0c */ /* 0x008fe2000bf06070 */
[----:B------:R-:W-:-:S03]  /*e010*/  IMAD.WIDE.U32 R2, R0, UR4, R2 ;  /* 0x0000000400027c25 */ /* 0x000fc6000f8e0002 */
[----:B------:R-:W-:Y:S01]  /*e020*/  ISETP.GE.AND.EX P0, PT, R19, UR5, PT, P0 ;  /* 0x0000000513007c0c */ /* 0x000fe2000bf06300 */
[----:B------:R-:W-:-:S12]  /*e030*/  IMAD R13, R0, UR5, R3 ;  /* 0x00000005000d7c24 */ /* 0x000fd8000f8e0203 */
[----:B------:R-:W3:Y:S01]  /*e040*/  @!P0 LDC.64 R8, c[0x0][0x388] ;  /* 0x0000e200ff088b82 */ /* 0x000ee20000000a00 */
[----:B------:R-:W-:Y:S01]  /*e050*/  @!P0 IADD3 R10, P1, PT, R18, R2, RZ ;  /* 0x00000002120a8210 */ /* 0x000fe20007f3e0ff */
[----:B------:R-:W4:Y:S03]  /*e060*/  @!P0 LDG.E R0, desc[UR22][R20.64] ;  /* 0x0000001614008981 */ /* 0x000f26000c1e1900 */
[----:B012---:R-:W-:Y:S02]  /*e070*/  @!P0 IADD3.X R5, PT, PT, R19, R13, RZ, P1, !PT ;  /* 0x0000000d13058210 */ /* 0x007fe40000ffe4ff */
[C---:B------:R-:W-:Y:S01]  /*e080*/  @!P0 SHF.L.U32 R7, R10.reuse, 0x2, RZ ;  /* 0x000000020a078819 */ /* 0x040fe200000006ff */
[----:B------:R-:W0:Y:S01]  /*e090*/  @!P0 LDC.64 R22, c[0x0][0x3d0] ;  /* 0x0000f400ff168b82 */ /* 0x000e220000000a00 */
[----:B------:R-:W-:Y:S02]  /*e0a0*/  @!P0 SHF.L.U64.HI R10, R10, 0x2, R5 ;  /* 0x000000020a0a8819 */ /* 0x000fe40000010205 */
[----:B---3--:R-:W-:-:S04]  /*e0b0*/  @!P0 IADD3 R4, P1, PT, R7, R8, RZ ;  /* 0x0000000807048210 */ /* 0x008fc80007f3e0ff */
[----:B------:R-:W-:-:S05]  /*e0c0*/  @!P0 IADD3.X R5, PT, PT, R10, R9, RZ, P1, !PT ;  /* 0x000000090a058210 */ /* 0x000fca0000ffe4ff */
[----:B------:R0:W4:Y:S01]  /*e0d0*/  @!P0 LDG.E R8, desc[UR22][R4.64] ;  /* 0x0000001604088981 */ /* 0x000122000c1e1900 */
        /* <DEDUP_REMOVED lines=11> */
[----:B------:R-:W0:Y:S01]  /*e190*/  @!P1 LDC.64 R22, c[0x0][0x3d0] ;  /* 0x0000f400ff169b82 */ /* 0x000e220000000a00 */
[----:B-1----:R-:W-:-:S04]  /*e1a0*/  @!P1 IADD3 R6, P3, PT, R11, R24, RZ ;  /* 0x000000180b069210 */ /* 0x002fc80007f7e0ff */
[----:B------:R-:W-:Y:S01]  /*e1b0*/  @!P1 IADD3.X R7, PT, PT, R12, R25, RZ, P3, !PT ;  /* 0x000000190c079210 */ /* 0x000fe20001ffe4ff */
[----:B----4-:R-:W-:-:S05]  /*e1c0*/  @!P0 FFMA R15, R0, R8, R15 ;  /* 0x00000008000f8223 */ /* 0x010fca000000000f */
        /* <DEDUP_REMOVED lines=14> */
[----:B--2---:R-:W-:-:S04]  /*e2b0*/  @!P0 IADD3 R6, P3, PT, R15, R26, RZ ;  /* 0x0000001a0f068210 */ /* 0x004fc80007f7e0ff */
[----:B------:R-:W-:Y:S01]  /*e2c0*/  @!P0 IADD3.X R7, PT, PT, R10, R27, RZ, P3, !PT ;  /* 0x0000001b0a078210 */ /* 0x000fe20001ffe4ff */
[----:B---3--:R-:W-:Y:S02]  /*e2d0*/  @!P1 FFMA R11, R9, R0, R14 ;  /* 0x00000000090b9223 */ /* 0x008fe4000000000e */
[----:B------:R-:W0:Y:S03]  /*e2e0*/  @!P0 LDC.64 R8, c[0x0][0x3d0] ;  /* 0x0000f400ff088b82 */ /* 0x000e260000000a00 */
[----:B------:R1:W-:Y:S04]  /*e2f0*/  @!P1 STG.E desc[UR22][R4.64+0x4], R11 ;  /* 0x0000040b04009986 */ /* 0x0003e8000c101916 */
[----:B------:R-:W2:Y:S04]  /*e300*/  @!P0 LDG.E R6, desc[UR22][R6.64+0x8] ;  /* 0x0000081606068981 */ /* 0x000ea8000c1e1900 */
[----:B------:R-:W2:Y:S01]  /*e310*/  @!P0 LDG.E R0, desc[UR22][R20.64] ;  /* 0x0000001614008981 */ /* 0x000ea2000c1e1900 */
[----:B------:R-:W-:-:S04]  /*e320*/  IADD3 R12, P2, PT, R18, 0x3, RZ ;  /* 0x00000003120c7810 */ /* 0x000fc80007f5e0ff */
[----:B------:R-:W-:Y:S02]  /*e330*/  ISETP.GE.U32.AND P1, PT, R12, UR4, PT ;  /* 0x000000040c007c0c */ /* 0x000fe4000bf26070 */
[----:B------:R-:W-:-:S04]  /*e340*/  IADD3.X R12, PT, PT, RZ, R19, RZ, P2, !PT ;  /* 0x00000013ff0c7210 */ /* 0x000fc800017fe4ff */
[----:B------:R-:W-:Y:S02]  /*e350*/  ISETP.GE.AND.EX P1, PT, R12, UR5, PT, P1 ;  /* 0x000000050c007c0c */ /* 0x000fe4000bf26310 */
[----:B0-----:R-:W-:-:S05]  /*e360*/  @!P0 IADD3 R8, P2, PT, R15, R8, RZ ;  /* 0x000000080f088210 */ /* 0x001fca0007f5e0ff */
[----:B------:R-:W-:Y:S02]  /*e370*/  @!P0 IMAD.X R9, R10, 0x1, R9, P2 ;  /* 0x000000010a098824 */ /* 0x000fe400010e0609 */
[----:B--2---:R-:W-:-:S05]  /*e380*/  @!P0 FFMA R17, R0, R6, R17 ;  /* 0x0000000600118223 */ /* 0x004fca0000000011 */
[----:B------:R1:W-:Y:S01]  /*e390*/  @!P0 STG.E desc[UR22][R8.64+0x8], R17 ;  /* 0x0000081108008986 */ /* 0x0003e2000c101916 */
[----:B------:R-:W-:Y:S05]  /*e3a0*/  @P1 EXIT ;  /* 0x000000000000194d */ /* 0x000fea0003800000 */
[----:B------:R-:W0:Y:S01]  /*e3b0*/  LDCU.64 UR4, c[0x0][0x388] ;  /* 0x00007100ff0477ac */ /* 0x000e220008000a00 */
[----:B------:R-:W-:Y:S01]  /*e3c0*/  IADD3 R2, P0, PT, R18, R2, RZ ;  /* 0x0000000212027210 */ /* 0x000fe20007f1e0ff */
[----:B------:R-:W2:Y:S03]  /*e3d0*/  LDG.E R21, desc[UR22][R20.64] ;  /* 0x0000001614157981 */ /* 0x000ea6000c1e1900 */
[----:B------:R-:W-:Y:S02]  /*e3e0*/  IADD3.X R13, PT, PT, R19, R13, RZ, P0, !PT ;  /* 0x0000000d130d7210 */ /* 0x000fe400007fe4ff */
[C---:B-1----:R-:W-:Y:S02]  /*e3f0*/  SHF.L.U32 R4, R2.reuse, 0x2, RZ ;  /* 0x0000000202047819 */ /* 0x042fe400000006ff */
        /* <DEDUP_REMOVED lines=8> */
[----:B------:R-:W-:Y:S01]  /*e480*/  STG.E desc[UR22][R4.64+0xc], R7 ;  /* 0x00000c0704007986 */ /* 0x000fe2000c101916 */
[----:B------:R-:W-:Y:S05]  /*e490*/  EXIT ;  /* 0x000000000000794d */ /* 0x000fea0003800000 */
.L_x_584:
[----:B------:R-:W0:Y:S01]  /*e4a0*/  LDCU.64 UR4, c[0x0][0x3e8] ;  /* 0x00007d00ff0477ac */ /* 0x000e220008000a00 */
[C---:B------:R-:W-:Y:S01]  /*e4b0*/  IADD3 R23, PT, PT, R33.reuse, 0x1, RZ ;  /* 0x0000000121177810 */ /* 0x040fe20007ffe0ff */
[----:B------:R-:W-:Y:S01]  /*e4c0*/  BSSY.RECONVERGENT B0, `(.L_x_591) ;  /* 0x0000060000007945 */ /* 0x000fe20003800200 */
[C---:B------:R-:W-:Y:S01]  /*e4d0*/  IADD3 R22, PT, PT, R33.reuse, 0x2, RZ ;  /* 0x0000000221167810 */ /* 0x040fe20007ffe0ff */
[----:B------:R-:W1:Y:S01]  /*e4e0*/  LDCU.64 UR6, c[0x0][0x3f8] ;  /* 0x00007f00ff0677ac */ /* 0x000e620008000a00 */
[C---:B------:R-:W-:Y:S01]  /*e4f0*/  IADD3 R0, PT, PT, R33.reuse, 0x3, RZ ;  /* 0x0000000321007810 */ /* 0x040fe20007ffe0ff */
[----:B------:R-:W2:Y:S01]  /*e500*/  LDCU.64 UR10, c[0x0][0x3b0] ;  /* 0x00007600ff0a77ac */ /* 0x000ea20008000a00 */
[----:B0-----:R-:W-:Y:S02]  /*e510*/  ISETP.GE.U32.AND P3, PT, R33, UR4, PT ;  /* 0x0000000421007c0c */ /* 0x001fe4000bf66070 */
[----:B------:R-:W-:Y:S01]  /*e520*/  ISETP.GE.U32.AND P1, PT, R23, UR4, PT ;  /* 0x0000000417007c0c */ /* 0x000fe2000bf26070 */
[----:B-1----:R-:W-:Y:S01]  /*e530*/  IMAD R55, R55, UR6, RZ ;  /* 0x0000000637377c24 */ /* 0x002fe2000f8e02ff */
[----:B------:R-:W-:-:S02]  /*e540*/  ISETP.GE.AND.EX P3, PT, RZ, UR5, PT, P3 ;  /* 0x00000005ff007c0c */ /* 0x000fc4000bf66330 */
[----:B------:R-:W-:Y:S01]  /*e550*/  ISETP.GE.U32.AND P0, PT, R22, UR4, PT ;  /* 0x0000000416007c0c */ /* 0x000fe2000bf06070 */
[----:B------:R-:W-:Y:S01]  /*e560*/  IMAD R21, R50, UR7, R55 ;  /* 0x0000000732157c24 */ /* 0x000fe2000f8e0237 */
[----:B------:R-:W-:Y:S01]  /*e570*/  ISETP.GE.U32.AND P2, PT, R0, UR4, PT ;  /* 0x0000000400007c0c */ /* 0x000fe2000bf46070 */
[----:B------:R-:W-:Y:S01]  /*e580*/  IMAD.WIDE.U32 R50, R50, UR6, R18 ;  /* 0x0000000632327c25 */ /* 0x000fe2000f8e0012 */
[----:B------:R-:W-:Y:S02]  /*e590*/  ISETP.GE.AND.EX P1, PT, RZ, UR5, PT, P1 ;  /* 0x00000005ff007c0c */ /* 0x000fe4000bf26310 */
[----:B------:R-:W-:Y:S02]  /*e5a0*/  ISETP.GE.AND.EX P0, PT, RZ, UR5, PT, P0 ;  /* 0x00000005ff007c0c */ /* 0x000fe4000bf06300 */
[----:B--2---:R-:W-:Y:S02]  /*e5b0*/  LEA R20, P4, R50, UR10, 0x2 ;  /* 0x0000000a32147c11 */ /* 0x004fe4000f8810ff */
[----:B------:R-:W-:-:S02]  /*e5c0*/  IADD3 R21, PT, PT, R51, R21, RZ ;  /* 0x0000001533157210 */ /* 0x000fc40007ffe0ff */
[----:B------:R-:W-:Y:S02]  /*e5d0*/  ISETP.GE.AND.EX P2, PT, RZ, UR5, PT, P2 ;  /* 0x00000005ff007c0c */ /* 0x000fe4000bf46320 */
[----:B------:R-:W-:Y:S01]  /*e5e0*/  LEA.HI.X R21, R50, UR11, R21, 0x2, P4 ;  /* 0x0000000b32157c11 */ /* 0x000fe2000a0f1415 */
[----:B------:R-:W-:Y:S10]  /*e5f0*/  @P3 BRA `(.L_x_592) ;  /* 0x0000000400303947 */ /* 0x000ff40003800000 */
[----:B------:R-:W-:Y:S02]  /*e600*/  ISETP.GE.U32.AND P3, PT, R18, UR6, PT ;  /* 0x0000000612007c0c */ /* 0x000fe4000bf66070 */
[----:B------:R-:W-:Y:S02]  /*e610*/  MOV R25, UR9 ;  /* 0x0000000900197c02 */ /* 0x000fe40008000f00 */
[----:B------:R-:W-:Y:S02]  /*e620*/  ISETP.GE.AND.EX P3, PT, R19, UR7, PT, P3 ;  /* 0x0000000713007c0c */ /* 0x000fe4000bf66330 */
[----:B------:R-:W-:Y:S02]  /*e630*/  MOV R24, UR8 ;  /* 0x0000000800187c02 */ /* 0x000fe40008000f00 */
[----:B------:R-:W-:-:S03]  /*e640*/  MOV R25, R53 ;  /* 0x0000003500197202 */ /* 0x000fc60000000f00 */
[----:B------:R-:W-:-:S06]  /*e650*/  IMAD.WIDE.U32 R24, R33, UR6, R24 ;  /* 0x0000000621187c25 */ /* 0x000fcc000f8e0018 */
[----:B------:R-:W0:Y:S01]  /*e660*/  @!P3 LDC.64 R30, c[0x0][0x388] ;  /* 0x0000e200ff1ebb82 */ /* 0x000e220000000a00 */
[----:B------:R-:W-:Y:S01]  /*e670*/  IMAD R33, R33, UR7, R25 ;  /* 0x0000000721217c24 */ /* 0x000fe2000f8e0219 */
        /* <DEDUP_REMOVED lines=68> */
.L_x_592:
[----:B------:R-:W-:Y:S05]  /*eac0*/  BSYNC.RECONVERGENT B0 ;  /* 0x0000000000007941 */ /* 0x000fea0003800200 */
.L_x_591:
[----:B------:R-:W-:Y:S04]  /*ead0*/  BSSY.RECONVERGENT B0, `(.L_x_593) ;  /* 0x000004e000007945 */ /* 0x000fe80003800200 */
[----:B------:R-:W-:Y:S05]  /*eae0*/  @P1 BRA `(.L_x_594) ;  /* 0x0000000400301947 */ /* 0x000fea0003800000 */
[----:B------:R-:W-:Y:S02]  /*eaf0*/  ISETP.GE.U32.AND P1, PT, R18, UR6, PT ;  /* 0x0000000612007c0c */ /* 0x000fe4000bf26070 */
[----:B------:R-:W-:Y:S02]  /*eb00*/  MOV R3, UR9 ;  /* 0x0000000900037c02 */ /* 0x000fe40008000f00 */
[----:B------:R-:W-:Y:S02]  /*eb10*/  ISETP.GE.AND.EX P1, PT, R19, UR7, PT, P1 ;  /* 0x0000000713007c0c */ /* 0x000fe4000bf26310 */
[----:B------:R-:W-:Y:S02]  /*eb20*/  MOV R2, UR8 ;  /* 0x0000000800027c02 */ /* 0x000fe40008000f00 */
[----:B------:R-:W-:-:S03]  /*eb30*/  MOV R3, R53 ;  /* 0x0000003500037202 */ /* 0x000fc60000000f00 */
[----:B------:R-:W-:-:S06]  /*eb40*/  IMAD.WIDE.U32 R2, R23, UR6, R2 ;  /* 0x0000000617027c25 */ /* 0x000fcc000f8e0002 */
[----:B------:R-:W1:Y:S01]  /*eb50*/  @!P1 LDC.64 R30, c[0x0][0x388] ;  /* 0x0000e200ff1e9b82 */ /* 0x000e620000000a00 */
[----:B------:R-:W-:Y:S01]  /*eb60*/  IMAD R27, R23, UR7, R3 ;  /* 0x00000007171b7c24 */ /* 0x000fe2000f8e0203 */
[----:B------:R-:W-:Y:S01]  /*eb70*/  @!P1 IADD3 R28, P3, PT, R18, R2, RZ ;  /* 0x00000002121c9210 */ /* 0x000fe20007f7e0ff */
[----:B------:R-:W2:Y:S03]  /*eb80*/  @!P1 LDG.E R26, desc[UR22][R20.64] ;  /* 0x00000016141a9981 */ /* 0x000ea6000c1e1900 */
[----:B0-----:R-:W-:Y:S02]  /*eb90*/  @!P1 IADD3.X R5, PT, PT, R19, R27, RZ, P3, !PT ;  /* 0x0000001b13059210 */ /* 0x001fe40001ffe4ff */
[C---:B------:R-:W-:Y:S02]  /*eba0*/  @!P1 SHF.L.U32 R25, R28.reuse, 0x2, RZ ;  /* 0x000000021c199819 */ /* 0x040fe400000006ff */
[----:B------:R-:W-:-:S02]  /*ebb0*/  @!P1 SHF.L.U64.HI R28, R28, 0x2, R5 ;  /* 0x000000021c1c9819 */ /* 0x000fc40000010205 */
        /* <DEDUP_REMOVED lines=63> */
.L_x_594:
[----:B------:R-:W-:Y:S05]  /*efb0*/  BSYNC.RECONVERGENT B0 ;  /* 0x0000000000007941 */ /* 0x000fea0003800200 */
.L_x_593:
        /* <DEDUP_REMOVED lines=8> */
[----:B------:R-:W2:Y:S01]  /*f040*/  @!P0 LDC.64 R8, c[0x0][0x388] ;  /* 0x0000e200ff088b82 */ /* 0x000ea20000000a00 */
[----:B------:R-:W-:Y:S01]  /*f050*/  IMAD R23, R22, UR7, R3 ;  /* 0x0000000716177c24 */ /* 0x000fe2000f8e0203 */
        /* <DEDUP_REMOVED lines=68> */
.L_x_596:
[----:B------:R-:W-:Y:S05]  /*f4a0*/  BSYNC.RECONVERGENT B0 ;  /* 0x0000000000007941 */ /* 0x000fea0003800200 */
.L_x_595:
[----:B------:R-:W-:Y:S05]  /*f4b0*/  @P2 EXIT ;  /* 0x000000000000294d */ /* 0x000fea0003800000 */
[----:B------:R-:W-:Y:S02]  /*f4c0*/  ISETP.GE.U32.AND P0, PT, R18, UR6, PT ;  /* 0x0000000612007c0c */ /* 0x000fe4000bf06070 */
[----:B------:R-:W-:Y:S02]  /*f4d0*/  MOV R3, UR9 ;  /* 0x0000000900037c02 */ /* 0x000fe40008000f00 */
[----:B------:R-:W-:Y:S02]  /*f4e0*/  ISETP.GE.AND.EX P0, PT, R19, UR7, PT, P0 ;  /* 0x0000000713007c0c */ /* 0x000fe4000bf06300 */
[----:B------:R-:W-:Y:S02]  /*f4f0*/  MOV R2, UR8 ;  /* 0x0000000800027c02 */ /* 0x000fe40008000f00 */
[----:B------:R-:W-:-:S03]  /*f500*/  MOV R3, R53 ;  /* 0x0000003500037202 */ /* 0x000fc60000000f00 */
[----:B------:R-:W-:-:S06]  /*f510*/  IMAD.WIDE.U32 R2, R0, UR6, R2 ;  /* 0x0000000600027c25 */ /* 0x000fcc000f8e0002 */
[----:B------:R-:W3:Y:S01]  /*f520*/  @!P0 LDC.64 R8, c[0x0][0x388] ;  /* 0x0000e200ff088b82 */ /* 0x000ee20000000a00 */
[----:B------:R-:W-:Y:S01]  /*f530*/  IMAD R13, R0, UR7, R3 ;  /* 0x00000007000d7c24 */ /* 0x000fe2000f8e0203 */
[----:B------:R-:W-:Y:S01]  /*f540*/  @!P0 IADD3 R10, P1, PT, R18, R2, RZ ;  /* 0x00000002120a8210 */ /* 0x000fe20007f3e0ff */
[----:B------:R-:W4:Y:S03]  /*f550*/  @!P0 LDG.E R0, desc[UR22][R20.64] ;  /* 0x0000001614008981 */ /* 0x000f26000c1e1900 */
[----:B012---:R-:W-:Y:S02]  /*f560*/  @!P0 IADD3.X R5, PT, PT, R19, R13, RZ, P1, !PT ;  /* 0x0000000d13058210 */ /* 0x007fe40000ffe4ff */
[C---:B------:R-:W-:Y:S01]  /*f570*/  @!P0 SHF.L.U32 R7, R10.reuse, 0x2, RZ ;  /* 0x000000020a078819 */ /* 0x040fe200000006ff */
[----:B------:R-:W0:Y:S01]  /*f580*/  @!P0 LDC.64 R22, c[0x0][0x3d0] ;  /* 0x0000f400ff168b82 */ /* 0x000e220000000a00 */
[----:B------:R-:W-:-:S02]  /*f590*/  @!P0 SHF.L.U64.HI R10, R10, 0x2, R5 ;  /* 0x000000020a0a8819 */ /* 0x000fc40000010205 */
        /* <DEDUP_REMOVED lines=63> */
        .weak           $__internal_4_$__cuda_sm20_div_s64
        .type           $__internal_4_$__cuda_sm20_div_s64,@function
        .size           $__internal_4_$__cuda_sm20_div_s64,(.L_x_602 - $__internal_4_$__cuda_sm20_div_s64)
$__internal_4_$__cuda_sm20_div_s64:
        /* <DEDUP_REMOVED lines=17> */
[-C--:B------:R-:W-:Y:S02]  /*faa0*/  IMAD R25, R17, R23.reuse, RZ ;  /* 0x0000001711197224 */ /* 0x080fe400078e02ff */
[----:B------:R-:W-:-:S04]  /*fab0*/  IMAD.WIDE.U32 R18, P0, R16, R23, R18 ;  /* 0x0000001710127225 */ /* 0x000fc80007800012 */
[----:B------:R-:W-:-:S04]  /*fac0*/  IMAD.HI.U32 R23, R17, R23, RZ ;  /* 0x0000001711177227 */ /* 0x000fc800078e00ff */
[----:B------:R-:W-:Y:S01]  /*fad0*/  IMAD.HI.U32 R18, P1, R17, R21, R18 ;  /* 0x0000001511127227 */ /* 0x000fe20007820012 */
[----:B------:R-:W-:-:S04]  /*fae0*/  IADD3.X R14, PT, PT, R23, R17, RZ, P0, !PT ;  /* 0x00000011170e7210 */ /* 0x000fc800007fe4ff */
[----:B------:R-:W-:Y:S02]  /*faf0*/  IADD3 R19, P2, PT, R25, R18, RZ ;  /* 0x0000001219137210 */ /* 0x000fe40007f5e0ff */
[----:B------:R-:W-:Y:S02]  /*fb00*/  IADD3 R25, P4, PT, RZ, -R20, RZ ;  /* 0x80000014ff197210 */ /* 0x000fe40007f9e0ff */
[----:B------:R-:W-:Y:S01]  /*fb10*/  IADD3.X R21, PT, PT, RZ, RZ, R14, P2, P1 ;  /* 0x000000ffff157210 */ /* 0x000fe200017e240e */
[----:B------:R-:W-:Y:S01]  /*fb20*/  IMAD.WIDE.U32 R16, R19, R12, RZ ;  /* 0x0000000c13107225 */ /* 0x000fe200078e00ff */
[----:B------:R-:W-:-:S03]  /*fb30*/  SEL R25, R25, R20, !P3 ;  /* 0x0000001419197207 */ /* 0x000fc60005800000 */
[----:B------:R-:W-:Y:S01]  /*fb40*/  IMAD R14, R19, R13, R17 ;  /* 0x0000000d130e7224 */ /* 0x000fe200078e0211 */
[----:B------:R-:W-:-:S03]  /*fb50*/  IADD3 R17, P0, PT, RZ, -R16, RZ ;  /* 0x80000010ff117210 */ /* 0x000fc60007f1e0ff */
[----:B------:R-:W-:Y:S02]  /*fb60*/  IMAD R14, R21, R12, R14 ;  /* 0x0000000c150e7224 */ /* 0x000fe400078e020e */
[----:B------:R-:W-:-:S03]  /*fb70*/  IMAD.HI.U32 R18, R19, R17, RZ ;  /* 0x0000001113127227 */ /* 0x000fc600078e00ff */
[----:B------:R-:W-:-:S05]  /*fb80*/  IADD3.X R14, PT, PT, RZ, ~R14, RZ, P0, !PT ;  /* 0x8000000eff0e7210 */ /* 0x000fca00007fe4ff */
[----:B------:R-:W-:-:S04]  /*fb90*/  IMAD.WIDE.U32 R18, P0, R19, R14, R18 ;  /* 0x0000000e13127225 */ /* 0x000fc80007800012 */
[C---:B------:R-:W-:Y:S02]  /*fba0*/  IMAD R16, R21.reuse, R14, RZ ;  /* 0x0000000e15107224 */ /* 0x040fe400078e02ff */
[----:B------:R-:W-:Y:S01]  /*fbb0*/  IMAD.HI.U32 R19, P1, R21, R17, R18 ;  /* 0x0000001115137227 */ /* 0x000fe20007820012 */
[----:B------:R-:W-:-:S03]  /*fbc0*/  IADD3.X R17, PT, PT, RZ, ~R22, RZ, P4, !PT ;  /* 0x80000016ff117210 */ /* 0x000fc600027fe4ff */
[----:B------:R-:W-:Y:S01]  /*fbd0*/  IMAD.HI.U32 R14, R21, R14, RZ ;  /* 0x0000000e150e7227 */ /* 0x000fe200078e00ff */
[----:B------:R-:W-:Y:S02]  /*fbe0*/  IADD3 R19, P2, PT, R16, R19, RZ ;  /* 0x0000001310137210 */ /* 0x000fe40007f5e0ff */
[----:B------:R-:W-:Y:S01]  /*fbf0*/  SEL R18, R17, R22, !P3 ;  /* 0x0000001611127207 */ /* 0x000fe20005800000 */
[----:B------:R-:W-:Y:S01]  /*fc00*/  HFMA2 R17, -RZ, RZ, 0, 0 ;  /* 0x00000000ff117431 */ /* 0x000fe200000001ff */
[----:B------:R-:W-:Y:S01]  /*fc10*/  IADD3.X R21, PT, PT, R14, R21, RZ, P0, !PT ;  /* 0x000000150e157210 */ /* 0x000fe200007fe4ff */
[----:B------:R-:W-:-:S03]  /*fc20*/  IMAD.HI.U32 R16, R19, R25, RZ ;  /* 0x0000001913107227 */ /* 0x000fc600078e00ff */
[----:B------:R-:W-:Y:S01]  /*fc30*/  IADD3.X R21, PT, PT, RZ, RZ, R21, P2, P1 ;  /* 0x000000ffff157210 */ /* 0x000fe200017e2415 */
[----:B------:R-:W-:-:S04]  /*fc40*/  IMAD.WIDE.U32 R16, R19, R18, R16 ;  /* 0x0000001213107225 */ /* 0x000fc800078e0010 */
[C---:B------:R-:W-:Y:S02]  /*fc50*/  IMAD R19, R21.reuse, R18, RZ ;  /* 0x0000001215137224 */ /* 0x040fe400078e02ff */
[----:B------:R-:W-:-:S04]  /*fc60*/  IMAD.HI.U32 R16, P0, R21, R25, R16 ;  /* 0x0000001915107227 */ /* 0x000fc80007800010 */
[----:B------:R-:W-:Y:S01]  /*fc70*/  IMAD.HI.U32 R14, R21, R18, RZ ;  /* 0x00000012150e7227 */ /* 0x000fe200078e00ff */
[----:B------:R-:W-:-:S04]  /*fc80*/  IADD3 R19, P1, PT, R19, R16, RZ ;  /* 0x0000001013137210 */ /* 0x000fc80007f3e0ff */
[----:B------:R-:W-:Y:S01]  /*fc90*/  IADD3.X R14, PT, PT, R14, RZ, RZ, P0, !PT ;  /* 0x000000ff0e0e7210 */ /* 0x000fe200007fe4ff */
[----:B------:R-:W-:-:S03]  /*fca0*/  IMAD.WIDE.U32 R16, R19, R12, RZ ;  /* 0x0000000c13107225 */ /* 0x000fc600078e00ff */
[----:B------:R-:W-:Y:S01]  /*fcb0*/  IADD3.X R21, PT, PT, RZ, R14, RZ, P1, !PT ;  /* 0x0000000eff157210 */ /* 0x000fe20000ffe4ff */
[----:B------:R-:W-:Y:S01]  /*fcc0*/  IMAD R14, R19, R13, R17 ;  /* 0x0000000d130e7224 */ /* 0x000fe200078e0211 */
[----:B------:R-:W-:-:S03]  /*fcd0*/  IADD3 R25, P1, PT, -R16, R25, RZ ;  /* 0x0000001910197210 */ /* 0x000fc60007f3e1ff */
[-C--:B------:R-:W-:Y:S01]  /*fce0*/  IMAD R14, R21, R12.reuse, R14 ;  /* 0x0000000c150e7224 */ /* 0x080fe200078e020e */
[----:B------:R-:W-:-:S04]  /*fcf0*/  ISETP.GE.U32.AND P0, PT, R25, R12, PT ;  /* 0x0000000c1900720c */ /* 0x000fc80003f06070 */
[----:B------:R-:W-:Y:S02]  /*fd00*/  IADD3.X R27, PT, PT, ~R14, R18, RZ, P1, !PT ;  /* 0x000000120e1b7210 */ /* 0x000fe40000ffe5ff */
[----:B------:R-:W-:Y:S02]  /*fd10*/  IADD3 R17, P1, PT, R25, -R12, RZ ;  /* 0x8000000c19117210 */ /* 0x000fe40007f3e0ff */
[-C--:B------:R-:W-:Y:S02]  /*fd20*/  ISETP.GE.U32.AND.EX P0, PT, R27, R13.reuse, PT, P0 ;  /* 0x0000000d1b00720c */ /* 0x080fe40003f06100 */
[----:B------:R-:W-:Y:S02]  /*fd30*/  IADD3 R14, P2, PT, R19, 0x1, RZ ;  /* 0x00000001130e7810 */ /* 0x000fe40007f5e0ff */
[----:B------:R-:W-:Y:S02]  /*fd40*/  IADD3.X R23, PT, PT, R27, ~R13, RZ, P1, !PT ;  /* 0x8000000d1b177210 */ /* 0x000fe40000ffe4ff */
[----:B------:R-:W-:-:S02]  /*fd50*/  SEL R17, R17, R25, P0 ;  /* 0x0000001911117207 */ /* 0x000fc40000000000 */
[----:B------:R-:W-:Y:S02]  /*fd60*/  IADD3.X R16, PT, PT, RZ, R21, RZ, P2, !PT ;  /* 0x00000015ff107210 */ /* 0x000fe400017fe4ff */
[----:B------:R-:W-:Y:S02]  /*fd70*/  SEL R23, R23, R27, P0 ;  /* 0x0000001b17177207 */ /* 0x000fe40000000000 */
[----:B------:R-:W-:Y:S02]  /*fd80*/  SEL R19, R14, R19, P0 ;  /* 0x000000130e137207 */ /* 0x000fe40000000000 */
[----:B------:R-:W-:Y:S02]  /*fd90*/  ISETP.GE.U32.AND P1, PT, R17, R12, PT ;  /* 0x0000000c1100720c */ /* 0x000fe40003f26070 */
[----:B------:R-:W-:Y:S02]  /*fda0*/  SEL R21, R16, R21, P0 ;  /* 0x0000001510157207 */ /* 0x000fe40000000000 */
[----:B------:R-:W-:-:S02]  /*fdb0*/  IADD3 R14, P2, PT, R19, 0x1, RZ ;  /* 0x00000001130e7810 */ /* 0x000fc40007f5e0ff */
[----:B------:R-:W-:Y:S02]  /*fdc0*/  ISETP.GE.U32.AND.EX P0, PT, R23, R13, PT, P1 ;  /* 0x0000000d1700720c */ /* 0x000fe40003f06110 */
[----:B------:R-:W-:Y:S02]  /*fdd0*/  IADD3.X R12, PT, PT, RZ, R21, RZ, P2, !PT ;  /* 0x00000015ff0c7210 */ /* 0x000fe400017fe4ff */
[----:B------:R-:W-:Y:S02]  /*fde0*/  SEL R14, R14, R19, P0 ;  /* 0x000000130e0e7207 */ /* 0x000fe40000000000 */
[----:B------:R-:W-:Y:S02]  /*fdf0*/  LOP3.LUT R16, R15, R22, RZ, 0x3c, !PT ;  /* 0x000000160f107212 */ /* 0x000fe400078e3cff */
[----:B------:R-:W-:Y:S02]  /*fe00*/  SEL R12, R12, R21, P0 ;  /* 0x000000150c0c7207 */ /* 0x000fe40000000000 */
[----:B------:R-:W-:-:S02]  /*fe10*/  IADD3 R13, P2, PT, RZ, -R14, RZ ;  /* 0x8000000eff0d7210 */ /* 0x000fc40007f5e0ff */
[----:B------:R-:W-:Y:S02]  /*fe20*/  ISETP.GE.AND P1, PT, R16, RZ, PT ;  /* 0x000000ff1000720c */ /* 0x000fe40003f26270 */
[----:B------:R-:W-:Y:S02]  /*fe30*/  ISETP.NE.U32.AND P0, PT, R8, RZ, PT ;  /* 0x000000ff0800720c */ /* 0x000fe40003f05070 */
[----:B------:R-:W-:Y:S02]  /*fe40*/  IADD3.X R17, PT, PT, RZ, ~R12, RZ, P2, !PT ;  /* 0x8000000cff117210 */ /* 0x000fe400017fe4ff */
[----:B------:R-:W-:Y:S01]  /*fe50*/  SEL R14, R13, R14, !P1 ;  /* 0x0000000e0d0e7207 */ /* 0x000fe20004800000 */
[----:B------:R-:W-:Y:S01]  /*fe60*/  HFMA2 R13, -RZ, RZ, 0, 0 ;  /* 0x00000000ff0d7431 */ /* 0x000fe200000001ff */
[----:B------:R-:W-:Y:S02]  /*fe70*/  ISETP.NE.AND.EX P0, PT, R15, RZ, PT, P0 ;  /* 0x000000ff0f00720c */ /* 0x000fe40003f05300 */
[----:B------:R-:W-:-:S02]  /*fe80*/  SEL R15, R17, R12, !P1 ;  /* 0x0000000c110f7207 */ /* 0x000fc40004800000 */
[----:B------:R-:W-:Y:S02]  /*fe90*/  MOV R12, R0 ;  /* 0x00000000000c7202 */ /* 0x000fe40000000f00 */
[----:B------:R-:W-:Y:S02]  /*fea0*/  SEL R14, R14, 0xffffffff, P0 ;  /* 0xffffffff0e0e7807 */ /* 0x000fe40000000000 */
[----:B------:R-:W-:Y:S01]  /*feb0*/  SEL R15, R15, 0xffffffff, P0 ;  /* 0xffffffff0f0f7807 */ /* 0x000fe20000000000 */
[----:B------:R-:W-:Y:S06]  /*fec0*/  RET.REL.NODEC R12 `(_Z21chunk_scan_fwd_kernelPKfS0_S0_S0_S0_S0_S0_PKlllPflllllllll) ;  /* 0xffffff000c4c7950 */ /* 0x000fec0003c3ffff */
.L_x_597:
        /* <DEDUP_REMOVED lines=11> */
.L_x_602:


//--------------------- .nv.shared._Z24chunk_scan_bwd_dB_kernelPKfS0_S0_S0_Pfllllllll --------------------------
	.section	.nv.shared._Z24chunk_scan_bwd_dB_kernelPKfS0_S0_S0_Pfllllllll,"aw",@nobits
	.sectionflags	@""
	.align	4
.nv.shared._Z24chunk_scan_bwd_dB_kernelPKfS0_S0_S0_Pfllllllll:
	.zero		9216


//--------------------- .nv.shared.reserved.0     --------------------------
	.section	.nv.shared.reserved.0,"aw",@nobits
	.weak		__nv_reservedSMEM_offset_0_alias
	.size		__nv_reservedSMEM_offset_0_alias, 0, 64
	.other		__nv_reservedSMEM_offset_0_alias,@"STO_CUDA_RESERVED_SHARED STV_DEFAULT"
__nv_reservedSMEM_offset_0_alias:
	.zero		0
	.zero		64


//--------------------- .nv.shared._Z24chunk_scan_bwd_dx_kernelPKfS0_S0_S0_S0_PfS1_S1_S1_lllll --------------------------
	.section	.nv.shared._Z24chunk_scan_bwd_dx_kernelPKfS0_S0_S0_S0_PfS1_S1_S1_lllll,"aw",@nobits
	.sectionflags	@""
	.align	4
.nv.shared._Z24chunk_scan_bwd_dx_kernelPKfS0_S0_S0_S0_PfS1_S1_S1_lllll:
	.zero		15360


//--------------------- .nv.shared._Z31chunk_scan_bwd_dC_dstate_kernelPKfS0_S0_S0_S0_PfS1_llllllll --------------------------
	.section	.nv.shared._Z31chunk_scan_bwd_dC_dstate_kernelPKfS0_S0_S0_S0_PfS1_llllllll,"aw",@nobits
	.sectionflags	@""
	.align	4
.nv.shared._Z31chunk_scan_bwd_dC_dstate_kernelPKfS0_S0_S0_S0_PfS1_llllllll:
	.zero		17408


//--------------------- .nv.shared._Z21chunk_scan_fwd_kernelPKfS0_S0_S0_S0_S0_S0_PKlllPflllllllll --------------------------
	.section	.nv.shared._Z21chunk_scan_fwd_kernelPKfS0_S0_S0_S0_S0_S0_PKlllPflllllllll,"aw",@nobits
	.sectionflags	@""
	.align	4
.nv.shared._Z21chunk_scan_fwd_kernelPKfS0_S0_S0_S0_S0_S0_PKlllPflllllllll:
	.zero		17792


//--------------------- .nv.constant0._Z24chunk_scan_bwd_dB_kernelPKfS0_S0_S0_Pfllllllll --------------------------
	.section	.nv.constant0._Z24chunk_scan_bwd_dB_kernelPKfS0_S0_S0_Pfllllllll,"a",@progbits
	.sectionflags	@""
	.align	4
.nv.constant0._Z24chunk_scan_bwd_dB_kernelPKfS0_S0_S0_Pfllllllll:
	.zero		1000


//--------------------- .nv.constant0._Z24chunk_scan_bwd_dx_kernelPKfS0_S0_S0_S0_PfS1_S1_S1_lllll --------------------------
	.section	.nv.constant0._Z24chunk_scan_bwd_dx_kernelPKfS0_S0_S0_S0_PfS1_S1_S1_lllll,"a",@progbits
	.sectionflags	@""
	.align	4
.nv.constant0._Z24chunk_scan_bwd_dx_kernelPKfS0_S0_S0_S0_PfS1_S1_S1_lllll:
	.zero		1008


//--------------------- .nv.constant0._Z16ddA_y_bwd_kernelPKfS0_Pfllll --------------------------
	.section	.nv.constant0._Z16ddA_y_bwd_kernelPKfS0_Pfllll,"a",@progbits
	.sectionflags	@""
	.align	4
.nv.constant0._Z16ddA_y_bwd_kernelPKfS0_Pfllll:
	.zero		952


//--------------------- .nv.constant0._Z31chunk_scan_bwd_dC_dstate_kernelPKfS0_S0_S0_S0_PfS1_llllllll --------------------------
	.section	.nv.constant0._Z31chunk_scan_bwd_dC_dstate_kernelPKfS0_S0_S0_S0_PfS1_llllllll,"a",@progbits
	.sectionflags	@""
	.align	4
.nv.constant0._Z31chunk_scan_bwd_dC_dstate_kernelPKfS0_S0_S0_S0_PfS1_llllllll:
	.zero		1016


//--------------------- .nv.constant0._Z21chunk_scan_fwd_kernelPKfS0_S0_S0_S0_S0_S0_PKlllPflllllllll --------------------------
	.section	.nv.constant0._Z21chunk_scan_fwd_kernelPKfS0_S0_S0_S0_S0_S0_PKlllPflllllllll,"a",@progbits
	.sectionflags	@""
	.align	4
.nv.constant0._Z21chunk_scan_fwd_kernelPKfS0_S0_S0_S0_S0_S0_PKlllPflllllllll:
	.zero		1056


//--------------------- SYMBOLS --------------------------

	.type		.nv.reservedSmem.offset0,@object
	.size		.nv.reservedSmem.offset0,0x4
	.type		.nv.reservedSmem.cap,@object
	.size		.nv.reservedSmem.cap,0x4
